// auto-generated by cutlass_sweep.grouped_gemm — config: {"arch": "sm_90", "cluster_m": 2, "cluster_n": 1, "dtype": "bf16", "schedule": "cooperative", "tile_k": 128, "tile_m": 256, "tile_n": 128}
#include "cutlass/cutlass.h"
#include "cutlass/gemm/group_array_problem_shape.hpp"
#include "cutlass/gemm/collective/collective_builder.hpp"
#include "cutlass/gemm/device/gemm_universal_adapter.h"
#include "cutlass/gemm/kernel/gemm_universal.hpp"
#include "cutlass/epilogue/collective/collective_builder.hpp"

using Elem = cutlass::bfloat16_t;
using Acc  = float;
using ElemC = cutlass::half_t;
using TileShape    = cute::Shape<cute::_256, cute::_128, cute::_128>;
using ClusterShape = cute::Shape<cute::_2, cute::_1, cute::_1>;
using ProblemShape = cutlass::gemm::GroupProblemShape<cute::Shape<int,int,int>>;

using CollectiveEpilogue = typename cutlass::epilogue::collective::CollectiveBuilder<
    cutlass::arch::Sm90, cutlass::arch::OpClassTensorOp,
    TileShape, ClusterShape,
    cutlass::epilogue::collective::EpilogueTileAuto,
    Acc, Acc,
    ElemC, cutlass::layout::ColumnMajor *, 128 / cutlass::sizeof_bits<ElemC>::value,
    ElemC, cutlass::layout::ColumnMajor *, 128 / cutlass::sizeof_bits<ElemC>::value,
    cutlass::epilogue::PtrArrayTmaWarpSpecializedCooperative
  >::CollectiveOp;

using CollectiveMainloop = typename cutlass::gemm::collective::CollectiveBuilder<
    cutlass::arch::Sm90, cutlass::arch::OpClassTensorOp,
    Elem, cutlass::layout::RowMajor *, 128 / cutlass::sizeof_bits<Elem>::value,
    Elem, cutlass::layout::ColumnMajor *, 128 / cutlass::sizeof_bits<Elem>::value,
    Acc,
    TileShape, ClusterShape,
    cutlass::gemm::collective::StageCountAutoCarveout<
        static_cast<int>(sizeof(typename CollectiveEpilogue::SharedStorage))>,
    cutlass::gemm::KernelPtrArrayTmaWarpSpecializedCooperative
  >::CollectiveOp;

using GemmKernel = cutlass::gemm::kernel::GemmUniversal<
    ProblemShape, CollectiveMainloop, CollectiveEpilogue>;
using Gemm = cutlass::gemm::device::GemmUniversalAdapter<GemmKernel>;

auto* _anchor = &cutlass::device_kernel<GemmKernel>;


// ===== COMPILED SASS (sm_90a) =====

	.target	sm_90a

	.elftype	@"ET_EXEC"


//--------------------- .note.nv.tkinfo           --------------------------
	.section	.note.nv.tkinfo,"",@"SHT_NOTE"
	.sectionflags	@"SHF_NOTE_NV_TKINFO"
	.tkinfo
        /*0018*/ 	.word	0x00000002
        /*0030*/ 	.string	""
        /*0030*/ 	.string	"ptxas"
        /*0030*/ 	.string	"Cuda compilation tools, release 13.0, V13.0.88"
        /*0030*/ 	.string	"Build cuda_13.0.r13.0/compiler.36424714_0"
        /*0030*/ 	.string	"-arch sm_90a -m 64 "



//--------------------- .note.nv.cuinfo           --------------------------
	.section	.note.nv.cuinfo,"",@"SHT_NOTE"
	.sectionflags	@"SHF_NOTE_NV_CUINFO"
        /*0018*/ 	.short	0x0002
        /*001a*/ 	.short	0x005a
        /*001c*/ 	.short	0x0082
	.zero		2


//--------------------- .nv.info                  --------------------------
	.section	.nv.info,"",@"SHT_CUDA_INFO"
	.align	4


	//----- nvinfo : EIATTR_REGCOUNT
	.align		4
        /*0000*/ 	.byte	0x04, 0x2f
        /*0002*/ 	.short	(.L_15 - .L_14)
	.align		4
.L_14:
        /*0004*/ 	.word	index@(_ZN7cutlass13device_kernelINS_4gemm6kernel13GemmUniversalINS1_17GroupProblemShapeIN4cute5tupleIJiiiEEEEENS1_10collective13CollectiveMmaINS1_39MainloopSm90ArrayTmaGmmaWarpSpecializedILi2ENS6_IJNS5_1CILi2EEENSC_ILi1EEESE_EEENS1_43KernelPtrArrayTmaWarpSpecializedCooperativeEEENS6_IJNSC_ILi256EEENSC_ILi128EEESJ_EEENS_10bfloat16_tEPNS6_IJlSE_NSC_ILi0EEEEEESL_SO_NS5_8TiledMMAINS5_8MMA_AtomIJNS5_4SM904GMMA28MMA_64x128x16_F32BF16BF16_SSILNSS_5MajorE0ELSU_0ELNSS_7ScaleInE1ELSV_1EEEEEENS5_6LayoutISF_NS6_IJSE_SM_SM_EEEEENS6_IJNS5_10UnderscoreES11_S11_EEEEENS5_13SM90_TMA_LOADENS5_14ComposedLayoutINS5_7SwizzleILi3ELi4ELi3EEENS5_18smem_ptr_flag_bitsILi16EEENSY_INS6_IJNSC_ILi8EEENSC_ILi64EEEEEENS6_IJS1B_SE_EEEEEEEvNS5_8identityENS5_23SM90_TMA_LOAD_MULTICASTES1F_vS1G_EENS_8epilogue10collective18CollectiveEpilogueINS1J_30Sm90PtrArrayTmaWarpSpecializedILi4ELi2ELi16ELb1ELb0ELi2EEEJSK_NS6_IJSJ_NSC_ILi32EEEEEENS_6half_tEPNS6_IJSE_lSM_EEES1Q_S1S_NS1J_6fusion15FusionCallbacksIS1N_NS1T_17LinearCombinationIS1Q_fS1Q_fLNS_15FloatRoundStyleE2EEESK_S1P_JEEES14_NS15_IS17_S19_NSY_INS6_IJS1B_S1A_EEENS6_IJSE_S1B_EEEEEEENS5_17SM75_U16x8_LDSM_TENS5_14SM90_TMA_STOREES22_NS5_17SM90_U16x8_STSM_TENS5_9Copy_AtomIJNS5_17SM90_U32x4_STSM_NES1Q_EEEvEEEvvEEEEvNT_6ParamsE)
        /*0008*/ 	.word	0x000000a8


	//----- nvinfo : EIATTR_FRAME_SIZE
	.align		4
.L_15:
        /*000c*/ 	.byte	0x04, 0x11
        /*000e*/ 	.short	(.L_17 - .L_16)
	.align		4
.L_16:
        /*0010*/ 	.word	index@($__internal_0_$__cuda_sm20_div_u64)
        /*0014*/ 	.word	0x00000000


	//----- nvinfo : EIATTR_FRAME_SIZE
	.align		4
.L_17:
        /*0018*/ 	.byte	0x04, 0x11
        /*001a*/ 	.short	(.L_19 - .L_18)
	.align		4
.L_18:
        /*001c*/ 	.word	index@(_ZN7cutlass13device_kernelINS_4gemm6kernel13GemmUniversalINS1_17GroupProblemShapeIN4cute5tupleIJiiiEEEEENS1_10collective13CollectiveMmaINS1_39MainloopSm90ArrayTmaGmmaWarpSpecializedILi2ENS6_IJNS5_1CILi2EEENSC_ILi1EEESE_EEENS1_43KernelPtrArrayTmaWarpSpecializedCooperativeEEENS6_IJNSC_ILi256EEENSC_ILi128EEESJ_EEENS_10bfloat16_tEPNS6_IJlSE_NSC_ILi0EEEEEESL_SO_NS5_8TiledMMAINS5_8MMA_AtomIJNS5_4SM904GMMA28MMA_64x128x16_F32BF16BF16_SSILNSS_5MajorE0ELSU_0ELNSS_7ScaleInE1ELSV_1EEEEEENS5_6LayoutISF_NS6_IJSE_SM_SM_EEEEENS6_IJNS5_10UnderscoreES11_S11_EEEEENS5_13SM90_TMA_LOADENS5_14ComposedLayoutINS5_7SwizzleILi3ELi4ELi3EEENS5_18smem_ptr_flag_bitsILi16EEENSY_INS6_IJNSC_ILi8EEENSC_ILi64EEEEEENS6_IJS1B_SE_EEEEEEEvNS5_8identityENS5_23SM90_TMA_LOAD_MULTICASTES1F_vS1G_EENS_8epilogue10collective18CollectiveEpilogueINS1J_30Sm90PtrArrayTmaWarpSpecializedILi4ELi2ELi16ELb1ELb0ELi2EEEJSK_NS6_IJSJ_NSC_ILi32EEEEEENS_6half_tEPNS6_IJSE_lSM_EEES1Q_S1S_NS1J_6fusion15FusionCallbacksIS1N_NS1T_17LinearCombinationIS1Q_fS1Q_fLNS_15FloatRoundStyleE2EEESK_S1P_JEEES14_NS15_IS17_S19_NSY_INS6_IJS1B_S1A_EEENS6_IJSE_S1B_EEEEEEENS5_17SM75_U16x8_LDSM_TENS5_14SM90_TMA_STOREES22_NS5_17SM90_U16x8_STSM_TENS5_9Copy_AtomIJNS5_17SM90_U32x4_STSM_NES1Q_EEEvEEEvvEEEEvNT_6ParamsE)
        /*0020*/ 	.word	0x00000000


	//----- nvinfo : EIATTR_MIN_STACK_SIZE
	.align		4
.L_19:
        /*0024*/ 	.byte	0x04, 0x12
        /*0026*/ 	.short	(.L_21 - .L_20)
	.align		4
.L_20:
        /*0028*/ 	.word	index@(_ZN7cutlass13device_kernelINS_4gemm6kernel13GemmUniversalINS1_17GroupProblemShapeIN4cute5tupleIJiiiEEEEENS1_10collective13CollectiveMmaINS1_39MainloopSm90ArrayTmaGmmaWarpSpecializedILi2ENS6_IJNS5_1CILi2EEENSC_ILi1EEESE_EEENS1_43KernelPtrArrayTmaWarpSpecializedCooperativeEEENS6_IJNSC_ILi256EEENSC_ILi128EEESJ_EEENS_10bfloat16_tEPNS6_IJlSE_NSC_ILi0EEEEEESL_SO_NS5_8TiledMMAINS5_8MMA_AtomIJNS5_4SM904GMMA28MMA_64x128x16_F32BF16BF16_SSILNSS_5MajorE0ELSU_0ELNSS_7ScaleInE1ELSV_1EEEEEENS5_6LayoutISF_NS6_IJSE_SM_SM_EEEEENS6_IJNS5_10UnderscoreES11_S11_EEEEENS5_13SM90_TMA_LOADENS5_14ComposedLayoutINS5_7SwizzleILi3ELi4ELi3EEENS5_18smem_ptr_flag_bitsILi16EEENSY_INS6_IJNSC_ILi8EEENSC_ILi64EEEEEENS6_IJS1B_SE_EEEEEEEvNS5_8identityENS5_23SM90_TMA_LOAD_MULTICASTES1F_vS1G_EENS_8epilogue10collective18CollectiveEpilogueINS1J_30Sm90PtrArrayTmaWarpSpecializedILi4ELi2ELi16ELb1ELb0ELi2EEEJSK_NS6_IJSJ_NSC_ILi32EEEEEENS_6half_tEPNS6_IJSE_lSM_EEES1Q_S1S_NS1J_6fusion15FusionCallbacksIS1N_NS1T_17LinearCombinationIS1Q_fS1Q_fLNS_15FloatRoundStyleE2EEESK_S1P_JEEES14_NS15_IS17_S19_NSY_INS6_IJS1B_S1A_EEENS6_IJSE_S1B_EEEEEEENS5_17SM75_U16x8_LDSM_TENS5_14SM90_TMA_STOREES22_NS5_17SM90_U16x8_STSM_TENS5_9Copy_AtomIJNS5_17SM90_U32x4_STSM_NES1Q_EEEvEEEvvEEEEvNT_6ParamsE)
        /*002c*/ 	.word	0x00000000
.L_21:


//--------------------- .nv.compat                --------------------------
	.section	.nv.compat,"",@"SHT_CUDA_COMPAT_INFO"
	.align	4
        /*0000*/ 	.byte	0x02, 0x09, 0x01, 0x00, 0x02, 0x02, 0x04, 0x00, 0x02, 0x05, 0x05, 0x00, 0x03, 0x07, 0x01, 0x01
        /*0010*/ 	.byte	0x02, 0x03, 0x03, 0x00, 0x02, 0x06, 0x01, 0x00, 0x04, 0x0b, 0x08, 0x00, 0x00, 0x00, 0x00, 0x00
        /*0020*/ 	.byte	0x00, 0x00, 0x00, 0x00


//--------------------- .nv.info._ZN7cutlass13device_kernelINS_4gemm6kernel13GemmUniversalINS1_17GroupProblemShapeIN4cute5tupleIJiiiEEEEENS1_10collective13CollectiveMmaINS1_39MainloopSm90ArrayTmaGmmaWarpSpecializedILi2ENS6_IJNS5_1CILi2EEENSC_ILi1EEESE_EEENS1_43KernelPtrArrayTmaWarpSpecializedCooperativeEEENS6_IJNSC_ILi256EEENSC_ILi128EEESJ_EEENS_10bfloat16_tEPNS6_IJlSE_NSC_ILi0EEEEEESL_SO_NS5_8TiledMMAINS5_8MMA_AtomIJNS5_4SM904GMMA28MMA_64x128x16_F32BF16BF16_SSILNSS_5MajorE0ELSU_0ELNSS_7ScaleInE1ELSV_1EEEEEENS5_6LayoutISF_NS6_IJSE_SM_SM_EEEEENS6_IJNS5_10UnderscoreES11_S11_EEEEENS5_13SM90_TMA_LOADENS5_14ComposedLayoutINS5_7SwizzleILi3ELi4ELi3EEENS5_18smem_ptr_flag_bitsILi16EEENSY_INS6_IJNSC_ILi8EEENSC_ILi64EEEEEENS6_IJS1B_SE_EEEEEEEvNS5_8identityENS5_23SM90_TMA_LOAD_MULTICASTES1F_vS1G_EENS_8epilogue10collective18CollectiveEpilogueINS1J_30Sm90PtrArrayTmaWarpSpecializedILi4ELi2ELi16ELb1ELb0ELi2EEEJSK_NS6_IJSJ_NSC_ILi32EEEEEENS_6half_tEPNS6_IJSE_lSM_EEES1Q_S1S_NS1J_6fusion15FusionCallbacksIS1N_NS1T_17LinearCombinationIS1Q_fS1Q_fLNS_15FloatRoundStyleE2EEESK_S1P_JEEES14_NS15_IS17_S19_NSY_INS6_IJS1B_S1A_EEENS6_IJSE_S1B_EEEEEEENS5_17SM75_U16x8_LDSM_TENS5_14SM90_TMA_STOREES22_NS5_17SM90_U16x8_STSM_TENS5_9Copy_AtomIJNS5_17SM90_U32x4_STSM_NES1Q_EEEvEEEvvEEEEvNT_6ParamsE --------------------------
	.section	.nv.info._ZN7cutlass13device_kernelINS_4gemm6kernel13GemmUniversalINS1_17GroupProblemShapeIN4cute5tupleIJiiiEEEEENS1_10collective13CollectiveMmaINS1_39MainloopSm90ArrayTmaGmmaWarpSpecializedILi2ENS6_IJNS5_1CILi2EEENSC_ILi1EEESE_EEENS1_43KernelPtrArrayTmaWarpSpecializedCooperativeEEENS6_IJNSC_ILi256EEENSC_ILi128EEESJ_EEENS_10bfloat16_tEPNS6_IJlSE_NSC_ILi0EEEEEESL_SO_NS5_8TiledMMAINS5_8MMA_AtomIJNS5_4SM904GMMA28MMA_64x128x16_F32BF16BF16_SSILNSS_5MajorE0ELSU_0ELNSS_7ScaleInE1ELSV_1EEEEEENS5_6LayoutISF_NS6_IJSE_SM_SM_EEEEENS6_IJNS5_10UnderscoreES11_S11_EEEEENS5_13SM90_TMA_LOADENS5_14ComposedLayoutINS5_7SwizzleILi3ELi4ELi3EEENS5_18smem_ptr_flag_bitsILi16EEENSY_INS6_IJNSC_ILi8EEENSC_ILi64EEEEEENS6_IJS1B_SE_EEEEEEEvNS5_8identityENS5_23SM90_TMA_LOAD_MULTICASTES1F_vS1G_EENS_8epilogue10collective18CollectiveEpilogueINS1J_30Sm90PtrArrayTmaWarpSpecializedILi4ELi2ELi16ELb1ELb0ELi2EEEJSK_NS6_IJSJ_NSC_ILi32EEEEEENS_6half_tEPNS6_IJSE_lSM_EEES1Q_S1S_NS1J_6fusion15FusionCallbacksIS1N_NS1T_17LinearCombinationIS1Q_fS1Q_fLNS_15FloatRoundStyleE2EEESK_S1P_JEEES14_NS15_IS17_S19_NSY_INS6_IJS1B_S1A_EEENS6_IJSE_S1B_EEEEEEENS5_17SM75_U16x8_LDSM_TENS5_14SM90_TMA_STOREES22_NS5_17SM90_U16x8_STSM_TENS5_9Copy_AtomIJNS5_17SM90_U32x4_STSM_NES1Q_EEEvEEEvvEEEEvNT_6ParamsE,"",@"SHT_CUDA_INFO"
	.sectionflags	@""
	.align	4


	//----- nvinfo : EIATTR_CUDA_API_VERSION
	.align		4
        /*0000*/ 	.byte	0x04, 0x37
        /*0002*/ 	.short	(.L_23 - .L_22)
.L_22:
        /*0004*/ 	.word	0x00000082


	//----- nvinfo : EIATTR_KPARAM_INFO
	.align		4
.L_23:
        /*0008*/ 	.byte	0x04, 0x17
        /*000a*/ 	.short	(.L_25 - .L_24)
.L_24:
        /*000c*/ 	.word	0x00000000
        /*0010*/ 	.short	0x0000
        /*0012*/ 	.short	0x0070
        /*0014*/ 	.byte	0x00, 0xf0, 0x01, 0x1c


	//----- nvinfo : EIATTR_SPARSE_MMA_MASK
	.align		4
.L_25:
        /*0018*/ 	.byte	0x03, 0x50
        /*001a*/ 	.short	0x0000


	//----- nvinfo : EIATTR_MAXREG_COUNT
	.align		4
        /*001c*/ 	.byte	0x03, 0x1b
        /*001e*/ 	.short	0x00a8


	//----- nvinfo : EIATTR_NUM_BARRIERS
	.align		4
        /*0020*/ 	.byte	0x02, 0x4c
        /*0022*/ 	.byte	0x02
	.zero		1


	//----- nvinfo : EIATTR_EXTERNS
	.align		4
        /*0024*/ 	.byte	0x04, 0x0f
        /*0026*/ 	.short	(.L_27 - .L_26)


	//   ....[0]....
	.align		4
.L_26:
        /*0028*/ 	.word	index@(__assertfail)


	//----- nvinfo : EIATTR_MERCURY_ISA_VERSION
	.align		4
.L_27:
        /*002c*/ 	.byte	0x03, 0x5f
        /*002e*/ 	.short	0x0101


	//----- nvinfo : EIATTR_INT_WARP_WIDE_INSTR_OFFSETS
	.align		4
        /*0030*/ 	.byte	0x04, 0x31
        /*0032*/ 	.short	(.L_29 - .L_28)


	//   ....[0]....
.L_28:
        /*0034*/ 	.word	0x00001290


	//   ....[1]....
        /*0038*/ 	.word	0x000012b0


	//   ....[2]....
        /*003c*/ 	.word	0x000013e0


	//----- nvinfo : EIATTR_COOP_GROUP_MASK_REGIDS
	.align		4
.L_29:
        /*0040*/ 	.byte	0x04, 0x29
        /*0042*/ 	.short	(.L_31 - .L_30)


	//   ....[0]....
.L_30:
        /*0044*/ 	.word	0xffffffff


	//   ....[1]....
        /*0048*/ 	.word	0xffffffff


	//   ....[2]....
        /*004c*/ 	.word	0xffffffff


	//   ....[3]....
        /*0050*/ 	.word	0xffffffff


	//   ....[4]....
        /*0054*/ 	.word	0xffffffff


	//   ....[5]....
        /*0058*/ 	.word	0xffffffff


	//   ....[6]....
        /*005c*/ 	.word	0xffffffff


	//   ....[7]....
        /*0060*/ 	.word	0xffffffff


	//   ....[8]....
        /*0064*/ 	.word	0xffffffff


	//   ....[9]....
        /*0068*/ 	.word	0xffffffff


	//   ....[10]....
        /*006c*/ 	.word	0xffffffff


	//   ....[11]....
        /*0070*/ 	.word	0xffffffff


	//   ....[12]....
        /*0074*/ 	.word	0xffffffff


	//   ....[13]....
        /*0078*/ 	.word	0xffffffff


	//   ....[14]....
        /*007c*/ 	.word	0xffffffff


	//   ....[15]....
        /*0080*/ 	.word	0xffffffff


	//   ....[16]....
        /*0084*/ 	.word	0xffffffff


	//   ....[17]....
        /*0088*/ 	.word	0xffffffff


	//   ....[18]....
        /*008c*/ 	.word	0xffffffff


	//   ....[19]....
        /*0090*/ 	.word	0xffffffff


	//   ....[20]....
        /*0094*/ 	.word	0xffffffff


	//   ....[21]....
        /*0098*/ 	.word	0xffffffff


	//   ....[22]....
        /*009c*/ 	.word	0xffffffff


	//   ....[23]....
        /*00a0*/ 	.word	0xffffffff


	//   ....[24]....
        /*00a4*/ 	.word	0xffffffff


	//   ....[25]....
        /*00a8*/ 	.word	0xffffffff


	//   ....[26]....
        /*00ac*/ 	.word	0xffffffff


	//   ....[27]....
        /*00b0*/ 	.word	0xffffffff


	//   ....[28]....
        /*00b4*/ 	.word	0xffffffff


	//   ....[29]....
        /*00b8*/ 	.word	0xffffffff


	//   ....[30]....
        /*00bc*/ 	.word	0xffffffff


	//   ....[31]....
        /*00c0*/ 	.word	0xffffffff


	//   ....[32]....
        /*00c4*/ 	.word	0xffffffff


	//   ....[33]....
        /*00c8*/ 	.word	0xffffffff


	//   ....[34]....
        /*00cc*/ 	.word	0xffffffff


	//   ....[35]....
        /*00d0*/ 	.word	0xffffffff


	//   ....[36]....
        /*00d4*/ 	.word	0xffffffff


	//   ....[37]....
        /*00d8*/ 	.word	0xffffffff


	//   ....[38]....
        /*00dc*/ 	.word	0xffffffff


	//   ....[39]....
        /*00e0*/ 	.word	0xffffffff


	//   ....[40]....
        /*00e4*/ 	.word	0xffffffff


	//   ....[41]....
        /*00e8*/ 	.word	0xffffffff


	//   ....[42]....
        /*00ec*/ 	.word	0xffffffff


	//   ....[43]....
        /*00f0*/ 	.word	0xffffffff


	//   ....[44]....
        /*00f4*/ 	.word	0xffffffff


	//   ....[45]....
        /*00f8*/ 	.word	0xffffffff


	//   ....[46]....
        /*00fc*/ 	.word	0xffffffff


	//   ....[47]....
        /*0100*/ 	.word	0xffffffff


	//   ....[48]....
        /*0104*/ 	.word	0xffffffff


	//   ....[49]....
        /*0108*/ 	.word	0xffffffff


	//   ....[50]....
        /*010c*/ 	.word	0xffffffff


	//   ....[51]....
        /*0110*/ 	.word	0xffffffff


	//   ....[52]....
        /*0114*/ 	.word	0xffffffff


	//   ....[53]....
        /*0118*/ 	.word	0xffffffff


	//   ....[54]....
        /*011c*/ 	.word	0xffffffff


	//   ....[55]....
        /*0120*/ 	.word	0xffffffff


	//   ....[56]....
        /*0124*/ 	.word	0xffffffff


	//   ....[57]....
        /*0128*/ 	.word	0xffffffff


	//   ....[58]....
        /*012c*/ 	.word	0xffffffff


	//   ....[59]....
        /*0130*/ 	.word	0xffffffff


	//   ....[60]....
        /*0134*/ 	.word	0xffffffff


	//   ....[61]....
        /*0138*/ 	.word	0xffffffff


	//   ....[62]....
        /*013c*/ 	.word	0xffffffff


	//   ....[63]....
        /*0140*/ 	.word	0xffffffff


	//   ....[64]....
        /*0144*/ 	.word	0xffffffff


	//   ....[65]....
        /*0148*/ 	.word	0xffffffff


	//   ....[66]....
        /*014c*/ 	.word	0xffffffff


	//   ....[67]....
        /*0150*/ 	.word	0xffffffff


	//   ....[68]....
        /*0154*/ 	.word	0xffffffff


	//   ....[69]....
        /*0158*/ 	.word	0xffffffff


	//   ....[70]....
        /*015c*/ 	.word	0xffffffff


	//   ....[71]....
        /*0160*/ 	.word	0xffffffff


	//   ....[72]....
        /*0164*/ 	.word	0xffffffff


	//   ....[73]....
        /*0168*/ 	.word	0xffffffff


	//   ....[74]....
        /*016c*/ 	.word	0xffffffff


	//   ....[75]....
        /*0170*/ 	.word	0xffffffff


	//   ....[76]....
        /*0174*/ 	.word	0xffffffff


	//   ....[77]....
        /*0178*/ 	.word	0xffffffff


	//   ....[78]....
        /*017c*/ 	.word	0xffffffff


	//   ....[79]....
        /*0180*/ 	.word	0x0500000f


	//----- nvinfo : EIATTR_COOP_GROUP_INSTR_OFFSETS
	.align		4
.L_31:
        /*0184*/ 	.byte	0x04, 0x28
        /*0186*/ 	.short	(.L_33 - .L_32)


	//   ....[0]....
.L_32:
        /*0188*/ 	.word	0x000007d0


	//   ....[1]....
        /*018c*/ 	.word	0x00000880


	//   ....[2]....
        /*0190*/ 	.word	0x00000d20


	//   ....[3]....
        /*0194*/ 	.word	0x00000ee0


	//   ....[4]....
        /*0198*/ 	.word	0x00001150


	//   ....[5]....
        /*019c*/ 	.word	0x00001500


	//   ....[6]....
        /*01a0*/ 	.word	0x00001c60


	//   ....[7]....
        /*01a4*/ 	.word	0x00001c90


	//   ....[8]....
        /*01a8*/ 	.word	0x00001d10


	//   ....[9]....
        /*01ac*/ 	.word	0x00001d20


	//   ....[10]....
        /*01b0*/ 	.word	0x00001d60


	//   ....[11]....
        /*01b4*/ 	.word	0x00001d80


	//   ....[12]....
        /*01b8*/ 	.word	0x00001dc0


	//   ....[13]....
        /*01bc*/ 	.word	0x00001de0


	//   ....[14]....
        /*01c0*/ 	.word	0x00001e20


	//   ....[15]....
        /*01c4*/ 	.word	0x00001e40


	//   ....[16]....
        /*01c8*/ 	.word	0x00001eb0


	//   ....[17]....
        /*01cc*/ 	.word	0x00001fd0


	//   ....[18]....
        /*01d0*/ 	.word	0x00001ff0


	//   ....[19]....
        /*01d4*/ 	.word	0x00002640


	//   ....[20]....
        /*01d8*/ 	.word	0x00002650


	//   ....[21]....
        /*01dc*/ 	.word	0x000026a0


	//   ....[22]....
        /*01e0*/ 	.word	0x000026b0


	//   ....[23]....
        /*01e4*/ 	.word	0x00002700


	//   ....[24]....
        /*01e8*/ 	.word	0x00002710


	//   ....[25]....
        /*01ec*/ 	.word	0x00002760


	//   ....[26]....
        /*01f0*/ 	.word	0x00002770


	//   ....[27]....
        /*01f4*/ 	.word	0x000027c0


	//   ....[28]....
        /*01f8*/ 	.word	0x000027d0


	//   ....[29]....
        /*01fc*/ 	.word	0x00002860


	//   ....[30]....
        /*0200*/ 	.word	0x000028b0


	//   ....[31]....
        /*0204*/ 	.word	0x00002940


	//   ....[32]....
        /*0208*/ 	.word	0x00002960


	//   ....[33]....
        /*020c*/ 	.word	0x00002970


	//   ....[34]....
        /*0210*/ 	.word	0x00002980


	//   ....[35]....
        /*0214*/ 	.word	0x00002990


	//   ....[36]....
        /*0218*/ 	.word	0x000029a0


	//   ....[37]....
        /*021c*/ 	.word	0x00002f50


	//   ....[38]....
        /*0220*/ 	.word	0x000031f0


	//   ....[39]....
        /*0224*/ 	.word	0x000035a0


	//   ....[40]....
        /*0228*/ 	.word	0x00003a20


	//   ....[41]....
        /*022c*/ 	.word	0x00008d00


	//   ....[42]....
        /*0230*/ 	.word	0x00009270


	//   ....[43]....
        /*0234*/ 	.word	0x00009610


	//   ....[44]....
        /*0238*/ 	.word	0x0000abb0


	//   ....[45]....
        /*023c*/ 	.word	0x0000b280


	//   ....[46]....
        /*0240*/ 	.word	0x0000b7d0


	//   ....[47]....
        /*0244*/ 	.word	0x0000c710


	//   ....[48]....
        /*0248*/ 	.word	0x0000d430


	//   ....[49]....
        /*024c*/ 	.word	0x0000d450


	//   ....[50]....
        /*0250*/ 	.word	0x0000d4a0


	//   ....[51]....
        /*0254*/ 	.word	0x0000d4c0


	//   ....[52]....
        /*0258*/ 	.word	0x0000d500


	//   ....[53]....
        /*025c*/ 	.word	0x0000d530


	//   ....[54]....
        /*0260*/ 	.word	0x0000d570


	//   ....[55]....
        /*0264*/ 	.word	0x0000d5a0


	//   ....[56]....
        /*0268*/ 	.word	0x0000d5e0


	//   ....[57]....
        /*026c*/ 	.word	0x0000d610


	//   ....[58]....
        /*0270*/ 	.word	0x0000d6a0


	//   ....[59]....
        /*0274*/ 	.word	0x0000d7c0


	//   ....[60]....
        /*0278*/ 	.word	0x0000d7e0


	//   ....[61]....
        /*027c*/ 	.word	0x0000de30


	//   ....[62]....
        /*0280*/ 	.word	0x0000de40


	//   ....[63]....
        /*0284*/ 	.word	0x0000de90


	//   ....[64]....
        /*0288*/ 	.word	0x0000dea0


	//   ....[65]....
        /*028c*/ 	.word	0x0000def0


	//   ....[66]....
        /*0290*/ 	.word	0x0000df00


	//   ....[67]....
        /*0294*/ 	.word	0x0000df50


	//   ....[68]....
        /*0298*/ 	.word	0x0000df60


	//   ....[69]....
        /*029c*/ 	.word	0x0000dfb0


	//   ....[70]....
        /*02a0*/ 	.word	0x0000dfc0


	//   ....[71]....
        /*02a4*/ 	.word	0x0000e050


	//   ....[72]....
        /*02a8*/ 	.word	0x0000e0c0


	//   ....[73]....
        /*02ac*/ 	.word	0x0000e150


	//   ....[74]....
        /*02b0*/ 	.word	0x0000e170


	//   ....[75]....
        /*02b4*/ 	.word	0x0000e180


	//   ....[76]....
        /*02b8*/ 	.word	0x0000e190


	//   ....[77]....
        /*02bc*/ 	.word	0x0000e1a0


	//   ....[78]....
        /*02c0*/ 	.word	0x0000e1b0


	//   ....[79]....
        /*02c4*/ 	.word	0x0000f8e0


	//----- nvinfo : EIATTR_REG_RECONFIG
	.align		4
.L_33:
        /*02c8*/ 	.byte	0x01, 0x54
	.zero		2


	//----- nvinfo : EIATTR_SYSCALL_OFFSETS
	.align		4
        /*02cc*/ 	.byte	0x04, 0x46
        /*02ce*/ 	.short	(.L_35 - .L_34)


	//   ....[0]....
.L_34:
        /*02d0*/ 	.word	0x000052b0


	//   ....[1]....
        /*02d4*/ 	.word	0x000053a0


	//----- nvinfo : EIATTR_MBARRIER_INSTR_OFFSETS
	.align		4
.L_35:
        /*02d8*/ 	.byte	0x04, 0x39
        /*02da*/ 	.short	(.L_37 - .L_36)


	//   ....[0]....
.L_36:
        /*02dc*/ 	.word	0x00000c00
        /*02e0*/ 	.word	0x000000ff
        /*02e4*/ 	.word	0x00038400
        /*02e8*/ 	.short	0x0100
        /*02ea*/ 	.byte	0x0b
	.zero		1


	//   ....[1]....
        /*02ec*/ 	.word	0x00000c10
        /*02f0*/ 	.word	0x000000ff
        /*02f4*/ 	.word	0x00038440
        /*02f8*/ 	.short	0x0100
        /*02fa*/ 	.byte	0x0b
	.zero		1


	//   ....[2]....
        /*02fc*/ 	.word	0x00000c20
        /*0300*/ 	.word	0x000000ff
        /*0304*/ 	.word	0x00038408
        /*0308*/ 	.short	0x0100
        /*030a*/ 	.byte	0x0b
	.zero		1


	//   ....[3]....
        /*030c*/ 	.word	0x00000c30
        /*0310*/ 	.word	0x000000ff
        /*0314*/ 	.word	0x00038448
        /*0318*/ 	.short	0x0100
        /*031a*/ 	.byte	0x0b
	.zero		1


	//   ....[4]....
        /*031c*/ 	.word	0x00000c40
        /*0320*/ 	.word	0x000000ff
        /*0324*/ 	.word	0x00038410
        /*0328*/ 	.short	0x0100
        /*032a*/ 	.byte	0x0b
	.zero		1


	//   ....[5]....
        /*032c*/ 	.word	0x00000c50
        /*0330*/ 	.word	0x000000ff
        /*0334*/ 	.word	0x00038450
        /*0338*/ 	.short	0x0100
        /*033a*/ 	.byte	0x0b
	.zero		1


	//   ....[6]....
        /*033c*/ 	.word	0x00000c60
        /*0340*/ 	.word	0x000000ff
        /*0344*/ 	.word	0x00038418
        /*0348*/ 	.short	0x0100
        /*034a*/ 	.byte	0x0b
	.zero		1


	//   ....[7]....
        /*034c*/ 	.word	0x00000c70
        /*0350*/ 	.word	0x000000ff
        /*0354*/ 	.word	0x00038458
        /*0358*/ 	.short	0x0100
        /*035a*/ 	.byte	0x0b
	.zero		1


	//   ....[8]....
        /*035c*/ 	.word	0x00000c80
        /*0360*/ 	.word	0x000000ff
        /*0364*/ 	.word	0x00038420
        /*0368*/ 	.short	0x0100
        /*036a*/ 	.byte	0x0b
	.zero		1


	//   ....[9]....
        /*036c*/ 	.word	0x00000c90
        /*0370*/ 	.word	0x000000ff
        /*0374*/ 	.word	0x00038460
        /*0378*/ 	.short	0x0100
        /*037a*/ 	.byte	0x0b
	.zero		1


	//   ....[10]....
        /*037c*/ 	.word	0x00000ca0
        /*0380*/ 	.word	0x000000ff
        /*0384*/ 	.word	0x00038428
        /*0388*/ 	.short	0x0100
        /*038a*/ 	.byte	0x0b
	.zero		1


	//   ....[11]....
        /*038c*/ 	.word	0x00000cb0
        /*0390*/ 	.word	0x000000ff
        /*0394*/ 	.word	0x00038468
        /*0398*/ 	.short	0x0100
        /*039a*/ 	.byte	0x0b
	.zero		1


	//   ....[12]....
        /*039c*/ 	.word	0x00000cc0
        /*03a0*/ 	.word	0x000000ff
        /*03a4*/ 	.word	0x00038430
        /*03a8*/ 	.short	0x0100
        /*03aa*/ 	.byte	0x0b
	.zero		1


	//   ....[13]....
        /*03ac*/ 	.word	0x00000cd0
        /*03b0*/ 	.word	0x000000ff
        /*03b4*/ 	.word	0x00038470
        /*03b8*/ 	.short	0x0100
        /*03ba*/ 	.byte	0x0b
	.zero		1


	//   ....[14]....
        /*03bc*/ 	.word	0x00000ce0
        /*03c0*/ 	.word	0x000000ff
        /*03c4*/ 	.word	0x00038438
        /*03c8*/ 	.short	0x0100
        /*03ca*/ 	.byte	0x0b
	.zero		1


	//   ....[15]....
        /*03cc*/ 	.word	0x00000cf0
        /*03d0*/ 	.word	0x000000ff
        /*03d4*/ 	.word	0x00038478
        /*03d8*/ 	.short	0x0100
        /*03da*/ 	.byte	0x0b
	.zero		1


	//   ....[16]....
        /*03dc*/ 	.word	0x00000e90
        /*03e0*/ 	.word	0x000000ff
        /*03e4*/ 	.word	0x00038480
        /*03e8*/ 	.short	0x0100
        /*03ea*/ 	.byte	0x0b
	.zero		1


	//   ....[17]....
        /*03ec*/ 	.word	0x00000ea0
        /*03f0*/ 	.word	0x000000ff
        /*03f4*/ 	.word	0x00038490
        /*03f8*/ 	.short	0x0100
        /*03fa*/ 	.byte	0x0b
	.zero		1


	//   ....[18]....
        /*03fc*/ 	.word	0x00000eb0
        /*0400*/ 	.word	0x000000ff
        /*0404*/ 	.word	0x00038488
        /*0408*/ 	.short	0x0100
        /*040a*/ 	.byte	0x0b
	.zero		1


	//   ....[19]....
        /*040c*/ 	.word	0x00000ec0
        /*0410*/ 	.word	0x000000ff
        /*0414*/ 	.word	0x00038498
        /*0418*/ 	.short	0x0100
        /*041a*/ 	.byte	0x0b
	.zero		1


	//   ....[20]....
        /*041c*/ 	.word	0x000010b0
        /*0420*/ 	.word	0x000000ff
        /*0424*/ 	.word	0x000384a0
        /*0428*/ 	.short	0x0100
        /*042a*/ 	.byte	0x06
	.zero		1


	//   ....[21]....
        /*042c*/ 	.word	0x000010c0
        /*0430*/ 	.word	0x000000ff
        /*0434*/ 	.word	0x000384c0
        /*0438*/ 	.short	0x0100
        /*043a*/ 	.byte	0x06
	.zero		1


	//   ....[22]....
        /*043c*/ 	.word	0x000010d0
        /*0440*/ 	.word	0x000000ff
        /*0444*/ 	.word	0x000384a8
        /*0448*/ 	.short	0x0100
        /*044a*/ 	.byte	0x06
	.zero		1


	//   ....[23]....
        /*044c*/ 	.word	0x000010e0
        /*0450*/ 	.word	0x000000ff
        /*0454*/ 	.word	0x000384c8
        /*0458*/ 	.short	0x0100
        /*045a*/ 	.byte	0x06
	.zero		1


	//   ....[24]....
        /*045c*/ 	.word	0x000010f0
        /*0460*/ 	.word	0x000000ff
        /*0464*/ 	.word	0x000384b0
        /*0468*/ 	.short	0x0100
        /*046a*/ 	.byte	0x06
	.zero		1


	//   ....[25]....
        /*046c*/ 	.word	0x00001100
        /*0470*/ 	.word	0x000000ff
        /*0474*/ 	.word	0x000384d0
        /*0478*/ 	.short	0x0100
        /*047a*/ 	.byte	0x06
	.zero		1


	//   ....[26]....
        /*047c*/ 	.word	0x00001110
        /*0480*/ 	.word	0x000000ff
        /*0484*/ 	.word	0x000384b8
        /*0488*/ 	.short	0x0100
        /*048a*/ 	.byte	0x06
	.zero		1


	//   ....[27]....
        /*048c*/ 	.word	0x00001120
        /*0490*/ 	.word	0x000000ff
        /*0494*/ 	.word	0x000384d8
        /*0498*/ 	.short	0x0100
        /*049a*/ 	.byte	0x06
	.zero		1


	//   ....[28]....
        /*049c*/ 	.word	0x00001430
        /*04a0*/ 	.word	0x000000ff
        /*04a4*/ 	.word	0x000384e0
        /*04a8*/ 	.short	0x0100
        /*04aa*/ 	.byte	0x06
	.zero		1


	//   ....[29]....
        /*04ac*/ 	.word	0x000014a0
        /*04b0*/ 	.word	0x000000ff
        /*04b4*/ 	.word	0x000384e8
        /*04b8*/ 	.short	0x0100
        /*04ba*/ 	.byte	0x06
	.zero		1


	//   ....[30]....
        /*04bc*/ 	.word	0x00003f90
        /*04c0*/ 	.word	0x000000ff
        /*04c4*/ 	.word	0x00038480
        /*04c8*/ 	.short	0x010a
        /*04ca*/ 	.byte	0x04
	.zero		1


	//   ....[31]....
        /*04cc*/ 	.word	0x00003fd0
        /*04d0*/ 	.word	0x000000ff
        /*04d4*/ 	.word	0x00038480
        /*04d8*/ 	.short	0x010a
        /*04da*/ 	.byte	0x04
	.zero		1


	//   ....[32]....
        /*04dc*/ 	.word	0x00004790
        /*04e0*/ 	.word	0x000000ff
        /*04e4*/ 	.word	0x00038480
        /*04e8*/ 	.short	0x010a
        /*04ea*/ 	.byte	0x04
	.zero		1


	//   ....[33]....
        /*04ec*/ 	.word	0x000047d0
        /*04f0*/ 	.word	0x000000ff
        /*04f4*/ 	.word	0x00038480
        /*04f8*/ 	.short	0x010a
        /*04fa*/ 	.byte	0x04
	.zero		1


	//   ....[34]....
        /*04fc*/ 	.word	0x00004ee0
        /*0500*/ 	.word	0x00000005
        /*0504*/ 	.word	0x00000000
        /*0508*/ 	.short	0x0101
        /*050a*/ 	.byte	0x3f
	.zero		1


	//   ....[35]....
        /*050c*/ 	.word	0x000050b0
        /*0510*/ 	.word	0x00000003
        /*0514*/ 	.word	0x00000000
        /*0518*/ 	.short	0x0101
        /*051a*/ 	.byte	0x3f
	.zero		1


	//   ....[36]....
        /*051c*/ 	.word	0x00005750
        /*0520*/ 	.word	0x000000ff
        /*0524*/ 	.word	0x000384a0
        /*0528*/ 	.short	0x010a
        /*052a*/ 	.byte	0x2f
	.zero		1


	//   ....[37]....
        /*052c*/ 	.word	0x00005dd0
        /*0530*/ 	.word	0x000000ff
        /*0534*/ 	.word	0x00000000
        /*0538*/ 	.short	0x0101
        /*053a*/ 	.byte	0x04
	.zero		1


	//   ....[38]....
        /*053c*/ 	.word	0x00005e00
        /*0540*/ 	.word	0x000000ff
        /*0544*/ 	.word	0x000384a8
        /*0548*/ 	.short	0x010a
        /*054a*/ 	.byte	0x2f
	.zero		1


	//   ....[39]....
        /*054c*/ 	.word	0x000063a0
        /*0550*/ 	.word	0x000000ff
        /*0554*/ 	.word	0x00000000
        /*0558*/ 	.short	0x0101
        /*055a*/ 	.byte	0x04
	.zero		1


	//   ....[40]....
        /*055c*/ 	.word	0x000063d0
        /*0560*/ 	.word	0x000000ff
        /*0564*/ 	.word	0x000384b0
        /*0568*/ 	.short	0x010a
        /*056a*/ 	.byte	0x2f
	.zero		1


	//   ....[41]....
        /*056c*/ 	.word	0x000069a0
        /*0570*/ 	.word	0x000000ff
        /*0574*/ 	.word	0x00000000
        /*0578*/ 	.short	0x0101
        /*057a*/ 	.byte	0x04
	.zero		1


	//   ....[42]....
        /*057c*/ 	.word	0x000069d0
        /*0580*/ 	.word	0x000000ff
        /*0584*/ 	.word	0x000384b8
        /*0588*/ 	.short	0x010a
        /*058a*/ 	.byte	0x2f
	.zero		1


	//   ....[43]....
        /*058c*/ 	.word	0x00006fa0
        /*0590*/ 	.word	0x000000ff
        /*0594*/ 	.word	0x00000000
        /*0598*/ 	.short	0x0101
        /*059a*/ 	.byte	0x04
	.zero		1


	//   ....[44]....
        /*059c*/ 	.word	0x00006ff0
        /*05a0*/ 	.word	0x000000ff
        /*05a4*/ 	.word	0x000384a0
        /*05a8*/ 	.short	0x010a
        /*05aa*/ 	.byte	0x2f
	.zero		1


	//   ....[45]....
        /*05ac*/ 	.word	0x000075c0
        /*05b0*/ 	.word	0x000000ff
        /*05b4*/ 	.word	0x00000000
        /*05b8*/ 	.short	0x0101
        /*05ba*/ 	.byte	0x04
	.zero		1


	//   ....[46]....
        /*05bc*/ 	.word	0x000075f0
        /*05c0*/ 	.word	0x000000ff
        /*05c4*/ 	.word	0x000384a8
        /*05c8*/ 	.short	0x010a
        /*05ca*/ 	.byte	0x2f
	.zero		1


	//   ....[47]....
        /*05cc*/ 	.word	0x00007bc0
        /*05d0*/ 	.word	0x000000ff
        /*05d4*/ 	.word	0x00000000
        /*05d8*/ 	.short	0x0101
        /*05da*/ 	.byte	0x04
	.zero		1


	//   ....[48]....
        /*05dc*/ 	.word	0x00007bf0
        /*05e0*/ 	.word	0x000000ff
        /*05e4*/ 	.word	0x000384b0
        /*05e8*/ 	.short	0x010a
        /*05ea*/ 	.byte	0x2f
	.zero		1


	//   ....[49]....
        /*05ec*/ 	.word	0x000081c0
        /*05f0*/ 	.word	0x000000ff
        /*05f4*/ 	.word	0x00000000
        /*05f8*/ 	.short	0x0101
        /*05fa*/ 	.byte	0x04
	.zero		1


	//   ....[50]....
        /*05fc*/ 	.word	0x000081f0
        /*0600*/ 	.word	0x000000ff
        /*0604*/ 	.word	0x000384b8
        /*0608*/ 	.short	0x010a
        /*060a*/ 	.byte	0x2f
	.zero		1


	//   ....[51]....
        /*060c*/ 	.word	0x00008840
        /*0610*/ 	.word	0x000000ff
        /*0614*/ 	.word	0x00000000
        /*0618*/ 	.short	0x0101
        /*061a*/ 	.byte	0x05
	.zero		1


	//   ....[52]....
        /*061c*/ 	.word	0x00008890
        /*0620*/ 	.word	0x000000ff
        /*0624*/ 	.word	0x00038400
        /*0628*/ 	.short	0x010a
        /*062a*/ 	.byte	0x04
	.zero		1


	//   ....[53]....
        /*062c*/ 	.word	0x000089a0
        /*0630*/ 	.word	0x000000ff
        /*0634*/ 	.word	0x00000000
        /*0638*/ 	.short	0x0101
        /*063a*/ 	.byte	0x04
	.zero		1


	//   ....[54]....
        /*063c*/ 	.word	0x00008fa0
        /*0640*/ 	.word	0x000000ff
        /*0644*/ 	.word	0x00000000
        /*0648*/ 	.short	0x0101
        /*064a*/ 	.byte	0x2f
	.zero		1


	//   ....[55]....
        /*064c*/ 	.word	0x00009720
        /*0650*/ 	.word	0x000000ff
        /*0654*/ 	.word	0x000384e8
        /*0658*/ 	.short	0x010a
        /*065a*/ 	.byte	0x1f
	.zero		1


	//   ....[56]....
        /*065c*/ 	.word	0x00009820
        /*0660*/ 	.word	0x000000ff
        /*0664*/ 	.word	0x00038400
        /*0668*/ 	.short	0x010a
        /*066a*/ 	.byte	0x08
	.zero		1


	//   ....[57]....
        /*066c*/ 	.word	0x00009950
        /*0670*/ 	.word	0x000000ff
        /*0674*/ 	.word	0x00000000
        /*0678*/ 	.short	0x0101
        /*067a*/ 	.byte	0x08
	.zero		1


	//   ....[58]....
        /*067c*/ 	.word	0x00009b40
        /*0680*/ 	.word	0x000000ff
        /*0684*/ 	.word	0x000384c0
        /*0688*/ 	.short	0x010a
        /*068a*/ 	.byte	0x1f
	.zero		1


	//   ....[59]....
        /*068c*/ 	.word	0x00009c50
        /*0690*/ 	.word	0x000000ff
        /*0694*/ 	.word	0x000384a0
        /*0698*/ 	.short	0x010b
        /*069a*/ 	.byte	0x1f
	.zero		1


	//   ....[60]....
        /*069c*/ 	.word	0x00009cb0
        /*06a0*/ 	.word	0x000000ff
        /*06a4*/ 	.word	0x00000000
        /*06a8*/ 	.short	0x0101
        /*06aa*/ 	.byte	0x10
	.zero		1


	//   ....[61]....
        /*06ac*/ 	.word	0x00009ce0
        /*06b0*/ 	.word	0x000000ff
        /*06b4*/ 	.word	0x000384c8
        /*06b8*/ 	.short	0x010a
        /*06ba*/ 	.byte	0x1f
	.zero		1


	//   ....[62]....
        /*06bc*/ 	.word	0x00009e10
        /*06c0*/ 	.word	0x000000ff
        /*06c4*/ 	.word	0x000384a8
        /*06c8*/ 	.short	0x010b
        /*06ca*/ 	.byte	0x1f
	.zero		1


	//   ....[63]....
        /*06cc*/ 	.word	0x00009e80
        /*06d0*/ 	.word	0x000000ff
        /*06d4*/ 	.word	0x00000000
        /*06d8*/ 	.short	0x0101
        /*06da*/ 	.byte	0x24
	.zero		1


	//   ....[64]....
        /*06dc*/ 	.word	0x00009eb0
        /*06e0*/ 	.word	0x000000ff
        /*06e4*/ 	.word	0x000384d0
        /*06e8*/ 	.short	0x010a
        /*06ea*/ 	.byte	0x1f
	.zero		1


	//   ....[65]....
        /*06ec*/ 	.word	0x00009fd0
        /*06f0*/ 	.word	0x000000ff
        /*06f4*/ 	.word	0x000384b0
        /*06f8*/ 	.short	0x010b
        /*06fa*/ 	.byte	0x1f
	.zero		1


	//   ....[66]....
        /*06fc*/ 	.word	0x0000a030
        /*0700*/ 	.word	0x000000ff
        /*0704*/ 	.word	0x00000000
        /*0708*/ 	.short	0x0101
        /*070a*/ 	.byte	0x23
	.zero		1


	//   ....[67]....
        /*070c*/ 	.word	0x0000a060
        /*0710*/ 	.word	0x000000ff
        /*0714*/ 	.word	0x000384d8
        /*0718*/ 	.short	0x010a
        /*071a*/ 	.byte	0x1f
	.zero		1


	//   ....[68]....
        /*071c*/ 	.word	0x0000a180
        /*0720*/ 	.word	0x000000ff
        /*0724*/ 	.word	0x000384b8
        /*0728*/ 	.short	0x010b
        /*072a*/ 	.byte	0x1f
	.zero		1


	//   ....[69]....
        /*072c*/ 	.word	0x0000a1f0
        /*0730*/ 	.word	0x000000ff
        /*0734*/ 	.word	0x00000000
        /*0738*/ 	.short	0x0101
        /*073a*/ 	.byte	0x25
	.zero		1


	//   ....[70]....
        /*073c*/ 	.word	0x0000a230
        /*0740*/ 	.word	0x000000ff
        /*0744*/ 	.word	0x000384c0
        /*0748*/ 	.short	0x010a
        /*074a*/ 	.byte	0x1f
	.zero		1


	//   ....[71]....
        /*074c*/ 	.word	0x0000a340
        /*0750*/ 	.word	0x000000ff
        /*0754*/ 	.word	0x000384a0
        /*0758*/ 	.short	0x010b
        /*075a*/ 	.byte	0x1f
	.zero		1


	//   ....[72]....
        /*075c*/ 	.word	0x0000a380
        /*0760*/ 	.word	0x000000ff
        /*0764*/ 	.word	0x00000000
        /*0768*/ 	.short	0x0101
        /*076a*/ 	.byte	0x10
	.zero		1


	//   ....[73]....
        /*076c*/ 	.word	0x0000a3b0
        /*0770*/ 	.word	0x000000ff
        /*0774*/ 	.word	0x000384c8
        /*0778*/ 	.short	0x010a
        /*077a*/ 	.byte	0x1f
	.zero		1


	//   ....[74]....
        /*077c*/ 	.word	0x0000a4c0
        /*0780*/ 	.word	0x000000ff
        /*0784*/ 	.word	0x000384a8
        /*0788*/ 	.short	0x010b
        /*078a*/ 	.byte	0x1f
	.zero		1


	//   ....[75]....
        /*078c*/ 	.word	0x0000a500
        /*0790*/ 	.word	0x000000ff
        /*0794*/ 	.word	0x00000000
        /*0798*/ 	.short	0x0101
        /*079a*/ 	.byte	0x24
	.zero		1


	//   ....[76]....
        /*079c*/ 	.word	0x0000a540
        /*07a0*/ 	.word	0x000000ff
        /*07a4*/ 	.word	0x000384d0
        /*07a8*/ 	.short	0x010a
        /*07aa*/ 	.byte	0x1f
	.zero		1


	//   ....[77]....
        /*07ac*/ 	.word	0x0000a640
        /*07b0*/ 	.word	0x000000ff
        /*07b4*/ 	.word	0x000384b0
        /*07b8*/ 	.short	0x010b
        /*07ba*/ 	.byte	0x1f
	.zero		1


	//   ....[78]....
        /*07bc*/ 	.word	0x0000a680
        /*07c0*/ 	.word	0x000000ff
        /*07c4*/ 	.word	0x00000000
        /*07c8*/ 	.short	0x0101
        /*07ca*/ 	.byte	0x23
	.zero		1


	//   ....[79]....
        /*07cc*/ 	.word	0x0000a6b0
        /*07d0*/ 	.word	0x000000ff
        /*07d4*/ 	.word	0x000384d8
        /*07d8*/ 	.short	0x010a
        /*07da*/ 	.byte	0x1f
	.zero		1


	//   ....[80]....
        /*07dc*/ 	.word	0x0000a7d0
        /*07e0*/ 	.word	0x000000ff
        /*07e4*/ 	.word	0x000384b8
        /*07e8*/ 	.short	0x010b
        /*07ea*/ 	.byte	0x1f
	.zero		1


	//   ....[81]....
        /*07ec*/ 	.word	0x0000a820
        /*07f0*/ 	.word	0x000000ff
        /*07f4*/ 	.word	0x00000000
        /*07f8*/ 	.short	0x0101
        /*07fa*/ 	.byte	0x25
	.zero		1


	//   ....[82]....
        /*07fc*/ 	.word	0x0000ad70
        /*0800*/ 	.word	0x000000ff
        /*0804*/ 	.word	0x000384c0
        /*0808*/ 	.short	0x010a
        /*080a*/ 	.byte	0x1f
	.zero		1


	//   ....[83]....
        /*080c*/ 	.word	0x0000adb0
        /*0810*/ 	.word	0x000000ff
        /*0814*/ 	.word	0x000384c8
        /*0818*/ 	.short	0x010a
        /*081a*/ 	.byte	0x1f
	.zero		1


	//   ....[84]....
        /*081c*/ 	.word	0x0000adf0
        /*0820*/ 	.word	0x000000ff
        /*0824*/ 	.word	0x000384d0
        /*0828*/ 	.short	0x010a
        /*082a*/ 	.byte	0x1f
	.zero		1


	//   ....[85]....
        /*082c*/ 	.word	0x0000ae60
        /*0830*/ 	.word	0x00000003
        /*0834*/ 	.word	0x000384d8
        /*0838*/ 	.short	0x010a
        /*083a*/ 	.byte	0x3f
	.zero		1


	//   ....[86]....
        /*083c*/ 	.word	0x0000bbf0
        /*0840*/ 	.word	0x00000008
        /*0844*/ 	.word	0x00038490
        /*0848*/ 	.short	0x010a
        /*084a*/ 	.byte	0x3f
	.zero		1


	//   ....[87]....
        /*084c*/ 	.word	0x0000bf30
        /*0850*/ 	.word	0x000000ff
        /*0854*/ 	.word	0x000384e8
        /*0858*/ 	.short	0x0101
        /*085a*/ 	.byte	0x16
	.zero		1


	//   ....[88]....
        /*085c*/ 	.word	0x0000c020
        /*0860*/ 	.word	0x00000003
        /*0864*/ 	.word	0x00038400
        /*0868*/ 	.short	0x010a
        /*086a*/ 	.byte	0x3f
	.zero		1


	//   ....[89]....
        /*086c*/ 	.word	0x0000c160
        /*0870*/ 	.word	0x00000002
        /*0874*/ 	.word	0x00000000
        /*0878*/ 	.short	0x0101
        /*087a*/ 	.byte	0x3f
	.zero		1


	//   ....[90]....
        /*087c*/ 	.word	0x0000c9a0
        /*0880*/ 	.word	0x00000007
        /*0884*/ 	.word	0x00000000
        /*0888*/ 	.short	0x010a
        /*088a*/ 	.byte	0x3f
	.zero		1


	//   ....[91]....
        /*088c*/ 	.word	0x0000ca20
        /*0890*/ 	.word	0x00000003
        /*0894*/ 	.word	0x00000000
        /*0898*/ 	.short	0x010a
        /*089a*/ 	.byte	0x3f
	.zero		1


	//   ....[92]....
        /*089c*/ 	.word	0x0000e6a0
        /*08a0*/ 	.word	0x00000011
        /*08a4*/ 	.word	0x00038440
        /*08a8*/ 	.short	0x010a
        /*08aa*/ 	.byte	0x3f
	.zero		1


	//   ....[93]....
        /*08ac*/ 	.word	0x0000e7c0
        /*08b0*/ 	.word	0x00000011
        /*08b4*/ 	.word	0x00038400
        /*08b8*/ 	.short	0x0101
        /*08ba*/ 	.byte	0x3f
	.zero		1


	//   ....[94]....
        /*08bc*/ 	.word	0x0000e890
        /*08c0*/ 	.word	0x00000005
        /*08c4*/ 	.word	0x00038440
        /*08c8*/ 	.short	0x010a
        /*08ca*/ 	.byte	0x3f
	.zero		1


	//   ....[95]....
        /*08cc*/ 	.word	0x0000e940
        /*08d0*/ 	.word	0x00000007
        /*08d4*/ 	.word	0x00038440
        /*08d8*/ 	.short	0x010a
        /*08da*/ 	.byte	0x3f
	.zero		1


	//   ....[96]....
        /*08dc*/ 	.word	0x0000e9f0
        /*08e0*/ 	.word	0x00000007
        /*08e4*/ 	.word	0x00038440
        /*08e8*/ 	.short	0x010a
        /*08ea*/ 	.byte	0x3f
	.zero		1


	//   ....[97]....
        /*08ec*/ 	.word	0x0000eaa0
        /*08f0*/ 	.word	0x00000007
        /*08f4*/ 	.word	0x00038440
        /*08f8*/ 	.short	0x010a
        /*08fa*/ 	.byte	0x3f
	.zero		1


	//   ....[98]....
        /*08fc*/ 	.word	0x0000eb50
        /*0900*/ 	.word	0x00000007
        /*0904*/ 	.word	0x00038440
        /*0908*/ 	.short	0x010a
        /*090a*/ 	.byte	0x3f
	.zero		1


	//   ....[99]....
        /*090c*/ 	.word	0x0000ec00
        /*0910*/ 	.word	0x00000007
        /*0914*/ 	.word	0x00038440
        /*0918*/ 	.short	0x010a
        /*091a*/ 	.byte	0x3f
	.zero		1


	//   ....[100]....
        /*091c*/ 	.word	0x0000ecb0
        /*0920*/ 	.word	0x00000007
        /*0924*/ 	.word	0x00038440
        /*0928*/ 	.short	0x010a
        /*092a*/ 	.byte	0x3f
	.zero		1


	//   ....[101]....
        /*092c*/ 	.word	0x0000ed60
        /*0930*/ 	.word	0x00000003
        /*0934*/ 	.word	0x00038440
        /*0938*/ 	.short	0x010a
        /*093a*/ 	.byte	0x3f
	.zero		1


	//   ....[102]....
        /*093c*/ 	.word	0x0000edc0
        /*0940*/ 	.word	0x00000003
        /*0944*/ 	.word	0x00038480
        /*0948*/ 	.short	0x010a
        /*094a*/ 	.byte	0x3f
	.zero		1


	//   ....[103]....
        /*094c*/ 	.word	0x0000ee20
        /*0950*/ 	.word	0x00000008
        /*0954*/ 	.word	0x00038480
        /*0958*/ 	.short	0x010a
        /*095a*/ 	.byte	0x3f
	.zero		1


	//   ....[104]....
        /*095c*/ 	.word	0x0000eee0
        /*0960*/ 	.word	0x00000006
        /*0964*/ 	.word	0x000384a0
        /*0968*/ 	.short	0x010a
        /*096a*/ 	.byte	0x3f
	.zero		1


	//   ....[105]....
        /*096c*/ 	.word	0x0000ef40
        /*0970*/ 	.word	0x0000000c
        /*0974*/ 	.word	0x000384a8
        /*0978*/ 	.short	0x010a
        /*097a*/ 	.byte	0x3f
	.zero		1


	//   ....[106]....
        /*097c*/ 	.word	0x0000efa0
        /*0980*/ 	.word	0x0000000c
        /*0984*/ 	.word	0x000384b0
        /*0988*/ 	.short	0x010a
        /*098a*/ 	.byte	0x3f
	.zero		1


	//   ....[107]....
        /*098c*/ 	.word	0x0000f000
        /*0990*/ 	.word	0x0000000c
        /*0994*/ 	.word	0x000384b8
        /*0998*/ 	.short	0x010a
        /*099a*/ 	.byte	0x3f
	.zero		1


	//   ....[108]....
        /*099c*/ 	.word	0x0000f060
        /*09a0*/ 	.word	0x0000000c
        /*09a4*/ 	.word	0x000384a0
        /*09a8*/ 	.short	0x010a
        /*09aa*/ 	.byte	0x3f
	.zero		1


	//   ....[109]....
        /*09ac*/ 	.word	0x0000f0c0
        /*09b0*/ 	.word	0x0000000c
        /*09b4*/ 	.word	0x000384a8
        /*09b8*/ 	.short	0x010a
        /*09ba*/ 	.byte	0x3f
	.zero		1


	//   ....[110]....
        /*09bc*/ 	.word	0x0000f120
        /*09c0*/ 	.word	0x0000000c
        /*09c4*/ 	.word	0x000384b0
        /*09c8*/ 	.short	0x010a
        /*09ca*/ 	.byte	0x3f
	.zero		1


	//   ....[111]....
        /*09cc*/ 	.word	0x0000f180
        /*09d0*/ 	.word	0x0000000c
        /*09d4*/ 	.word	0x000384b8
        /*09d8*/ 	.short	0x010a
        /*09da*/ 	.byte	0x3f
	.zero		1


	//   ....[112]....
        /*09dc*/ 	.word	0x0000f1e0
        /*09e0*/ 	.word	0x00000003
        /*09e4*/ 	.word	0x00038400
        /*09e8*/ 	.short	0x010a
        /*09ea*/ 	.byte	0x3f
	.zero		1


	//   ....[113]....
        /*09ec*/ 	.word	0x0000f240
        /*09f0*/ 	.word	0x00000003
        /*09f4*/ 	.word	0x000384e8
        /*09f8*/ 	.short	0x010a
        /*09fa*/ 	.byte	0x3f
	.zero		1


	//   ....[114]....
        /*09fc*/ 	.word	0x0000f2a0
        /*0a00*/ 	.word	0x00000003
        /*0a04*/ 	.word	0x00038400
        /*0a08*/ 	.short	0x010a
        /*0a0a*/ 	.byte	0x3f
	.zero		1


	//   ....[115]....
        /*0a0c*/ 	.word	0x0000f300
        /*0a10*/ 	.word	0x00000003
        /*0a14*/ 	.word	0x000384c0
        /*0a18*/ 	.short	0x010a
        /*0a1a*/ 	.byte	0x3f
	.zero		1


	//   ....[116]....
        /*0a1c*/ 	.word	0x0000f360
        /*0a20*/ 	.word	0x00000003
        /*0a24*/ 	.word	0x000384c8
        /*0a28*/ 	.short	0x010a
        /*0a2a*/ 	.byte	0x3f
	.zero		1


	//   ....[117]....
        /*0a2c*/ 	.word	0x0000f3c0
        /*0a30*/ 	.word	0x00000003
        /*0a34*/ 	.word	0x000384d0
        /*0a38*/ 	.short	0x010a
        /*0a3a*/ 	.byte	0x3f
	.zero		1


	//   ....[118]....
        /*0a3c*/ 	.word	0x0000f420
        /*0a40*/ 	.word	0x00000003
        /*0a44*/ 	.word	0x000384d8
        /*0a48*/ 	.short	0x010a
        /*0a4a*/ 	.byte	0x3f
	.zero		1


	//   ....[119]....
        /*0a4c*/ 	.word	0x0000f480
        /*0a50*/ 	.word	0x00000003
        /*0a54*/ 	.word	0x000384c0
        /*0a58*/ 	.short	0x010a
        /*0a5a*/ 	.byte	0x3f
	.zero		1


	//   ....[120]....
        /*0a5c*/ 	.word	0x0000f4e0
        /*0a60*/ 	.word	0x00000003
        /*0a64*/ 	.word	0x000384c8
        /*0a68*/ 	.short	0x010a
        /*0a6a*/ 	.byte	0x3f
	.zero		1


	//   ....[121]....
        /*0a6c*/ 	.word	0x0000f540
        /*0a70*/ 	.word	0x00000003
        /*0a74*/ 	.word	0x000384d0
        /*0a78*/ 	.short	0x010a
        /*0a7a*/ 	.byte	0x3f
	.zero		1


	//   ....[122]....
        /*0a7c*/ 	.word	0x0000f5a0
        /*0a80*/ 	.word	0x00000003
        /*0a84*/ 	.word	0x000384d8
        /*0a88*/ 	.short	0x010a
        /*0a8a*/ 	.byte	0x3f
	.zero		1


	//   ....[123]....
        /*0a8c*/ 	.word	0x0000f600
        /*0a90*/ 	.word	0x00000003
        /*0a94*/ 	.word	0x000384c0
        /*0a98*/ 	.short	0x010a
        /*0a9a*/ 	.byte	0x3f
	.zero		1


	//   ....[124]....
        /*0a9c*/ 	.word	0x0000f660
        /*0aa0*/ 	.word	0x00000003
        /*0aa4*/ 	.word	0x000384c8
        /*0aa8*/ 	.short	0x010a
        /*0aaa*/ 	.byte	0x3f
	.zero		1


	//   ....[125]....
        /*0aac*/ 	.word	0x0000f6c0
        /*0ab0*/ 	.word	0x00000003
        /*0ab4*/ 	.word	0x000384d0
        /*0ab8*/ 	.short	0x010a
        /*0aba*/ 	.byte	0x3f
	.zero		1


	//   ....[126]....
        /*0abc*/ 	.word	0x0000f790
        /*0ac0*/ 	.word	0x00000008
        /*0ac4*/ 	.word	0x00038490
        /*0ac8*/ 	.short	0x010a
        /*0aca*/ 	.byte	0x3f
	.zero		1


	//   ....[127]....
        /*0acc*/ 	.word	0x0000f7e0
        /*0ad0*/ 	.word	0x00000003
        /*0ad4*/ 	.word	0x00038400
        /*0ad8*/ 	.short	0x010a
        /*0ada*/ 	.byte	0x3f
	.zero		1


	//   ....[128]....
        /*0adc*/ 	.word	0x0000f9f0
        /*0ae0*/ 	.word	0x00000007
        /*0ae4*/ 	.word	0x00000000
        /*0ae8*/ 	.short	0x010a
        /*0aea*/ 	.byte	0x3f
	.zero		1


	//   ....[129]....
        /*0aec*/ 	.word	0x0000fa40
        /*0af0*/ 	.word	0x00000011
        /*0af4*/ 	.word	0x00038440
        /*0af8*/ 	.short	0x010a
        /*0afa*/ 	.byte	0x3f
	.zero		1


	//   ....[130]....
        /*0afc*/ 	.word	0x0000fa90
        /*0b00*/ 	.word	0x00000005
        /*0b04*/ 	.word	0x00038440
        /*0b08*/ 	.short	0x010a
        /*0b0a*/ 	.byte	0x3f
	.zero		1


	//   ....[131]....
        /*0b0c*/ 	.word	0x0000fae0
        /*0b10*/ 	.word	0x00000007
        /*0b14*/ 	.word	0x00038440
        /*0b18*/ 	.short	0x010a
        /*0b1a*/ 	.byte	0x3f
	.zero		1


	//   ....[132]....
        /*0b1c*/ 	.word	0x0000fb30
        /*0b20*/ 	.word	0x00000007
        /*0b24*/ 	.word	0x00038440
        /*0b28*/ 	.short	0x010a
        /*0b2a*/ 	.byte	0x3f
	.zero		1


	//   ....[133]....
        /*0b2c*/ 	.word	0x0000fb80
        /*0b30*/ 	.word	0x00000007
        /*0b34*/ 	.word	0x00038440
        /*0b38*/ 	.short	0x010a
        /*0b3a*/ 	.byte	0x3f
	.zero		1


	//   ....[134]....
        /*0b3c*/ 	.word	0x0000fbd0
        /*0b40*/ 	.word	0x00000007
        /*0b44*/ 	.word	0x00038440
        /*0b48*/ 	.short	0x010a
        /*0b4a*/ 	.byte	0x3f
	.zero		1


	//   ....[135]....
        /*0b4c*/ 	.word	0x0000fc20
        /*0b50*/ 	.word	0x00000007
        /*0b54*/ 	.word	0x00038440
        /*0b58*/ 	.short	0x010a
        /*0b5a*/ 	.byte	0x3f
	.zero		1


	//   ....[136]....
        /*0b5c*/ 	.word	0x0000fc70
        /*0b60*/ 	.word	0x00000007
        /*0b64*/ 	.word	0x00038440
        /*0b68*/ 	.short	0x010a
        /*0b6a*/ 	.byte	0x3f
	.zero		1


	//----- nvinfo : EIATTR_NUM_MBARRIERS
	.align		4
.L_37:
        /*0b6c*/ 	.byte	0x03, 0x38
        /*0b6e*/ 	.short	0x001e


	//----- nvinfo : EIATTR_EXIT_INSTR_OFFSETS
	.align		4
        /*0b70*/ 	.byte	0x04, 0x1c
        /*0b72*/ 	.short	(.L_39 - .L_38)


	//   ....[0]....
.L_38:
        /*0b74*/ 	.word	0x00002e40


	//   ....[1]....
        /*0b78*/ 	.word	0x00002f00


	//   ....[2]....
        /*0b7c*/ 	.word	0x00008fb0


	//   ....[3]....
        /*0b80*/ 	.word	0x00009050


	//   ....[4]....
        /*0b84*/ 	.word	0x0000aeb0


	//   ....[5]....
        /*0b88*/ 	.word	0x0000ca70


	//   ....[6]....
        /*0b8c*/ 	.word	0x0000ed90


	//----- nvinfo : EIATTR_MAX_THREADS
	.align		4
.L_39:
        /*0b90*/ 	.byte	0x04, 0x05
        /*0b92*/ 	.short	(.L_41 - .L_40)
.L_40:
        /*0b94*/ 	.word	0x00000180
        /*0b98*/ 	.word	0x00000001
        /*0b9c*/ 	.word	0x00000001


	//----- nvinfo : EIATTR_CRS_STACK_SIZE
	.align		4
.L_41:
        /*0ba0*/ 	.byte	0x04, 0x1e
        /*0ba2*/ 	.short	(.L_43 - .L_42)
.L_42:
        /*0ba4*/ 	.word	0x00000000


	//----- nvinfo : EIATTR_CBANK_PARAM_SIZE
	.align		4
.L_43:
        /*0ba8*/ 	.byte	0x03, 0x19
        /*0baa*/ 	.short	0x0770


	//----- nvinfo : EIATTR_PARAM_CBANK
	.align		4
        /*0bac*/ 	.byte	0x04, 0x0a
        /*0bae*/ 	.short	(.L_45 - .L_44)
	.align		4
.L_44:
        /*0bb0*/ 	.word	index@(.nv.constant0._ZN7cutlass13device_kernelINS_4gemm6kernel13GemmUniversalINS1_17GroupProblemShapeIN4cute5tupleIJiiiEEEEENS1_10collective13CollectiveMmaINS1_39MainloopSm90ArrayTmaGmmaWarpSpecializedILi2ENS6_IJNS5_1CILi2EEENSC_ILi1EEESE_EEENS1_43KernelPtrArrayTmaWarpSpecializedCooperativeEEENS6_IJNSC_ILi256EEENSC_ILi128EEESJ_EEENS_10bfloat16_tEPNS6_IJlSE_NSC_ILi0EEEEEESL_SO_NS5_8TiledMMAINS5_8MMA_AtomIJNS5_4SM904GMMA28MMA_64x128x16_F32BF16BF16_SSILNSS_5MajorE0ELSU_0ELNSS_7ScaleInE1ELSV_1EEEEEENS5_6LayoutISF_NS6_IJSE_SM_SM_EEEEENS6_IJNS5_10UnderscoreES11_S11_EEEEENS5_13SM90_TMA_LOADENS5_14ComposedLayoutINS5_7SwizzleILi3ELi4ELi3EEENS5_18smem_ptr_flag_bitsILi16EEENSY_INS6_IJNSC_ILi8EEENSC_ILi64EEEEEENS6_IJS1B_SE_EEEEEEEvNS5_8identityENS5_23SM90_TMA_LOAD_MULTICASTES1F_vS1G_EENS_8epilogue10collective18CollectiveEpilogueINS1J_30Sm90PtrArrayTmaWarpSpecializedILi4ELi2ELi16ELb1ELb0ELi2EEEJSK_NS6_IJSJ_NSC_ILi32EEEEEENS_6half_tEPNS6_IJSE_lSM_EEES1Q_S1S_NS1J_6fusion15FusionCallbacksIS1N_NS1T_17LinearCombinationIS1Q_fS1Q_fLNS_15FloatRoundStyleE2EEESK_S1P_JEEES14_NS15_IS17_S19_NSY_INS6_IJS1B_S1A_EEENS6_IJSE_S1B_EEEEEEENS5_17SM75_U16x8_LDSM_TENS5_14SM90_TMA_STOREES22_NS5_17SM90_U16x8_STSM_TENS5_9Copy_AtomIJNS5_17SM90_U32x4_STSM_NES1Q_EEEvEEEvvEEEEvNT_6ParamsE)
        /*0bb4*/ 	.short	0x0210
        /*0bb6*/ 	.short	0x0770


	//----- nvinfo : EIATTR_SW_WAR
	.align		4
.L_45:
        /*0bb8*/ 	.byte	0x04, 0x36
        /*0bba*/ 	.short	(.L_47 - .L_46)
.L_46:
        /*0bbc*/ 	.word	0x00000008
.L_47:


//--------------------- .nv.callgraph             --------------------------
	.section	.nv.callgraph,"",@"SHT_CUDA_CALLGRAPH"
	.align	4
	.sectionentsize	8
	.align		4
        /*0000*/ 	.word	0x00000000
	.align		4
        /*0004*/ 	.word	0xffffffff
	.align		4
        /*0008*/ 	.word	index@(_ZN7cutlass13device_kernelINS_4gemm6kernel13GemmUniversalINS1_17GroupProblemShapeIN4cute5tupleIJiiiEEEEENS1_10collective13CollectiveMmaINS1_39MainloopSm90ArrayTmaGmmaWarpSpecializedILi2ENS6_IJNS5_1CILi2EEENSC_ILi1EEESE_EEENS1_43KernelPtrArrayTmaWarpSpecializedCooperativeEEENS6_IJNSC_ILi256EEENSC_ILi128EEESJ_EEENS_10bfloat16_tEPNS6_IJlSE_NSC_ILi0EEEEEESL_SO_NS5_8TiledMMAINS5_8MMA_AtomIJNS5_4SM904GMMA28MMA_64x128x16_F32BF16BF16_SSILNSS_5MajorE0ELSU_0ELNSS_7ScaleInE1ELSV_1EEEEEENS5_6LayoutISF_NS6_IJSE_SM_SM_EEEEENS6_IJNS5_10UnderscoreES11_S11_EEEEENS5_13SM90_TMA_LOADENS5_14ComposedLayoutINS5_7SwizzleILi3ELi4ELi3EEENS5_18smem_ptr_flag_bitsILi16EEENSY_INS6_IJNSC_ILi8EEENSC_ILi64EEEEEENS6_IJS1B_SE_EEEEEEEvNS5_8identityENS5_23SM90_TMA_LOAD_MULTICASTES1F_vS1G_EENS_8epilogue10collective18CollectiveEpilogueINS1J_30Sm90PtrArrayTmaWarpSpecializedILi4ELi2ELi16ELb1ELb0ELi2EEEJSK_NS6_IJSJ_NSC_ILi32EEEEEENS_6half_tEPNS6_IJSE_lSM_EEES1Q_S1S_NS1J_6fusion15FusionCallbacksIS1N_NS1T_17LinearCombinationIS1Q_fS1Q_fLNS_15FloatRoundStyleE2EEESK_S1P_JEEES14_NS15_IS17_S19_NSY_INS6_IJS1B_S1A_EEENS6_IJSE_S1B_EEEEEEENS5_17SM75_U16x8_LDSM_TENS5_14SM90_TMA_STOREES22_NS5_17SM90_U16x8_STSM_TENS5_9Copy_AtomIJNS5_17SM90_U32x4_STSM_NES1Q_EEEvEEEvvEEEEvNT_6ParamsE)
	.align		4
        /*000c*/ 	.word	index@(__assertfail)
	.align		4
        /*0010*/ 	.word	0x00000000
	.align		4
        /*0014*/ 	.word	0xfffffffe
	.align		4
        /*0018*/ 	.word	0x00000000
	.align		4
        /*001c*/ 	.word	0xfffffffd
	.align		4
        /*0020*/ 	.word	0x00000000
	.align		4
        /*0024*/ 	.word	0xfffffffc


//--------------------- .nv.constant4             --------------------------
	.section	.nv.constant4,"a",@progbits
	.align	8
	.align		8
.nv.constant4:
        /*0000*/ 	.dword	__assertfail
	.align		8
        /*0008*/ 	.dword	__unnamed_1
	.align		8
        /*0010*/ 	.dword	_ZN39_INTERNAL_5ded5dff_4_k_cu_c0f5ff4c_33474cuda3std3__45__cpo5beginE
	.align		8
        /*0018*/ 	.dword	_ZN39_INTERNAL_5ded5dff_4_k_cu_c0f5ff4c_33474cuda3std3__45__cpo3endE
	.align		8
        /*0020*/ 	.dword	_ZN39_INTERNAL_5ded5dff_4_k_cu_c0f5ff4c_33474cuda3std3__45__cpo6cbeginE
	.align		8
        /*0028*/ 	.dword	_ZN39_INTERNAL_5ded5dff_4_k_cu_c0f5ff4c_33474cuda3std3__45__cpo4cendE
	.align		8
        /*0030*/ 	.dword	_ZN39_INTERNAL_5ded5dff_4_k_cu_c0f5ff4c_33474cuda3std3__441_GLOBAL__N__5ded5dff_4_k_cu_c0f5ff4c_33476ignoreE
	.align		8
        /*0038*/ 	.dword	_ZN39_INTERNAL_5ded5dff_4_k_cu_c0f5ff4c_33474cuda3std3__419piecewise_constructE
	.align		8
        /*0040*/ 	.dword	_ZN39_INTERNAL_5ded5dff_4_k_cu_c0f5ff4c_33474cuda3std3__48in_placeE
	.align		8
        /*0048*/ 	.dword	_ZN39_INTERNAL_5ded5dff_4_k_cu_c0f5ff4c_33474cuda3std6ranges3__45__cpo4swapE
	.align		8
        /*0050*/ 	.dword	_ZN39_INTERNAL_5ded5dff_4_k_cu_c0f5ff4c_33474cuda3std6ranges3__45__cpo9iter_moveE
	.align		8
        /*0058*/ 	.dword	_ZN39_INTERNAL_5ded5dff_4_k_cu_c0f5ff4c_33474cute7productE
	.align		8
        /*0060*/ 	.dword	_ZN39_INTERNAL_5ded5dff_4_k_cu_c0f5ff4c_33474cute1_E
	.align		8
        /*0068*/ 	.dword	$str$24
	.align		8
        /*0070*/ 	.dword	$str$25


//--------------------- .text._ZN7cutlass13device_kernelINS_4gemm6kernel13GemmUniversalINS1_17GroupProblemShapeIN4cute5tupleIJiiiEEEEENS1_10collective13CollectiveMmaINS1_39MainloopSm90ArrayTmaGmmaWarpSpecializedILi2ENS6_IJNS5_1CILi2EEENSC_ILi1EEESE_EEENS1_43KernelPtrArrayTmaWarpSpecializedCooperativeEEENS6_IJNSC_ILi256EEENSC_ILi128EEESJ_EEENS_10bfloat16_tEPNS6_IJlSE_NSC_ILi0EEEEEESL_SO_NS5_8TiledMMAINS5_8MMA_AtomIJNS5_4SM904GMMA28MMA_64x128x16_F32BF16BF16_SSILNSS_5MajorE0ELSU_0ELNSS_7ScaleInE1ELSV_1EEEEEENS5_6LayoutISF_NS6_IJSE_SM_SM_EEEEENS6_IJNS5_10UnderscoreES11_S11_EEEEENS5_13SM90_TMA_LOADENS5_14ComposedLayoutINS5_7SwizzleILi3ELi4ELi3EEENS5_18smem_ptr_flag_bitsILi16EEENSY_INS6_IJNSC_ILi8EEENSC_ILi64EEEEEENS6_IJS1B_SE_EEEEEEEvNS5_8identityENS5_23SM90_TMA_LOAD_MULTICASTES1F_vS1G_EENS_8epilogue10collective18CollectiveEpilogueINS1J_30Sm90PtrArrayTmaWarpSpecializedILi4ELi2ELi16ELb1ELb0ELi2EEEJSK_NS6_IJSJ_NSC_ILi32EEEEEENS_6half_tEPNS6_IJSE_lSM_EEES1Q_S1S_NS1J_6fusion15FusionCallbacksIS1N_NS1T_17LinearCombinationIS1Q_fS1Q_fLNS_15FloatRoundStyleE2EEESK_S1P_JEEES14_NS15_IS17_S19_NSY_INS6_IJS1B_S1A_EEENS6_IJSE_S1B_EEEEEEENS5_17SM75_U16x8_LDSM_TENS5_14SM90_TMA_STOREES22_NS5_17SM90_U16x8_STSM_TENS5_9Copy_AtomIJNS5_17SM90_U32x4_STSM_NES1Q_EEEvEEEvvEEEEvNT_6ParamsE --------------------------
	.section	.text._ZN7cutlass13device_kernelINS_4gemm6kernel13GemmUniversalINS1_17GroupProblemShapeIN4cute5tupleIJiiiEEEEENS1_10collective13CollectiveMmaINS1_39MainloopSm90ArrayTmaGmmaWarpSpecializedILi2ENS6_IJNS5_1CILi2EEENSC_ILi1EEESE_EEENS1_43KernelPtrArrayTmaWarpSpecializedCooperativeEEENS6_IJNSC_ILi256EEENSC_ILi128EEESJ_EEENS_10bfloat16_tEPNS6_IJlSE_NSC_ILi0EEEEEESL_SO_NS5_8TiledMMAINS5_8MMA_AtomIJNS5_4SM904GMMA28MMA_64x128x16_F32BF16BF16_SSILNSS_5MajorE0ELSU_0ELNSS_7ScaleInE1ELSV_1EEEEEENS5_6LayoutISF_NS6_IJSE_SM_SM_EEEEENS6_IJNS5_10UnderscoreES11_S11_EEEEENS5_13SM90_TMA_LOADENS5_14ComposedLayoutINS5_7SwizzleILi3ELi4ELi3EEENS5_18smem_ptr_flag_bitsILi16EEENSY_INS6_IJNSC_ILi8EEENSC_ILi64EEEEEENS6_IJS1B_SE_EEEEEEEvNS5_8identityENS5_23SM90_TMA_LOAD_MULTICASTES1F_vS1G_EENS_8epilogue10collective18CollectiveEpilogueINS1J_30Sm90PtrArrayTmaWarpSpecializedILi4ELi2ELi16ELb1ELb0ELi2EEEJSK_NS6_IJSJ_NSC_ILi32EEEEEENS_6half_tEPNS6_IJSE_lSM_EEES1Q_S1S_NS1J_6fusion15FusionCallbacksIS1N_NS1T_17LinearCombinationIS1Q_fS1Q_fLNS_15FloatRoundStyleE2EEESK_S1P_JEEES14_NS15_IS17_S19_NSY_INS6_IJS1B_S1A_EEENS6_IJSE_S1B_EEEEEEENS5_17SM75_U16x8_LDSM_TENS5_14SM90_TMA_STOREES22_NS5_17SM90_U16x8_STSM_TENS5_9Copy_AtomIJNS5_17SM90_U32x4_STSM_NES1Q_EEEvEEEvvEEEEvNT_6ParamsE,"ax",@progbits
	.align	128
.text._ZN7cutlass13device_kernelINS_4gemm6kernel13GemmUniversalINS1_17GroupProblemShapeIN4cute5tupleIJiiiEEEEENS1_10collective13CollectiveMmaINS1_39MainloopSm90ArrayTmaGmmaWarpSpecializedILi2ENS6_IJNS5_1CILi2EEENSC_ILi1EEESE_EEENS1_43KernelPtrArrayTmaWarpSpecializedCooperativeEEENS6_IJNSC_ILi256EEENSC_ILi128EEESJ_EEENS_10bfloat16_tEPNS6_IJlSE_NSC_ILi0EEEEEESL_SO_NS5_8TiledMMAINS5_8MMA_AtomIJNS5_4SM904GMMA28MMA_64x128x16_F32BF16BF16_SSILNSS_5MajorE0ELSU_0ELNSS_7ScaleInE1ELSV_1EEEEEENS5_6LayoutISF_NS6_IJSE_SM_SM_EEEEENS6_IJNS5_10UnderscoreES11_S11_EEEEENS5_13SM90_TMA_LOADENS5_14ComposedLayoutINS5_7SwizzleILi3ELi4ELi3EEENS5_18smem_ptr_flag_bitsILi16EEENSY_INS6_IJNSC_ILi8EEENSC_ILi64EEEEEENS6_IJS1B_SE_EEEEEEEvNS5_8identityENS5_23SM90_TMA_LOAD_MULTICASTES1F_vS1G_EENS_8epilogue10collective18CollectiveEpilogueINS1J_30Sm90PtrArrayTmaWarpSpecializedILi4ELi2ELi16ELb1ELb0ELi2EEEJSK_NS6_IJSJ_NSC_ILi32EEEEEENS_6half_tEPNS6_IJSE_lSM_EEES1Q_S1S_NS1J_6fusion15FusionCallbacksIS1N_NS1T_17LinearCombinationIS1Q_fS1Q_fLNS_15FloatRoundStyleE2EEESK_S1P_JEEES14_NS15_IS17_S19_NSY_INS6_IJS1B_S1A_EEENS6_IJSE_S1B_EEEEEEENS5_17SM75_U16x8_LDSM_TENS5_14SM90_TMA_STOREES22_NS5_17SM90_U16x8_STSM_TENS5_9Copy_AtomIJNS5_17SM90_U32x4_STSM_NES1Q_EEEvEEEvvEEEEvNT_6ParamsE:
        .type           _ZN7cutlass13device_kernelINS_4gemm6kernel13GemmUniversalINS1_17GroupProblemShapeIN4cute5tupleIJiiiEEEEENS1_10collective13CollectiveMmaINS1_39MainloopSm90ArrayTmaGmmaWarpSpecializedILi2ENS6_IJNS5_1CILi2EEENSC_ILi1EEESE_EEENS1_43KernelPtrArrayTmaWarpSpecializedCooperativeEEENS6_IJNSC_ILi256EEENSC_ILi128EEESJ_EEENS_10bfloat16_tEPNS6_IJlSE_NSC_ILi0EEEEEESL_SO_NS5_8TiledMMAINS5_8MMA_AtomIJNS5_4SM904GMMA28MMA_64x128x16_F32BF16BF16_SSILNSS_5MajorE0ELSU_0ELNSS_7ScaleInE1ELSV_1EEEEEENS5_6LayoutISF_NS6_IJSE_SM_SM_EEEEENS6_IJNS5_10UnderscoreES11_S11_EEEEENS5_13SM90_TMA_LOADENS5_14ComposedLayoutINS5_7SwizzleILi3ELi4ELi3EEENS5_18smem_ptr_flag_bitsILi16EEENSY_INS6_IJNSC_ILi8EEENSC_ILi64EEEEEENS6_IJS1B_SE_EEEEEEEvNS5_8identityENS5_23SM90_TMA_LOAD_MULTICASTES1F_vS1G_EENS_8epilogue10collective18CollectiveEpilogueINS1J_30Sm90PtrArrayTmaWarpSpecializedILi4ELi2ELi16ELb1ELb0ELi2EEEJSK_NS6_IJSJ_NSC_ILi32EEEEEENS_6half_tEPNS6_IJSE_lSM_EEES1Q_S1S_NS1J_6fusion15FusionCallbacksIS1N_NS1T_17LinearCombinationIS1Q_fS1Q_fLNS_15FloatRoundStyleE2EEESK_S1P_JEEES14_NS15_IS17_S19_NSY_INS6_IJS1B_S1A_EEENS6_IJSE_S1B_EEEEEEENS5_17SM75_U16x8_LDSM_TENS5_14SM90_TMA_STOREES22_NS5_17SM90_U16x8_STSM_TENS5_9Copy_AtomIJNS5_17SM90_U32x4_STSM_NES1Q_EEEvEEEvvEEEEvNT_6ParamsE,@function
        .size           _ZN7cutlass13device_kernelINS_4gemm6kernel13GemmUniversalINS1_17GroupProblemShapeIN4cute5tupleIJiiiEEEEENS1_10collective13CollectiveMmaINS1_39MainloopSm90ArrayTmaGmmaWarpSpecializedILi2ENS6_IJNS5_1CILi2EEENSC_ILi1EEESE_EEENS1_43KernelPtrArrayTmaWarpSpecializedCooperativeEEENS6_IJNSC_ILi256EEENSC_ILi128EEESJ_EEENS_10bfloat16_tEPNS6_IJlSE_NSC_ILi0EEEEEESL_SO_NS5_8TiledMMAINS5_8MMA_AtomIJNS5_4SM904GMMA28MMA_64x128x16_F32BF16BF16_SSILNSS_5MajorE0ELSU_0ELNSS_7ScaleInE1ELSV_1EEEEEENS5_6LayoutISF_NS6_IJSE_SM_SM_EEEEENS6_IJNS5_10UnderscoreES11_S11_EEEEENS5_13SM90_TMA_LOADENS5_14ComposedLayoutINS5_7SwizzleILi3ELi4ELi3EEENS5_18smem_ptr_flag_bitsILi16EEENSY_INS6_IJNSC_ILi8EEENSC_ILi64EEEEEENS6_IJS1B_SE_EEEEEEEvNS5_8identityENS5_23SM90_TMA_LOAD_MULTICASTES1F_vS1G_EENS_8epilogue10collective18CollectiveEpilogueINS1J_30Sm90PtrArrayTmaWarpSpecializedILi4ELi2ELi16ELb1ELb0ELi2EEEJSK_NS6_IJSJ_NSC_ILi32EEEEEENS_6half_tEPNS6_IJSE_lSM_EEES1Q_S1S_NS1J_6fusion15FusionCallbacksIS1N_NS1T_17LinearCombinationIS1Q_fS1Q_fLNS_15FloatRoundStyleE2EEESK_S1P_JEEES14_NS15_IS17_S19_NSY_INS6_IJS1B_S1A_EEENS6_IJSE_S1B_EEEEEEENS5_17SM75_U16x8_LDSM_TENS5_14SM90_TMA_STOREES22_NS5_17SM90_U16x8_STSM_TENS5_9Copy_AtomIJNS5_17SM90_U32x4_STSM_NES1Q_EEEvEEEvvEEEEvNT_6ParamsE,(.L_x_314 - _ZN7cutlass13device_kernelINS_4gemm6kernel13GemmUniversalINS1_17GroupProblemShapeIN4cute5tupleIJiiiEEEEENS1_10collective13CollectiveMmaINS1_39MainloopSm90ArrayTmaGmmaWarpSpecializedILi2ENS6_IJNS5_1CILi2EEENSC_ILi1EEESE_EEENS1_43KernelPtrArrayTmaWarpSpecializedCooperativeEEENS6_IJNSC_ILi256EEENSC_ILi128EEESJ_EEENS_10bfloat16_tEPNS6_IJlSE_NSC_ILi0EEEEEESL_SO_NS5_8TiledMMAINS5_8MMA_AtomIJNS5_4SM904GMMA28MMA_64x128x16_F32BF16BF16_SSILNSS_5MajorE0ELSU_0ELNSS_7ScaleInE1ELSV_1EEEEEENS5_6LayoutISF_NS6_IJSE_SM_SM_EEEEENS6_IJNS5_10UnderscoreES11_S11_EEEEENS5_13SM90_TMA_LOADENS5_14ComposedLayoutINS5_7SwizzleILi3ELi4ELi3EEENS5_18smem_ptr_flag_bitsILi16EEENSY_INS6_IJNSC_ILi8EEENSC_ILi64EEEEEENS6_IJS1B_SE_EEEEEEEvNS5_8identityENS5_23SM90_TMA_LOAD_MULTICASTES1F_vS1G_EENS_8epilogue10collective18CollectiveEpilogueINS1J_30Sm90PtrArrayTmaWarpSpecializedILi4ELi2ELi16ELb1ELb0ELi2EEEJSK_NS6_IJSJ_NSC_ILi32EEEEEENS_6half_tEPNS6_IJSE_lSM_EEES1Q_S1S_NS1J_6fusion15FusionCallbacksIS1N_NS1T_17LinearCombinationIS1Q_fS1Q_fLNS_15FloatRoundStyleE2EEESK_S1P_JEEES14_NS15_IS17_S19_NSY_INS6_IJS1B_S1A_EEENS6_IJSE_S1B_EEEEEEENS5_17SM75_U16x8_LDSM_TENS5_14SM90_TMA_STOREES22_NS5_17SM90_U16x8_STSM_TENS5_9Copy_AtomIJNS5_17SM90_U32x4_STSM_NES1Q_EEEvEEEvvEEEEvNT_6ParamsE)
        .other          _ZN7cutlass13device_kernelINS_4gemm6kernel13GemmUniversalINS1_17GroupProblemShapeIN4cute5tupleIJiiiEEEEENS1_10collective13CollectiveMmaINS1_39MainloopSm90ArrayTmaGmmaWarpSpecializedILi2ENS6_IJNS5_1CILi2EEENSC_ILi1EEESE_EEENS1_43KernelPtrArrayTmaWarpSpecializedCooperativeEEENS6_IJNSC_ILi256EEENSC_ILi128EEESJ_EEENS_10bfloat16_tEPNS6_IJlSE_NSC_ILi0EEEEEESL_SO_NS5_8TiledMMAINS5_8MMA_AtomIJNS5_4SM904GMMA28MMA_64x128x16_F32BF16BF16_SSILNSS_5MajorE0ELSU_0ELNSS_7ScaleInE1ELSV_1EEEEEENS5_6LayoutISF_NS6_IJSE_SM_SM_EEEEENS6_IJNS5_10UnderscoreES11_S11_EEEEENS5_13SM90_TMA_LOADENS5_14ComposedLayoutINS5_7SwizzleILi3ELi4ELi3EEENS5_18smem_ptr_flag_bitsILi16EEENSY_INS6_IJNSC_ILi8EEENSC_ILi64EEEEEENS6_IJS1B_SE_EEEEEEEvNS5_8identityENS5_23SM90_TMA_LOAD_MULTICASTES1F_vS1G_EENS_8epilogue10collective18CollectiveEpilogueINS1J_30Sm90PtrArrayTmaWarpSpecializedILi4ELi2ELi16ELb1ELb0ELi2EEEJSK_NS6_IJSJ_NSC_ILi32EEEEEENS_6half_tEPNS6_IJSE_lSM_EEES1Q_S1S_NS1J_6fusion15FusionCallbacksIS1N_NS1T_17LinearCombinationIS1Q_fS1Q_fLNS_15FloatRoundStyleE2EEESK_S1P_JEEES14_NS15_IS17_S19_NSY_INS6_IJS1B_S1A_EEENS6_IJSE_S1B_EEEEEEENS5_17SM75_U16x8_LDSM_TENS5_14SM90_TMA_STOREES22_NS5_17SM90_U16x8_STSM_TENS5_9Copy_AtomIJNS5_17SM90_U32x4_STSM_NES1Q_EEEvEEEvvEEEEvNT_6ParamsE,@"STO_CUDA_ENTRY STV_DEFAULT"
_ZN7cutlass13device_kernelINS_4gemm6kernel13GemmUniversalINS1_17GroupProblemShapeIN4cute5tupleIJiiiEEEEENS1_10collective13CollectiveMmaINS1_39MainloopSm90ArrayTmaGmmaWarpSpecializedILi2ENS6_IJNS5_1CILi2EEENSC_ILi1EEESE_EEENS1_43KernelPtrArrayTmaWarpSpecializedCooperativeEEENS6_IJNSC_ILi256EEENSC_ILi128EEESJ_EEENS_10bfloat16_tEPNS6_IJlSE_NSC_ILi0EEEEEESL_SO_NS5_8TiledMMAINS5_8MMA_AtomIJNS5_4SM904GMMA28MMA_64x128x16_F32BF16BF16_SSILNSS_5MajorE0ELSU_0ELNSS_7ScaleInE1ELSV_1EEEEEENS5_6LayoutISF_NS6_IJSE_SM_SM_EEEEENS6_IJNS5_10UnderscoreES11_S11_EEEEENS5_13SM90_TMA_LOADENS5_14ComposedLayoutINS5_7SwizzleILi3ELi4ELi3EEENS5_18smem_ptr_flag_bitsILi16EEENSY_INS6_IJNSC_ILi8EEENSC_ILi64EEEEEENS6_IJS1B_SE_EEEEEEEvNS5_8identityENS5_23SM90_TMA_LOAD_MULTICASTES1F_vS1G_EENS_8epilogue10collective18CollectiveEpilogueINS1J_30Sm90PtrArrayTmaWarpSpecializedILi4ELi2ELi16ELb1ELb0ELi2EEEJSK_NS6_IJSJ_NSC_ILi32EEEEEENS_6half_tEPNS6_IJSE_lSM_EEES1Q_S1S_NS1J_6fusion15FusionCallbacksIS1N_NS1T_17LinearCombinationIS1Q_fS1Q_fLNS_15FloatRoundStyleE2EEESK_S1P_JEEES14_NS15_IS17_S19_NSY_INS6_IJS1B_S1A_EEENS6_IJSE_S1B_EEEEEEENS5_17SM75_U16x8_LDSM_TENS5_14SM90_TMA_STOREES22_NS5_17SM90_U16x8_STSM_TENS5_9Copy_AtomIJNS5_17SM90_U32x4_STSM_NES1Q_EEEvEEEvvEEEEvNT_6ParamsE:
[----:B------:R-:W1:Y:S08]  /*0000*/  LDC R1, c[0x0][0x28] ;  /* 0x00000a00ff017b82 */ /* 0x000e700000000800 */
[----:B------:R-:W2:Y:S01]  /*0010*/  LDC.64 R4, c[0x0][0x918] ;  /* 0x00024600ff047b82 */ /* 0x000ea20000000a00 */
[----:B------:R-:W-:Y:S01]  /*0020*/  ULDC.64 UR58, c[0x0][0x208] ;  /* 0x00008200003a7ab9 */ /* 0x000fe20000000a00 */
[----:B------:R-:W3:Y:S01]  /*0030*/  S2R R19, SR_TID.X ;  /* 0x0000000000137919 */ /* 0x000ee20000002100 */
[----:B------:R-:W-:Y:S01]  /*0040*/  ULDC UR4, c[0x0][0x910] ;  /* 0x0002440000047ab9 */ /* 0x000fe20000000800 */
[----:B------:R-:W-:Y:S01]  /*0050*/  ULDC.64 UR20, c[0x0][0x8d0] ;  /* 0x0002340000147ab9 */ /* 0x000fe20000000a00 */
[----:B------:R-:W-:Y:S01]  /*0060*/  ULDC.64 UR14, c[0x0][0x8c8] ;  /* 0x00023200000e7ab9 */ /* 0x000fe20000000a00 */
[----:B------:R-:W-:Y:S01]  /*0070*/  IMAD.MOV.U32 R8, RZ, RZ, RZ ;  /* 0x000000ffff087224 */ /* 0x000fe200078e00ff */
[----:B------:R-:W-:Y:S01]  /*0080*/  ULDC.64 UR16, c[0x0][0x8e0] ;  /* 0x0002380000107ab9 */ /* 0x000fe20000000a00 */
[----:B------:R-:W4:Y:S01]  /*0090*/  S2UR UR8, SR_CTAID.Y ;  /* 0x00000000000879c3 */ /* 0x000f220000002600 */
[----:B------:R-:W-:Y:S01]  /*00a0*/  IMAD.MOV.U32 R10, RZ, RZ, RZ ;  /* 0x000000ffff0a7224 */ /* 0x000fe200078e00ff */
[----:B------:R-:W-:Y:S01]  /*00b0*/  ULDC.64 UR22, c[0x0][0x8e8] ;  /* 0x00023a0000167ab9 */ /* 0x000fe20000000a00 */
[----:B--2---:R-:W2:Y:S01]  /*00c0*/  LDG.E R7, desc[UR58][R4.64] ;  /* 0x0000003a04077981 */ /* 0x004ea2000c1e1900 */
[----:B------:R-:W-:-:S03]  /*00d0*/  IMAD.U32 R0, RZ, RZ, UR4 ;  /* 0x00000004ff007e24 */ /* 0x000fc6000f8e00ff */
[----:B------:R-:W2:Y:S01]  /*00e0*/  LDG.E R6, desc[UR58][R4.64+0x4] ;  /* 0x0000043a04067981 */ /* 0x000ea2000c1e1900 */
[----:B---3--:R-:W-:Y:S01]  /*00f0*/  LOP3.LUT R9, R19, 0x1f, RZ, 0xc0, !PT ;  /* 0x0000001f13097812 */ /* 0x008fe200078ec0ff */
[----:B------:R-:W-:Y:S01]  /*0100*/  UISETP.NE.U32.AND UP0, UPT, UR20, URZ, UPT ;  /* 0x0000003f1400728c */ /* 0x000fe2000bf05070 */
[----:B------:R-:W3:Y:S01]  /*0110*/  S2UR UR40, SR_CTAID.X ;  /* 0x00000000002879c3 */ /* 0x000ee20000002500 */
[----:B------:R-:W-:Y:S01]  /*0120*/  ULDC UR4, c[0x0][0x908] ;  /* 0x0002420000047ab9 */ /* 0x000fe20000000800 */
[----:B------:R-:W-:Y:S01]  /*0130*/  ISETP.GE.AND P0, PT, R9, R0, PT ;  /* 0x000000000900720c */ /* 0x000fe20003f06270 */
[----:B------:R-:W-:Y:S02]  /*0140*/  UISETP.NE.AND.EX UP0, UPT, UR21, URZ, UPT, UP0 ;  /* 0x0000003f1500728c */ /* 0x000fe4000bf05300 */
[----:B------:R-:W-:-:S09]  /*0150*/  UISETP.NE.AND UP3, UPT, UR4, 0x1, UPT ;  /* 0x000000010400788c */ /* 0x000fd2000bf65270 */
[----:B------:R-:W-:Y:S01]  /*0160*/  @UP0 ULDC UR10, c[0x0][0x8dc] ;  /* 0x00023700000a0ab9 */ /* 0x000fe20000000800 */
[----:B------:R-:W1:Y:S01]  /*0170*/  @!P0 LDC.64 R2, c[0x0][0x918] ;  /* 0x00024600ff028b82 */ /* 0x000e620000000a00 */
[----:B----4-:R-:W-:Y:S01]  /*0180*/  @UP3 UMOV UR6, UR8 ;  /* 0x0000000800063c82 */ /* 0x010fe20008000000 */
[----:B------:R-:W-:Y:S01]  /*0190*/  @UP3 ULDC UR18, c[0x0][0x10] ;  /* 0x0000040000123ab9 */ /* 0x000fe20000000800 */
[----:B------:R-:W-:Y:S01]  /*01a0*/  @UP3 UMOV UR4, UR6 ;  /* 0x0000000600043c82 */ /* 0x000fe20008000000 */
[----:B------:R-:W-:Y:S01]  /*01b0*/  @UP3 UMOV UR5, URZ ;  /* 0x0000003f00053c82 */ /* 0x000fe20008000000 */
[----:B------:R-:W-:Y:S01]  /*01c0*/  @!UP3 UMOV UR6, UR8 ;  /* 0x000000080006bc82 */ /* 0x000fe20008000000 */
[----:B---3--:R-:W-:Y:S01]  /*01d0*/  @UP3 UIMAD.WIDE.U32 UR18, UR40, UR18, UR4 ;  /* 0x00000012281232a5 */ /* 0x008fe2000f8e0004 */
[----:B------:R-:W-:Y:S01]  /*01e0*/  @UP3 UMOV UR9, URZ ;  /* 0x0000003f00093c82 */ /* 0x000fe20008000000 */
[----:B-1----:R-:W-:-:S05]  /*01f0*/  @!P0 IMAD.WIDE.U32 R2, R9, 0xc, R2 ;  /* 0x0000000c09028825 */ /* 0x002fca00078e0002 */
[----:B------:R1:W5:Y:S04]  /*0200*/  @!P0 LDG.E R8, desc[UR58][R2.64] ;  /* 0x0000003a02088981 */ /* 0x000368000c1e1900 */
[----:B------:R1:W5:Y:S01]  /*0210*/  @!P0 LDG.E R10, desc[UR58][R2.64+0x4] ;  /* 0x0000043a020a8981 */ /* 0x000362000c1e1900 */
[----:B------:R-:W-:Y:S01]  /*0220*/  ISETP.NE.U32.AND P0, PT, RZ, UR22, PT ;  /* 0x00000016ff007c0c */ /* 0x000fe2000bf05070 */
[----:B------:R-:W-:-:S03]  /*0230*/  @!UP3 ULDC UR7, c[0x0][0xc] ;  /* 0x000003000007bab9 */ /* 0x000fc60000000800 */
[----:B------:R-:W-:Y:S01]  /*0240*/  ISETP.NE.AND.EX P0, PT, RZ, UR23, PT, P0 ;  /* 0x00000017ff007c0c */ /* 0x000fe2000bf05300 */
[----:B------:R-:W-:Y:S01]  /*0250*/  UMOV UR41, URZ ;  /* 0x0000003f00297c82 */ /* 0x000fe20008000000 */
[----:B------:R-:W-:Y:S01]  /*0260*/  @UP3 UIADD3 UR9, UR19, UR9, URZ ;  /* 0x0000000913093290 */ /* 0x000fe2000fffe03f */
[----:B--2---:R-:W-:Y:S02]  /*0270*/  R2UR UR12, R7 ;  /* 0x00000000070c72ca */ /* 0x004fe400000e0000 */
[----:B------:R-:W-:-:S11]  /*0280*/  R2UR UR26, R6 ;  /* 0x00000000061a72ca */ /* 0x000fd600000e0000 */
[----:B------:R-:W-:-:S04]  /*0290*/  UIADD3 UR11, UP1, UR12, UR14, URZ ;  /* 0x0000000e0c0b7290 */ /* 0x000fc8000ff3e03f */
[----:B------:R-:W-:Y:S02]  /*02a0*/  ULEA.HI.X.SX32 UR12, UR12, UR15, 0x1, UP1 ;  /* 0x0000000f0c0c7291 */ /* 0x000fe400088f0e3f */
[----:B------:R-:W-:-:S04]  /*02b0*/  UIADD3 UR11, UP1, UR11, -0x1, URZ ;  /* 0xffffffff0b0b7890 */ /* 0x000fc8000ff3e03f */
[----:B------:R-:W-:Y:S02]  /*02c0*/  UIADD3.X UR12, UR12, -0x1, URZ, UP1, !UPT ;  /* 0xffffffff0c0c7890 */ /* 0x000fe40008ffe43f */
[----:B------:R-:W-:-:S04]  /*02d0*/  @UP0 UIADD3 UR10, UP1, UR11, UR10, URZ ;  /* 0x0000000a0b0a0290 */ /* 0x000fc8000ff3e03f */
[----:B------:R-:W-:Y:S02]  /*02e0*/  @UP0 UIADD3.X UR28, URZ, UR12, URZ, UP1, !UPT ;  /* 0x0000000c3f1c0290 */ /* 0x000fe40008ffe43f */
[----:B------:R-:W-:Y:S02]  /*02f0*/  UIADD3 UR13, UP1, UR26, UR16, URZ ;  /* 0x000000101a0d7290 */ /* 0x000fe4000ff3e03f */
[----:B------:R-:W-:Y:S02]  /*0300*/  @UP0 UIMAD.WIDE.U32 UR24, UR28, UR20, URZ ;  /* 0x000000141c1802a5 */ /* 0x000fe4000f8e003f */
[----:B------:R-:W-:Y:S02]  /*0310*/  ULEA.HI.X.SX32 UR8, UR26, UR17, 0x1, UP1 ;  /* 0x000000111a087291 */ /* 0x000fe400088f0e3f */
[----:B------:R-:W-:Y:S02]  /*0320*/  @UP0 UIMAD.WIDE.U32 UR24, UP1, UR10, UR21, UR24 ;  /* 0x000000150a1802a5 */ /* 0x000fe4000f820018 */
[----:B------:R-:W-:-:S02]  /*0330*/  @UP0 UIMAD.WIDE.U32 UR4, UR10, UR20, URZ ;  /* 0x000000140a0402a5 */ /* 0x000fc4000f8e003f */
[----:B------:R-:W-:Y:S02]  /*0340*/  @UP0 UIADD3.X UR27, URZ, URZ, URZ, UP1, !UPT ;  /* 0x0000003f3f1b0290 */ /* 0x000fe40008ffe43f */
[----:B------:R-:W-:Y:S01]  /*0350*/  @UP0 UIADD3 URZ, UP1, UR5, UR24, URZ ;  /* 0x00000018053f0290 */ /* 0x000fe2000ff3e03f */
[----:B------:R-:W-:Y:S01]  /*0360*/  @UP0 UMOV UR26, UR25 ;  /* 0x00000019001a0c82 */ /* 0x000fe20008000000 */
[----:B------:R-:W-:Y:S02]  /*0370*/  @!UP3 UIMAD.WIDE.U32 UR4, UR7, UR6, UR40 ;  /* 0x000000060704b2a5 */ /* 0x000fe4000f8e0028 */
[----:B------:R-:W-:Y:S02]  /*0380*/  @UP0 UIMAD.WIDE.U32.X UR24, UR28, UR21, UR26, UP1 ;  /* 0x000000151c1802a5 */ /* 0x000fe400088e041a */
[----:B------:R-:W-:Y:S01]  /*0390*/  UIADD3 UR13, UP2, UR13, -0x1, URZ ;  /* 0xffffffff0d0d7890 */ /* 0x000fe2000ff5e03f */
[----:B------:R-:W-:Y:S02]  /*03a0*/  @UP3 UMOV UR10, UR18 ;  /* 0x00000012000a3c82 */ /* 0x000fe40008000000 */
[----:B------:R-:W-:Y:S01]  /*03b0*/  @!UP3 UMOV UR10, UR4 ;  /* 0x00000004000abc82 */ /* 0x000fe20008000000 */
[----:B------:R-:W-:Y:S01]  /*03c0*/  UIADD3.X UR19, UR8, -0x1, URZ, UP2, !UPT ;  /* 0xffffffff08137890 */ /* 0x000fe200097fe43f */
[----:B------:R-:W-:Y:S01]  /*03d0*/  @!UP3 UMOV UR9, UR5 ;  /* 0x000000050009bc82 */ /* 0x000fe20008000000 */
[----:B------:R-:W-:Y:S01]  /*03e0*/  @UP0 UMOV UR11, UR24 ;  /* 0x00000018000b0c82 */ /* 0x000fe20008000000 */
[----:B------:R-:W-:Y:S01]  /*03f0*/  @UP0 UMOV UR12, UR25 ;  /* 0x00000019000c0c82 */ /* 0x000fe20008000000 */
[----:B-1----:R-:W-:Y:S08]  /*0400*/  @!P0 BRA `(.L_x_0) ;  /* 0x0000000000308947 */ /* 0x002ff00003800000 */
[----:B------:R-:W-:Y:S02]  /*0410*/  ULDC UR7, c[0x0][0x8f4] ;  /* 0x00023d0000077ab9 */ /* 0x000fe40000000800 */
[----:B------:R-:W-:-:S04]  /*0420*/  UIADD3 UR7, UP1, UR13, UR7, URZ ;  /* 0x000000070d077290 */ /* 0x000fc8000ff3e03f */
[----:B------:R-:W-:-:S04]  /*0430*/  UIADD3.X UR8, URZ, UR19, URZ, UP1, !UPT ;  /* 0x000000133f087290 */ /* 0x000fc80008ffe43f */
[----:B------:R-:W-:-:S04]  /*0440*/  UIMAD.WIDE.U32 UR4, UR8, UR22, URZ ;  /* 0x00000016080472a5 */ /* 0x000fc8000f8e003f */
[----:B------:R-:W-:Y:S02]  /*0450*/  UIMAD.WIDE.U32 UR18, UP1, UR7, UR23, UR4 ;  /* 0x00000017071272a5 */ /* 0x000fe4000f820004 */
[----:B------:R-:W-:Y:S02]  /*0460*/  UIMAD.WIDE.U32 UR4, UR7, UR22, URZ ;  /* 0x00000016070472a5 */ /* 0x000fe4000f8e003f */
[----:B------:R-:W-:Y:S02]  /*0470*/  UIADD3.X UR25, URZ, URZ, URZ, UP1, !UPT ;  /* 0x0000003f3f197290 */ /* 0x000fe40008ffe43f */
[----:B------:R-:W-:Y:S01]  /*0480*/  UIADD3 URZ, UP1, UR5, UR18, URZ ;  /* 0x00000012053f7290 */ /* 0x000fe2000ff3e03f */
[----:B------:R-:W-:-:S03]  /*0490*/  UMOV UR24, UR19 ;  /* 0x0000001300187c82 */ /* 0x000fc60008000000 */
[----:B------:R-:W-:-:S07]  /*04a0*/  UIMAD.WIDE.U32.X UR4, UR8, UR23, UR24, UP1 ;  /* 0x00000017080472a5 */ /* 0x000fce00088e0418 */
[----:B------:R-:W-:Y:S01]  /*04b0*/  UMOV UR13, UR4 ;  /* 0x00000004000d7c82 */ /* 0x000fe20008000000 */
[----:B------:R-:W-:-:S05]  /*04c0*/  UMOV UR19, UR5 ;  /* 0x0000000500137c82 */ /* 0x000fca0008000000 */
.L_x_0:
[----:B------:R-:W-:Y:S01]  /*04d0*/  ULDC UR8, c[0x0][0x934] ;  /* 0x00024d0000087ab9 */ /* 0x000fe20000000800 */
[----:B------:R-:W-:Y:S01]  /*04e0*/  ULDC UR7, c[0x0][0x904] ;  /* 0x0002410000077ab9 */ /* 0x000fe20000000800 */
[----:B------:R-:W-:Y:S01]  /*04f0*/  ULDC UR4, c[0x0][0x938] ;  /* 0x00024e0000047ab9 */ /* 0x000fe20000000800 */
[----:B------:R-:W-:Y:S01]  /*0500*/  USHF.L.U32 UR8, UR8, UR7, URZ ;  /* 0x0000000708087299 */ /* 0x000fe2000800063f */
[----:B------:R-:W-:Y:S01]  /*0510*/  SHF.R.U32.HI R13, RZ, 0x5, R19 ;  /* 0x00000005ff0d7819 */ /* 0x000fe20000011613 */
[----:B------:R-:W-:Y:S01]  /*0520*/  USHF.L.U32 UR7, UR4, UR7, URZ ;  /* 0x0000000704077299 */ /* 0x000fe2000800063f */
[----:B------:R-:W-:Y:S01]  /*0530*/  ULDC UR26, c[0x0][0x8d8] ;  /* 0x00023600001a7ab9 */ /* 0x000fe20000000800 */
[----:B------:R-:W-:Y:S02]  /*0540*/  ULDC UR30, c[0x0][0x8f0] ;  /* 0x00023c00001e7ab9 */ /* 0x000fe40000000800 */
[----:B------:R-:W-:Y:S01]  /*0550*/  IMAD.U32 R11, RZ, RZ, UR8 ;  /* 0x00000008ff0b7e24 */ /* 0x000fe2000f8e00ff */
[----:B------:R-:W-:Y:S01]  /*0560*/  USHF.R.U64 UR18, UR11, UR26, UR12 ;  /* 0x0000001a0b127299 */ /* 0x000fe2000800120c */
[----:B------:R-:W-:Y:S01]  /*0570*/  IMAD.U32 R20, RZ, RZ, UR7 ;  /* 0x00000007ff147e24 */ /* 0x000fe2000f8e00ff */
[----:B------:R-:W-:-:S02]  /*0580*/  USHF.R.U64 UR11, UR13, UR30, UR19 ;  /* 0x0000001e0d0b7299 */ /* 0x000fc40008001213 */
[----:B------:R-:W-:Y:S01]  /*0590*/  IABS R2, R11 ;  /* 0x0000000b00027213 */ /* 0x000fe20000000000 */
[----:B------:R-:W-:Y:S01]  /*05a0*/  UIADD3 UR18, UR18, -0x1, UR8 ;  /* 0xffffffff12127890 */ /* 0x000fe2000fffe008 */
[----:B------:R-:W-:Y:S01]  /*05b0*/  IABS R3, R20 ;  /* 0x0000001400037213 */ /* 0x000fe20000000000 */
[----:B------:R-:W-:Y:S01]  /*05c0*/  UIADD3 UR11, UR11, -0x1, UR7 ;  /* 0xffffffff0b0b7890 */ /* 0x000fe2000fffe007 */
[----:B------:R-:W-:Y:S01]  /*05d0*/  R2UR UR28, R2 ;  /* 0x00000000021c72ca */ /* 0x000fe200000e0000 */
[----:B------:R-:W-:Y:S01]  /*05e0*/  UMOV UR12, URZ ;  /* 0x0000003f000c7c82 */ /* 0x000fe20008000000 */
[----:B------:R-:W-:Y:S01]  /*05f0*/  UISETP.GE.AND UP5, UPT, UR18, URZ, UPT ;  /* 0x0000003f1200728c */ /* 0x000fe2000bfa6270 */
[----:B------:R-:W-:Y:S01]  /*0600*/  IMAD.MOV.U32 R2, RZ, RZ, R3 ;  /* 0x000000ffff027224 */ /* 0x000fe200078e0003 */
[----:B------:R-:W-:Y:S01]  /*0610*/  UISETP.NE.AND UP4, UPT, UR8, URZ, UPT ;  /* 0x0000003f0800728c */ /* 0x000fe2000bf85270 */
[----:B------:R-:W-:-:S03]  /*0620*/  UMOV UR54, 0x1 ;  /* 0x0000000100367882 */ /* 0x000fc60000000000 */
[----:B------:R-:W-:-:S05]  /*0630*/  R2UR UR27, R2 ;  /* 0x00000000021b72ca */ /* 0x000fca00000e0000 */
[----:B------:R-:W1:Y:S08]  /*0640*/  I2F.RP R2, UR28 ;  /* 0x0000001c00027d06 */ /* 0x000e700008209400 */
[----:B------:R-:W2:Y:S08]  /*0650*/  I2F.RP R4, UR27 ;  /* 0x0000001b00047d06 */ /* 0x000eb00008209400 */
[----:B-1----:R-:W1:Y:S08]  /*0660*/  MUFU.RCP R2, R2 ;  /* 0x0000000200027308 */ /* 0x002e700000001000 */
[----:B--2---:R-:W2:Y:S01]  /*0670*/  MUFU.RCP R4, R4 ;  /* 0x0000000400047308 */ /* 0x004ea20000001000 */
[----:B-1----:R-:W-:-:S02]  /*0680*/  VIADD R3, R2, 0xffffffe ;  /* 0x0ffffffe02037836 */ /* 0x002fc40000000000 */
[----:B------:R-:W-:-:S05]  /*0690*/  IMAD.U32 R2, RZ, RZ, UR18 ;  /* 0x00000012ff027e24 */ /* 0x000fca000f8e00ff */
[----:B------:R-:W1:Y:S01]  /*06a0*/  F2I.FTZ.U32.TRUNC.NTZ R3, R3 ;  /* 0x0000000300037305 */ /* 0x000e62000021f000 */
[----:B------:R-:W-:Y:S01]  /*06b0*/  IABS R2, R2 ;  /* 0x0000000200027213 */ /* 0x000fe20000000000 */
[----:B--2---:R-:W-:Y:S01]  /*06c0*/  VIADD R5, R4, 0xffffffe ;  /* 0x0ffffffe04057836 */ /* 0x004fe20000000000 */
[----:B------:R-:W-:Y:S02]  /*06d0*/  IABS R4, R11 ;  /* 0x0000000b00047213 */ /* 0x000fe40000000000 */
[----:B------:R-:W-:-:S03]  /*06e0*/  R2UR UR32, R2 ;  /* 0x00000000022072ca */ /* 0x000fc600000e0000 */
[----:B------:R-:W2:Y:S01]  /*06f0*/  F2I.FTZ.U32.TRUNC.NTZ R5, R5 ;  /* 0x0000000500057305 */ /* 0x000ea2000021f000 */
[----:B------:R-:W-:Y:S01]  /*0700*/  IMAD.MOV R4, RZ, RZ, -R4 ;  /* 0x000000ffff047224 */ /* 0x000fe200078e0a04 */
[----:B-1----:R-:W-:Y:S01]  /*0710*/  R2UR UR13, R3 ;  /* 0x00000000030d72ca */ /* 0x002fe200000e0000 */
[----:B------:R-:W-:Y:S01]  /*0720*/  IMAD.U32 R3, RZ, RZ, UR11 ;  /* 0x0000000bff037e24 */ /* 0x000fe2000f8e00ff */
[----:B--2---:R-:W-:-:S04]  /*0730*/  R2UR UR5, R5 ;  /* 0x00000000050572ca */ /* 0x004fc800000e0000 */
[----:B------:R-:W-:Y:S01]  /*0740*/  IABS R5, R3 ;  /* 0x0000000300057213 */ /* 0x000fe20000000000 */
[----:B------:R-:W-:Y:S01]  /*0750*/  IMAD.MOV.U32 R3, RZ, RZ, R4 ;  /* 0x000000ffff037224 */ /* 0x000fe200078e0004 */
[----:B------:R-:W-:-:S05]  /*0760*/  IABS R4, R20 ;  /* 0x0000001400047213 */ /* 0x000fca0000000000 */
[----:B------:R-:W-:Y:S01]  /*0770*/  UIADD3 UR4, URZ, -UR13, URZ ;  /* 0x8000000d3f047290 */ /* 0x000fe2000fffe03f */
[----:B------:R-:W-:Y:S02]  /*0780*/  MOV R2, R5 ;  /* 0x0000000500027202 */ /* 0x000fe40000000f00 */
[----:B------:R-:W-:Y:S01]  /*0790*/  R2UR UR29, R3 ;  /* 0x00000000031d72ca */ /* 0x000fe200000e0000 */
[----:B------:R-:W-:Y:S01]  /*07a0*/  IMAD.MOV R4, RZ, RZ, -R4 ;  /* 0x000000ffff047224 */ /* 0x000fe200078e0a04 */
[----:B------:R-:W-:Y:S01]  /*07b0*/  UIMAD UR4, UR4, UR28, URZ ;  /* 0x0000001c040472a4 */ /* 0x000fe2000f8e023f */
[----:B------:R-:W-:Y:S01]  /*07c0*/  R2UR UR33, R2 ;  /* 0x00000000022172ca */ /* 0x000fe200000e0000 */
[----:B------:R-:W1:Y:S01]  /*07d0*/  SHFL.IDX PT, R3, R13, RZ, 0x1f ;  /* 0x00001fff0d037589 */ /* 0x000e6200000e0000 */
[----:B------:R-:W-:Y:S01]  /*07e0*/  UIADD3 UR24, URZ, -UR5, URZ ;  /* 0x800000053f187290 */ /* 0x000fe2000fffe03f */
[----:B------:R-:W-:Y:S01]  /*07f0*/  IMAD.MOV.U32 R2, RZ, RZ, R4 ;  /* 0x000000ffff027224 */ /* 0x000fe200078e0004 */
[----:B------:R-:W-:-:S02]  /*0800*/  UIMAD.WIDE.U32 UR12, UR13, UR4, UR12 ;  /* 0x000000040d0c72a5 */ /* 0x000fc4000f8e000c */
[----:B------:R-:W-:Y:S01]  /*0810*/  UIMAD UR24, UR24, UR27, URZ ;  /* 0x0000001b181872a4 */ /* 0x000fe2000f8e023f */
[----:B------:R-:W-:Y:S01]  /*0820*/  UMOV UR4, URZ ;  /* 0x0000003f00047c82 */ /* 0x000fe20008000000 */
[----:B------:R-:W-:Y:S02]  /*0830*/  R2UR UR31, R2 ;  /* 0x00000000021f72ca */ /* 0x000fe400000e0000 */
[----:B------:R-:W-:Y:S01]  /*0840*/  UIMAD.WIDE.U32 UR24, UR5, UR24, UR4 ;  /* 0x00000018051872a5 */ /* 0x000fe2000f8e0004 */
[----:B------:R-:W-:Y:S01]  /*0850*/  SHF.R.U32.HI R2, RZ, 0x7, R19 ;  /* 0x00000007ff027819 */ /* 0x000fe20000011613 */
[----:B------:R-:W-:-:S04]  /*0860*/  UIMAD.WIDE.U32 UR4, UR13, UR32, URZ ;  /* 0x000000200d0472a5 */ /* 0x000fc8000f8e003f */
[----:B------:R-:W-:Y:S01]  /*0870*/  UIMAD UR5, UR5, UR29, UR32 ;  /* 0x0000001d050572a4 */ /* 0x000fe2000f8e0220 */
[----:B------:R-:W2:Y:S01]  /*0880*/  SHFL.IDX PT, R2, R2, RZ, 0x1f ;  /* 0x00001fff02027589 */ /* 0x000ea200000e0000 */
[----:B------:R-:W-:Y:S01]  /*0890*/  UMOV UR19, UR25 ;  /* 0x0000001900137c82 */ /* 0x000fe20008000000 */
[----:B------:R-:W-:Y:S02]  /*08a0*/  ULOP3.LUT UR32, URZ, UR8, URZ, 0x33, !UPT ;  /* 0x000000083f207292 */ /* 0x000fe4000f8e333f */
[----:B------:R-:W-:Y:S02]  /*08b0*/  UIMAD.WIDE.U32 UR24, UR19, UR33, URZ ;  /* 0x00000021131872a5 */ /* 0x000fe4000f8e003f */
[----:B------:R-:W-:Y:S02]  /*08c0*/  UISETP.GT.U32.AND UP1, UPT, UR28, UR5, UPT ;  /* 0x000000051c00728c */ /* 0x000fe4000bf24070 */
[----:B------:R-:W-:Y:S01]  /*08d0*/  UIMAD UR25, UR25, UR31, UR33 ;  /* 0x0000001f191972a4 */ /* 0x000fe2000f8e0221 */
[----:B-1----:R-:W-:Y:S01]  /*08e0*/  R2UR UR34, R3 ;  /* 0x00000000032272ca */ /* 0x002fe200000e0000 */
[----:B------:R-:W-:-:S02]  /*08f0*/  ULOP3.LUT UR33, URZ, UR7, URZ, 0x33, !UPT ;  /* 0x000000073f217292 */ /* 0x000fc4000f8e333f */
[----:B------:R-:W-:-:S05]  /*0900*/  UISETP.GT.U32.AND UP2, UPT, UR27, UR25, UPT ;  /* 0x000000191b00728c */ /* 0x000fca000bf44070 */
[----:B------:R-:W-:-:S04]  /*0910*/  @!UP1 UIADD3 UR5, UR5, -UR28, URZ ;  /* 0x8000001c05059290 */ /* 0x000fc8000fffe03f */
[----:B------:R-:W-:Y:S01]  /*0920*/  UISETP.GT.U32.AND UP6, UPT, UR28, UR5, UPT ;  /* 0x000000051c00728c */ /* 0x000fe2000bfc4070 */
[----:B------:R-:W-:Y:S01]  /*0930*/  ISETP.NE.AND P1, PT, RZ, UR34, PT ;  /* 0x00000022ff007c0c */ /* 0x000fe2000bf25270 */
[----:B------:R-:W-:Y:S01]  /*0940*/  @!UP2 UIADD3 UR25, UR25, -UR27, URZ ;  /* 0x8000001b1919a290 */ /* 0x000fe2000fffe03f */
[----:B--2---:R-:W-:Y:S01]  /*0950*/  R2UR UR12, R2 ;  /* 0x00000000020c72ca */ /* 0x004fe200000e0000 */
[----:B------:R-:W-:Y:S02]  /*0960*/  USHF.R.S32.HI UR4, URZ, 0x1f, UR34 ;  /* 0x0000001f3f047899 */ /* 0x000fe40008011422 */
[----:B------:R-:W-:Y:S02]  /*0970*/  UISETP.GT.U32.AND UP1, UPT, UR27, UR25, UPT ;  /* 0x000000191b00728c */ /* 0x000fe4000bf24070 */
[----:B------:R-:W-:Y:S02]  /*0980*/  UISETP.NE.AND UP2, UPT, UR7, URZ, UPT ;  /* 0x0000003f0700728c */ /* 0x000fe4000bf45270 */
[----:B------:R-:W-:-:S02]  /*0990*/  ULEA.HI UR4, UR4, UR34, URZ, 0x2 ;  /* 0x0000002204047291 */ /* 0x000fc4000f8f103f */
[----:B------:R-:W-:Y:S02]  /*09a0*/  @!UP6 UIADD3 UR5, UR5, -UR28, URZ ;  /* 0x8000001c0505e290 */ /* 0x000fe4000fffe03f */
[----:B------:R-:W-:Y:S02]  /*09b0*/  UISETP.GE.AND UP6, UPT, UR11, URZ, UPT ;  /* 0x0000003f0b00728c */ /* 0x000fe4000bfc6270 */
[----:B------:R-:W-:Y:S02]  /*09c0*/  @!UP5 UIADD3 UR5, -UR5, URZ, URZ ;  /* 0x0000003f0505d290 */ /* 0x000fe4000fffe13f */
[----:B------:R-:W-:Y:S02]  /*09d0*/  @!UP1 UIADD3 UR25, UR25, -UR27, URZ ;  /* 0x8000001b19199290 */ /* 0x000fe4000fffe03f */
[----:B------:R-:W-:Y:S02]  /*09e0*/  USEL UR5, UR32, UR5, !UP4 ;  /* 0x0000000520057287 */ /* 0x000fe4000e000000 */
[----:B------:R-:W-:-:S02]  /*09f0*/  ULOP3.LUT UR4, UR4, 0xfffffffc, URZ, 0xc0, !UPT ;  /* 0xfffffffc04047892 */ /* 0x000fc4000f8ec03f */
[----:B------:R-:W-:Y:S02]  /*0a00*/  UIADD3 UR5, UR18, -UR5, URZ ;  /* 0x8000000512057290 */ /* 0x000fe4000fffe03f */
[----:B------:R-:W-:Y:S02]  /*0a10*/  @!UP6 UIADD3 UR25, -UR25, URZ, URZ ;  /* 0x0000003f1919e290 */ /* 0x000fe4000fffe13f */
[----:B------:R-:W-:Y:S02]  /*0a20*/  UIADD3 UR55, UR34, -UR4, URZ ;  /* 0x8000000422377290 */ /* 0x000fe4000fffe03f */
[----:B------:R-:W-:Y:S02]  /*0a30*/  USEL UR25, UR33, UR25, !UP2 ;  /* 0x0000001921197287 */ /* 0x000fe4000d000000 */
[----:B------:R-:W-:Y:S02]  /*0a40*/  UISETP.NE.AND UP1, UPT, UR12, URZ, UPT ;  /* 0x0000003f0c00728c */ /* 0x000fe4000bf25270 */
[----:B------:R-:W-:-:S02]  /*0a50*/  UIADD3 UR25, UR11, -UR25, URZ ;  /* 0x800000190b197290 */ /* 0x000fc4000fffe03f */
[----:B------:R-:W-:Y:S02]  /*0a60*/  UISETP.EQ.AND UP5, UPT, UR55, 0x3, !UP1 ;  /* 0x000000033700788c */ /* 0x000fe4000cfa2270 */
[----:B------:R-:W-:Y:S02]  /*0a70*/  UIMAD UR24, UR5, UR25, URZ ;  /* 0x00000019051872a4 */ /* 0x000fe4000f8e023f */
[----:B------:R-:W-:Y:S02]  /*0a80*/  USEL UR4, UR25, UR5, !UP3 ;  /* 0x0000000519047287 */ /* 0x000fe4000d800000 */
[----:B------:R-:W-:Y:S02]  /*0a90*/  USHF.R.S32.HI UR25, URZ, 0x1f, UR24 ;  /* 0x0000001f3f197899 */ /* 0x000fe40008011418 */
[----:B------:R-:W-:Y:S01]  /*0aa0*/  USHF.R.S32.HI UR5, URZ, 0x1f, UR4 ;  /* 0x0000001f3f057899 */ /* 0x000fe20008011404 */
[----:B------:R-:W-:Y:S01]  /*0ab0*/  IMAD.U32 R6, RZ, RZ, UR24 ;  /* 0x00000018ff067e24 */ /* 0x000fe2000f8e00ff */
[----:B------:R-:W-:Y:S01]  /*0ac0*/  USEL UR54, UR54, 0x2, UP5 ;  /* 0x0000000236367887 */ /* 0x000fe2000a800000 */
[----:B------:R-:W-:-:S02]  /*0ad0*/  IMAD.U32 R4, RZ, RZ, UR4 ;  /* 0x00000004ff047e24 */ /* 0x000fc4000f8e00ff */
[----:B------:R-:W-:Y:S02]  /*0ae0*/  IMAD.U32 R7, RZ, RZ, UR25 ;  /* 0x00000019ff077e24 */ /* 0x000fe4000f8e00ff */
[----:B------:R-:W-:Y:S01]  /*0af0*/  IMAD.U32 R5, RZ, RZ, UR5 ;  /* 0x00000005ff057e24 */ /* 0x000fe2000f8e00ff */
[----:B------:R-:W-:Y:S06]  /*0b00*/  @P1 BRA `(.L_x_1) ;  /* 0x0000000000841947 */ /* 0x000fec0003800000 */
[----:B------:R-:W-:Y:S01]  /*0b10*/  ELECT P1, URZ, PT ;  /* 0x00000000003f782f */ /* 0x000fe20003820000 */
[----:B------:R-:W-:-:S12]  /*0b20*/  BSSY B0, `(.L_x_1) ;  /* 0x000001f000007945 */ /* 0x000fd80003800000 */
[----:B------:R-:W-:Y:S05]  /*0b30*/  @!P1 BRA `(.L_x_2) ;  /* 0x0000000000749947 */ /* 0x000fea0003800000 */
[----:B------:R-:W1:Y:S01]  /*0b40*/  S2UR UR11, SR_CgaCtaId ;  /* 0x00000000000b79c3 */ /* 0x000e620000008800 */
[----:B------:R-:W-:Y:S01]  /*0b50*/  UMOV UR4, 0x400 ;  /* 0x0000040000047882 */ /* 0x000fe20000000000 */
[----:B------:R-:W-:Y:S01]  /*0b60*/  UMOV UR5, 0x1 ;  /* 0x0000000100057882 */ /* 0x000fe20000000000 */
[----:B------:R-:W-:Y:S02]  /*0b70*/  UMOV UR24, 0x140 ;  /* 0x0000014000187882 */ /* 0x000fe40000000000 */
[----:B------:R-:W-:-:S04]  /*0b80*/  UIADD3 UR24, -UR24, 0x100000, URZ ;  /* 0x0010000018187890 */ /* 0x000fc8000fffe13f */
[----:B------:R-:W-:Y:S02]  /*0b90*/  USHF.L.U32 UR25, UR24, 0xb, URZ ;  /* 0x0000000b18197899 */ /* 0x000fe4000800063f */
[----:B------:R-:W-:Y:S02]  /*0ba0*/  USHF.L.U32 UR24, UR24, 0x1, URZ ;  /* 0x0000000118187899 */ /* 0x000fe4000800063f */
[----:B-1----:R-:W-:Y:S02]  /*0bb0*/  ULEA UR11, UR11, UR4, 0x18 ;  /* 0x000000040b0b7291 */ /* 0x002fe4000f8ec03f */
[----:B------:R-:W-:-:S04]  /*0bc0*/  UIADD3 UR4, -UR5, 0x100000, URZ ;  /* 0x0010000005047890 */ /* 0x000fc8000fffe13f */
[----:B------:R-:W-:Y:S02]  /*0bd0*/  USHF.L.U32 UR5, UR4, 0xb, URZ ;  /* 0x0000000b04057899 */ /* 0x000fe4000800063f */
[----:B------:R-:W-:Y:S01]  /*0be0*/  USHF.L.U32 UR4, UR4, 0x1, URZ ;  /* 0x0000000104047899 */ /* 0x000fe2000800063f */
[----:B------:R-:W1:Y:S11]  /*0bf0*/  FENCE.VIEW.ASYNC.S ;  /* 0x00000000000073c6 */ /* 0x000e760000000000 */
[----:B-1----:R1:W2:Y:S01]  /*0c00*/  SYNCS.EXCH.64 URZ, [UR11+0x38400], UR4 ;  /* 0x038400040b3f75b2 */ /* 0x0022a20008000100 */
[----:B------:R1:W3:Y:S01]  /*0c10*/  SYNCS.EXCH.64 URZ, [UR11+0x38440], UR24 ;  /* 0x038440180b3f75b2 */ /* 0x0002e20008000100 */
[----:B------:R1:W4:Y:S01]  /*0c20*/  SYNCS.EXCH.64 URZ, [UR11+0x38408], UR4 ;  /* 0x038408040b3f75b2 */ /* 0x0003220008000100 */
[----:B------:R1:W1:Y:S01]  /*0c30*/  SYNCS.EXCH.64 URZ, [UR11+0x38448], UR24 ;  /* 0x038448180b3f75b2 */ /* 0x0002620008000100 */
        /* <DEDUP_REMOVED lines=12> */
[----:B------:R-:W-:Y:S01]  /*0d00*/  NOP ;  /* 0x0000000000007918 */ /* 0x000fe20000000000 */
.L_x_2:
[----:B-1----:R-:W-:Y:S05]  /*0d10*/  BSYNC B0 ;  /* 0x0000000000007941 */ /* 0x002fea0003800000 */
.L_x_1:
[----:B------:R-:W1:Y:S01]  /*0d20*/  SHFL.IDX PT, R2, R13, RZ, 0x1f ;  /* 0x00001fff0d027589 */ /* 0x000e6200000e0000 */
[----:B------:R-:W-:Y:S01]  /*0d30*/  UIADD3 UR18, UR12, -0x1, URZ ;  /* 0xffffffff0c127890 */ /* 0x000fe2000fffe03f */
[----:B------:R-:W-:Y:S01]  /*0d40*/  I2FP.F32.U32 R3, UR6 ;  /* 0x0000000600037c45 */ /* 0x000fe20008201000 */
[----:B------:R-:W-:Y:S01]  /*0d50*/  UISETP.LT.U32.AND UP6, UPT, UR55, 0x2, !UP1 ;  /* 0x000000023700788c */ /* 0x000fe2000cfc1070 */
[----:B------:R-:W-:Y:S01]  /*0d60*/  NOP ;  /* 0x0000000000007918 */ /* 0x000fe20000000000 */
[----:B------:R-:W-:Y:S02]  /*0d70*/  UISETP.GE.U32.AND UP5, UPT, UR18, 0x2, UPT ;  /* 0x000000021200788c */ /* 0x000fe4000bfa6070 */
[----:B------:R-:W-:-:S04]  /*0d80*/  USEL UR53, URZ, 0x1, !UP6 ;  /* 0x000000013f357887 */ /* 0x000fc8000f000000 */
[----:B------:R-:W-:Y:S01]  /*0d90*/  USEL UR53, UR53, 0x2, UP5 ;  /* 0x0000000235357887 */ /* 0x000fe2000a800000 */
[----:B-1----:R-:W-:-:S13]  /*0da0*/  ISETP.NE.AND P1, PT, R2, RZ, PT ;  /* 0x000000ff0200720c */ /* 0x002fda0003f25270 */
[----:B------:R-:W-:Y:S05]  /*0db0*/  @P1 BRA `(.L_x_3) ;  /* 0x0000000000481947 */ /* 0x000fea0003800000 */
[----:B------:R-:W1:Y:S01]  /*0dc0*/  S2UR UR5, SR_CgaCtaId ;  /* 0x00000000000579c3 */ /* 0x000e620000008800 */
[----:B------:R-:W-:Y:S01]  /*0dd0*/  UMOV UR4, 0x400 ;  /* 0x0000040000047882 */ /* 0x000fe20000000000 */
[----:B------:R-:W-:Y:S01]  /*0de0*/  UMOV UR24, 0x1 ;  /* 0x0000000100187882 */ /* 0x000fe20000000000 */
[----:B------:R-:W-:Y:S01]  /*0df0*/  UMOV UR25, 0x4 ;  /* 0x0000000400197882 */ /* 0x000fe20000000000 */
[----:B------:R-:W-:Y:S01]  /*0e00*/  ELECT P1, URZ, PT ;  /* 0x00000000003f782f */ /* 0x000fe20003820000 */
[----:B-1----:R-:W-:Y:S02]  /*0e10*/  ULEA UR11, UR5, UR4, 0x18 ;  /* 0x00000004050b7291 */ /* 0x002fe4000f8ec03f */
[----:B------:R-:W-:-:S04]  /*0e20*/  UIADD3 UR4, -UR24, 0x100000, URZ ;  /* 0x0010000018047890 */ /* 0x000fc8000fffe13f */
[----:B------:R-:W-:Y:S02]  /*0e30*/  USHF.L.U32 UR5, UR4, 0xb, URZ ;  /* 0x0000000b04057899 */ /* 0x000fe4000800063f */
[----:B------:R-:W-:Y:S02]  /*0e40*/  USHF.L.U32 UR4, UR4, 0x1, URZ ;  /* 0x0000000104047899 */ /* 0x000fe4000800063f */
[----:B------:R-:W-:-:S04]  /*0e50*/  UIADD3 UR24, -UR25, 0x100000, URZ ;  /* 0x0010000019187890 */ /* 0x000fc8000fffe13f */
[----:B------:R-:W-:Y:S02]  /*0e60*/  USHF.L.U32 UR25, UR24, 0xb, URZ ;  /* 0x0000000b18197899 */ /* 0x000fe4000800063f */
[----:B------:R-:W-:Y:S01]  /*0e70*/  USHF.L.U32 UR24, UR24, 0x1, URZ ;  /* 0x0000000118187899 */ /* 0x000fe2000800063f */
[----:B------:R-:W1:Y:S03]  /*0e80*/  FENCE.VIEW.ASYNC.S ;  /* 0x00000000000073c6 */ /* 0x000e660000000000 */
[----:B-1----:R1:W1:Y:S08]  /*0e90*/  SYNCS.EXCH.64 URZ, [UR11+0x38480], UR4 ;  /* 0x038480040b3f75b2 */ /* 0x0022700008000100 */
[----:B------:R1:W1:Y:S01]  /*0ea0*/  SYNCS.EXCH.64 URZ, [UR11+0x38490], UR24 ;  /* 0x038490180b3f75b2 */ /* 0x0002620008000100 */
[----:B------:R1:W1:Y:S01]  /*0eb0*/  SYNCS.EXCH.64 URZ, [UR11+0x38488], UR4 ;  /* 0x038488040b3f75b2 */ /* 0x0002620008000100 */
[----:B------:R1:W1:Y:S01]  /*0ec0*/  SYNCS.EXCH.64 URZ, [UR11+0x38498], UR24 ;  /* 0x038498180b3f75b2 */ /* 0x0002620008000100 */
[----:B------:R-:W-:Y:S01]  /*0ed0*/  NOP ;  /* 0x0000000000007918 */ /* 0x000fe20000000000 */
.L_x_3:
[----:B------:R-:W2:Y:S01]  /*0ee0*/  SHFL.IDX PT, R15, R13, RZ, 0x1f ;  /* 0x00001fff0d0f7589 */ /* 0x000ea200000e0000 */
[----:B-1----:R-:W-:Y:S01]  /*0ef0*/  ULDC UR4, c[0x0][0x154] ;  /* 0x0000550000047ab9 */ /* 0x002fe20000000800 */
[----:B------:R-:W1:Y:S01]  /*0f00*/  LDC R14, c[0x0][0x148] ;  /* 0x00005200ff0e7b82 */ /* 0x000e620000000800 */
[----:B------:R-:W-:Y:S01]  /*0f10*/  FMUL R12, R3, UR4 ;  /* 0x00000004030c7c20 */ /* 0x000fe20008400000 */
[----:B------:R-:W-:Y:S01]  /*0f20*/  UISETP.EQ.AND UP6, UPT, UR55, 0x2, !UP1 ;  /* 0x000000023700788c */ /* 0x000fe2000cfc2270 */
[----:B------:R-:W-:Y:S01]  /*0f30*/  I2FP.F32.U32 R3, UR40 ;  /* 0x0000002800037c45 */ /* 0x000fe20008201000 */
[----:B------:R-:W-:Y:S01]  /*0f40*/  ULDC UR4, c[0x0][0x150] ;  /* 0x0000540000047ab9 */ /* 0x000fe20000000800 */
[----:B------:R-:W-:Y:S01]  /*0f50*/  NOP ;  /* 0x0000000000007918 */ /* 0x000fe20000000000 */
[----:B------:R-:W-:Y:S01]  /*0f60*/  USEL UR52, URZ, 0x1, !UP6 ;  /* 0x000000013f347887 */ /* 0x000fe2000f000000 */
[----:B------:R-:W3:Y:S01]  /*0f70*/  F2I.U32.TRUNC.NTZ R12, R12 ;  /* 0x0000000c000c7305 */ /* 0x000ee2000020f000 */
[----:B------:R-:W-:-:S02]  /*0f80*/  FMUL R17, R3, UR4 ;  /* 0x0000000403117c20 */ /* 0x000fc40008400000 */
[----:B------:R-:W-:Y:S01]  /*0f90*/  USEL UR52, UR52, 0x2, UP5 ;  /* 0x0000000234347887 */ /* 0x000fe2000a800000 */
[----:B--2---:R-:W-:Y:S01]  /*0fa0*/  ISETP.NE.AND P1, PT, R15, RZ, PT ;  /* 0x000000ff0f00720c */ /* 0x004fe20003f25270 */
[----:B---3--:R-:W-:-:S04]  /*0fb0*/  IMAD.MOV R21, RZ, RZ, -R12 ;  /* 0x000000ffff157224 */ /* 0x008fc800078e0a0c */
[----:B-1----:R-:W-:-:S08]  /*0fc0*/  IMAD R21, R14, R21, UR6 ;  /* 0x000000060e157e24 */ /* 0x002fd0000f8e0215 */
[----:B------:R-:W-:Y:S05]  /*0fd0*/  @P1 BRA `(.L_x_4) ;  /* 0x0000000000581947 */ /* 0x000fea0003800000 */
[----:B------:R-:W1:Y:S01]  /*0fe0*/  S2UR UR5, SR_CgaCtaId ;  /* 0x00000000000579c3 */ /* 0x000e620000008800 */
[----:B------:R-:W-:Y:S01]  /*0ff0*/  UMOV UR4, 0x400 ;  /* 0x0000040000047882 */ /* 0x000fe20000000000 */
[----:B------:R-:W-:Y:S01]  /*1000*/  UMOV UR11, 0x20 ;  /* 0x00000020000b7882 */ /* 0x000fe20000000000 */
[----:B------:R-:W-:Y:S01]  /*1010*/  UMOV UR24, 0x100 ;  /* 0x0000010000187882 */ /* 0x000fe20000000000 */
[----:B------:R-:W-:Y:S01]  /*1020*/  ELECT P1, URZ, PT ;  /* 0x00000000003f782f */ /* 0x000fe20003820000 */
        /* <DEDUP_REMOVED lines=10> */
[----:B------:R1:W1:Y:S01]  /*10d0*/  SYNCS.EXCH.64 URZ, [UR6+0x384a8], UR4 ;  /* 0x0384a804063f75b2 */ /* 0x0002620008000100 */
[----:B------:R1:W1:Y:S01]  /*10e0*/  SYNCS.EXCH.64 URZ, [UR6+0x384c8], UR24 ;  /* 0x0384c818063f75b2 */ /* 0x0002620008000100 */
[----:B------:R1:W1:Y:S01]  /*10f0*/  SYNCS.EXCH.64 URZ, [UR6+0x384b0], UR4 ;  /* 0x0384b004063f75b2 */ /* 0x0002620008000100 */
[----:B------:R1:W1:Y:S01]  /*1100*/  SYNCS.EXCH.64 URZ, [UR6+0x384d0], UR24 ;  /* 0x0384d018063f75b2 */ /* 0x0002620008000100 */
[----:B------:R1:W1:Y:S01]  /*1110*/  SYNCS.EXCH.64 URZ, [UR6+0x384b8], UR4 ;  /* 0x0384b804063f75b2 */ /* 0x0002620008000100 */
[----:B------:R1:W1:Y:S01]  /*1120*/  SYNCS.EXCH.64 URZ, [UR6+0x384d8], UR24 ;  /* 0x0384d818063f75b2 */ /* 0x0002620008000100 */
[----:B------:R-:W-:Y:S01]  /*1130*/  NOP ;  /* 0x0000000000007918 */ /* 0x000fe20000000000 */
.L_x_4:
[----:B------:R-:W-:Y:S01]  /*1140*/  SHF.R.S32.HI R14, RZ, 0x1f, R19 ;  /* 0x0000001fff0e7819 */ /* 0x000fe20000011413 */
[----:B------:R-:W4:Y:S01]  /*1150*/  SHFL.IDX PT, R15, R13, RZ, 0x1f ;  /* 0x00001fff0d0f7589 */ /* 0x000f2200000e0000 */
[----:B------:R-:W-:Y:S01]  /*1160*/  ELECT P1, URZ, PT ;  /* 0x00000000003f782f */ /* 0x000fe20003820000 */
[----:B------:R-:W2:Y:S01]  /*1170*/  LDC R18, c[0x0][0x144] ;  /* 0x00005100ff127b82 */ /* 0x000ea20000000800 */
[----:B------:R-:W-:Y:S01]  /*1180*/  LEA.HI R3, R14, R19, RZ, 0x7 ;  /* 0x000000130e037211 */ /* 0x000fe200078f38ff */
[----:B------:R-:W3:Y:S01]  /*1190*/  F2I.U32.TRUNC.NTZ R17, R17 ;  /* 0x0000001100117305 */ /* 0x000ee2000020f000 */
[----:B-1----:R-:W-:Y:S01]  /*11a0*/  UMOV UR4, 0x20 ;  /* 0x0000002000047882 */ /* 0x002fe20000000000 */
[----:B------:R-:W-:Y:S01]  /*11b0*/  NOP ;  /* 0x0000000000007918 */ /* 0x000fe20000000000 */
[----:B------:R-:W-:Y:S01]  /*11c0*/  LOP3.LUT R12, R3, 0xffffff80, RZ, 0xc0, !PT ;  /* 0xffffff80030c7812 */ /* 0x000fe200078ec0ff */
[----:B------:R-:W-:Y:S01]  /*11d0*/  IMAD.MOV.U32 R23, RZ, RZ, 0x1 ;  /* 0x00000001ff177424 */ /* 0x000fe200078e00ff */
[----:B------:R-:W-:-:S03]  /*11e0*/  ULDC UR41, c[0x0][0xc] ;  /* 0x0000030000297ab9 */ /* 0x000fc60000000800 */
[----:B------:R-:W-:-:S05]  /*11f0*/  IMAD.IADD R12, R19, 0x1, -R12 ;  /* 0x00000001130c7824 */ /* 0x000fca00078e0a0c */
[----:B------:R-:W-:-:S04]  /*1200*/  SHF.R.S32.HI R3, RZ, 0x1f, R12 ;  /* 0x0000001fff037819 */ /* 0x000fc8000001140c */
[----:B------:R-:W-:Y:S02]  /*1210*/  LEA.HI R3, R3, R12, RZ, 0x3 ;  /* 0x0000000c03037211 */ /* 0x000fe400078f18ff */
[----:B----4-:R-:W-:Y:S02]  /*1220*/  ISETP.NE.OR P1, PT, R15, RZ, !P1 ;  /* 0x000000ff0f00720c */ /* 0x010fe40004f25670 */
[--C-:B------:R-:W-:Y:S02]  /*1230*/  SHF.R.S32.HI R15, RZ, 0x3, R3.reuse ;  /* 0x00000003ff0f7819 */ /* 0x100fe40000011403 */
[----:B------:R-:W-:Y:S02]  /*1240*/  SHF.R.S32.HI R16, RZ, 0x1f, R3 ;  /* 0x0000001fff107819 */ /* 0x000fe40000011403 */
[----:B------:R-:W-:Y:S02]  /*1250*/  SHF.R.S32.HI R3, RZ, 0x1f, R2 ;  /* 0x0000001fff037819 */ /* 0x000fe40000011402 */
[----:B------:R-:W-:-:S02]  /*1260*/  LEA.HI R16, R16, R15, RZ, 0x2 ;  /* 0x0000000f10107211 */ /* 0x000fc400078f10ff */
[----:B------:R-:W-:Y:S02]  /*1270*/  LEA.HI R3, R3, R2, RZ, 0x2 ;  /* 0x0000000203037211 */ /* 0x000fe400078f10ff */
[----:B------:R-:W-:Y:S01]  /*1280*/  LOP3.LUT R16, R16, 0xfffffffc, RZ, 0xc0, !PT ;  /* 0xfffffffc10107812 */ /* 0x000fe200078ec0ff */
[----:B------:R-:W-:Y:S01]  /*1290*/  VOTEU.ALL UP5, P1 ;  /* 0x00000000003f7886 */ /* 0x000fe200008a0000 */
[----:B------:R-:W-:Y:S01]  /*12a0*/  LOP3.LUT R3, R3, 0x3ffffffc, RZ, 0xc0, !PT ;  /* 0x3ffffffc03037812 */ /* 0x000fe200078ec0ff */
[----:B------:R-:W-:Y:S02]  /*12b0*/  VOTEU.ALL UP6, P1 ;  /* 0x00000000003f7886 */ /* 0x000fe400008c0000 */
[----:B------:R-:W-:Y:S01]  /*12c0*/  IMAD.IADD R16, R15, 0x1, -R16 ;  /* 0x000000010f107824 */ /* 0x000fe200078e0a10 */
[----:B------:R-:W1:Y:S01]  /*12d0*/  @!UP5 S2UR UR11, SR_CgaCtaId ;  /* 0x00000000000bd9c3 */ /* 0x000e620000008800 */
[----:B------:R-:W-:Y:S01]  /*12e0*/  IMAD.IADD R3, R2, 0x1, -R3 ;  /* 0x0000000102037824 */ /* 0x000fe200078e0a03 */
[----:B------:R-:W-:Y:S01]  /*12f0*/  @!UP5 UMOV UR6, 0x400 ;  /* 0x000004000006d882 */ /* 0x000fe20000000000 */
[----:B---3--:R-:W-:Y:S01]  /*1300*/  IMAD.MOV R15, RZ, RZ, -R17 ;  /* 0x000000ffff0f7224 */ /* 0x008fe200078e0a11 */
[----:B------:R-:W-:-:S04]  /*1310*/  @!UP5 UIADD3 UR4, -UR4, 0x100000, URZ ;  /* 0x001000000404d890 */ /* 0x000fc8000fffe13f */
[----:B------:R-:W-:Y:S02]  /*1320*/  @!UP5 USHF.L.U32 UR5, UR4, 0xb, URZ ;  /* 0x0000000b0405d899 */ /* 0x000fe4000800063f */
[----:B------:R-:W-:Y:S01]  /*1330*/  @!UP5 USHF.L.U32 UR4, UR4, 0x1, URZ ;  /* 0x000000010404d899 */ /* 0x000fe2000800063f */
[----:B------:R-:W-:Y:S02]  /*1340*/  IMAD R3, R3, 0x4, R16 ;  /* 0x0000000403037824 */ /* 0x000fe400078e0210 */
[----:B--2---:R-:W-:Y:S02]  /*1350*/  IMAD R15, R18, R15, UR40 ;  /* 0x00000028120f7e24 */ /* 0x004fe4000f8e020f */
[C---:B------:R-:W-:Y:S01]  /*1360*/  IMAD.SHL.U32 R22, R3.reuse, 0x4, RZ ;  /* 0x0000000403167824 */ /* 0x040fe200078e00ff */
[----:B------:R-:W-:-:S04]  /*1370*/  LEA.HI R2, R3, R3, RZ, 0x1 ;  /* 0x0000000303027211 */ /* 0x000fc800078f08ff */
[----:B------:R-:W-:Y:S02]  /*1380*/  LOP3.LUT R2, R2, 0xfffffffe, RZ, 0xc0, !PT ;  /* 0xfffffffe02027812 */ /* 0x000fe400078ec0ff */
[C---:B------:R-:W-:Y:S02]  /*1390*/  LOP3.LUT R22, R3.reuse, 0xc, R22, 0x78, !PT ;  /* 0x0000000c03167812 */ /* 0x040fe400078e7816 */
[----:B------:R-:W-:-:S04]  /*13a0*/  IADD3 R2, R3, -R2, RZ ;  /* 0x8000000203027210 */ /* 0x000fc80007ffe0ff */
[----:B------:R-:W-:Y:S02]  /*13b0*/  ISETP.NE.AND P2, PT, R2, R15, PT ;  /* 0x0000000f0200720c */ /* 0x000fe40003f45270 */
[----:B------:R-:W2:Y:S01]  /*13c0*/  LDC R15, c[0x0][0x140] ;  /* 0x00005000ff0f7b82 */ /* 0x000ea20000000800 */
[----:B-1----:R-:W-:Y:S01]  /*13d0*/  @!UP5 ULEA UR6, UR11, UR6, 0x18 ;  /* 0x000000060b06d291 */ /* 0x002fe2000f8ec03f */
[----:B------:R-:W-:Y:S01]  /*13e0*/  VOTEU.ALL UP5, P1 ;  /* 0x00000000003f7886 */ /* 0x000fe200008a0000 */
[----:B------:R-:W-:-:S04]  /*13f0*/  LOP3.LUT P1, RZ, R12, 0x7, RZ, 0xc0, !PT ;  /* 0x000000070cff7812 */ /* 0x000fc8000782c0ff */
[----:B------:R-:W-:-:S04]  /*1400*/  ISETP.LT.U32.AND P1, PT, R22, 0x2, !P1 ;  /* 0x000000021600780c */ /* 0x000fc80004f21070 */
[----:B------:R-:W-:Y:S01]  /*1410*/  @P2 LEA.HI R2, R22, R22, RZ, 0x1 ;  /* 0x0000001616022211 */ /* 0x000fe200078f08ff */
[----:B------:R-:W1:Y:S02]  /*1420*/  FENCE.VIEW.ASYNC.S ;  /* 0x00000000000073c6 */ /* 0x000e640000000000 */
[----:B-1----:R-:W1:Y:S01]  /*1430*/  @!UP5 SYNCS.EXCH.64 URZ, [UR6+0x384e0], UR4 ;  /* 0x0384e004063fd5b2 */ /* 0x002e620008000100 */
[----:B------:R-:W-:-:S04]  /*1440*/  @P2 SHF.R.S32.HI R2, RZ, 0x1, R2 ;  /* 0x00000001ff022819 */ /* 0x000fc80000011402 */
[----:B------:R-:W-:Y:S02]  /*1450*/  @P2 ISETP.NE.AND P3, PT, R2, R21, PT ;  /* 0x000000150200220c */ /* 0x000fe40003f65270 */
[----:B------:R-:W-:Y:S02]  /*1460*/  SEL R2, RZ, 0x1, !P1 ;  /* 0x00000001ff027807 */ /* 0x000fe40004800000 */
[----:B------:R-:W-:Y:S02]  /*1470*/  @P2 SEL R23, RZ, 0x1, P3 ;  /* 0x00000001ff172807 */ /* 0x000fe40001800000 */
[----:B--2---:R-:W-:Y:S02]  /*1480*/  ISETP.EQ.U32.AND P4, PT, R15, 0x1, PT ;  /* 0x000000010f00780c */ /* 0x004fe40003f82070 */
[----:B------:R-:W-:Y:S01]  /*1490*/  LOP3.LUT R23, R23, R2, RZ, 0xc0, !PT ;  /* 0x0000000217177212 */ /* 0x000fe200078ec0ff */
[----:B------:R2:W3:Y:S01]  /*14a0*/  @!UP6 SYNCS.EXCH.64 URZ, [UR6+0x384e8], UR4 ;  /* 0x0384e804063fe5b2 */ /* 0x0004e20008000100 */
[----:B------:R-:W-:Y:S01]  /*14b0*/  NOP ;  /* 0x0000000000007918 */ /* 0x000fe20000000000 */
[----:B--2---:R-:W-:-:S08]  /*14c0*/  ULDC.U8 UR4, c[0x0][0x900] ;  /* 0x0002400000047ab9 */ /* 0x004fd00000000000 */
[----:B-1----:R-:W-:Y:S05]  /*14d0*/  @!P4 BRA `(.L_x_5) ;  /* 0x000000000008c947 */ /* 0x002fea0003800000 */
[----:B---3--:R-:W-:Y:S01]  /*14e0*/  UCGABAR_ARV ;  /* 0x00000000000079c7 */ /* 0x008fe20008000000 */
[----:B------:R-:W-:Y:S05]  /*14f0*/  BRA `(.L_x_6) ;  /* 0x0000000000047947 */ /* 0x000fea0003800000 */
.L_x_5:
[----:B---3--:R-:W-:Y:S01]  /*1500*/  NOP ;  /* 0x0000000000007918 */ /* 0x008fe20000000000 */
.L_x_6:
[----:B------:R-:W-:Y:S05]  /*1510*/  @!P4 BRA `(.L_x_7) ;  /* 0x00000000000cc947 */ /* 0x000fea0003800000 */
[----:B------:R-:W-:Y:S01]  /*1520*/  UCGABAR_WAIT ;  /* 0x0000000000007dc7 */ /* 0x000fe20008000000 */
[----:B------:R-:W-:Y:S01]  /*1530*/  CCTL.IVALL ;  /* 0x00000000ff00798f */ /* 0x000fe20002000000 */
[----:B------:R-:W-:Y:S05]  /*1540*/  BRA `(.L_x_8) ;  /* 0x0000000000047947 */ /* 0x000fea0003800000 */
.L_x_7:
[----:B------:R-:W-:Y:S06]  /*1550*/  BAR.SYNC.DEFER_BLOCKING 0x0 ;  /* 0x0000000000007b1d */ /* 0x000fec0000010000 */
.L_x_8:
[----:B------:R-:W1:Y:S01]  /*1560*/  LDC.64 R16, c[0x0][0x8f8] ;  /* 0x00023e00ff107b82 */ /* 0x000e620000000a00 */
[----:B------:R-:W-:Y:S01]  /*1570*/  IMAD.U32 R2, RZ, RZ, UR9 ;  /* 0x00000009ff027e24 */ /* 0x000fe2000f8e00ff */
[----:B------:R-:W-:Y:S01]  /*1580*/  ISETP.NE.AND P2, PT, RZ, UR4, PT ;  /* 0x00000004ff007c0c */ /* 0x000fe2000bf45270 */
[----:B------:R-:W-:Y:S01]  /*1590*/  UMOV UR6, URZ ;  /* 0x0000003f00067c82 */ /* 0x000fe20008000000 */
[----:B------:R-:W-:Y:S01]  /*15a0*/  UMOV UR5, URZ ;  /* 0x0000003f00057c82 */ /* 0x000fe20008000000 */
[----:B------:R-:W-:Y:S01]  /*15b0*/  UMOV UR4, URZ ;  /* 0x0000003f00047c82 */ /* 0x000fe20008000000 */
[----:B------:R-:W-:Y:S01]  /*15c0*/  UMOV UR11, URZ ;  /* 0x0000003f000b7c82 */ /* 0x000fe20008000000 */
[----:B------:R-:W-:Y:S01]  /*15d0*/  P2R R21, PR, RZ, 0x4 ;  /* 0x00000004ff157803 */ /* 0x000fe20000000000 */
[----:B------:R-:W-:Y:S01]  /*15e0*/  IMAD.MOV.U32 R18, RZ, RZ, -0x1 ;  /* 0xffffffffff127424 */ /* 0x000fe200078e00ff */
[----:B-1----:R-:W-:Y:S01]  /*15f0*/  ISETP.LE.U32.AND P1, PT, R16, UR10, PT ;  /* 0x0000000a10007c0c */ /* 0x002fe2000bf23070 */
[----:B------:R-:W-:-:S03]  /*1600*/  IMAD.MOV.U32 R16, RZ, RZ, -0x1 ;  /* 0xffffffffff107424 */ /* 0x000fc600078e00ff */
[----:B------:R-:W-:Y:S01]  /*1610*/  ISETP.GE.U32.AND.EX P1, PT, R2, R17, PT, P1 ;  /* 0x000000110200720c */ /* 0x000fe20003f26110 */
[----:B------:R-:W-:-:S12]  /*1620*/  IMAD.MOV.U32 R17, RZ, RZ, -0x1 ;  /* 0xffffffffff117424 */ /* 0x000fd800078e00ff */
[----:B------:R-:W-:Y:S05]  /*1630*/  @P2 BRA P1, `(.L_x_9) ;  /* 0x0000001400fc2947 */ /* 0x000fea0000800000 */
[----:B------:R-:W-:Y:S01]  /*1640*/  IMAD.U32 R3, RZ, RZ, UR9 ;  /* 0x00000009ff037e24 */ /* 0x000fe2000f8e00ff */
[----:B------:R-:W-:Y:S01]  /*1650*/  ISETP.LE.U32.AND P1, PT, R6, UR10, PT ;  /* 0x0000000a06007c0c */ /* 0x000fe2000bf23070 */
[----:B------:R-:W-:Y:S01]  /*1660*/  UMOV UR5, URZ ;  /* 0x0000003f00057c82 */ /* 0x000fe20008000000 */
[----:B------:R-:W-:Y:S01]  /*1670*/  UMOV UR4, URZ ;  /* 0x0000003f00047c82 */ /* 0x000fe20008000000 */
[----:B------:R-:W-:Y:S01]  /*1680*/  UMOV UR11, URZ ;  /* 0x0000003f000b7c82 */ /* 0x000fe20008000000 */
[----:B------:R-:W-:Y:S01]  /*1690*/  ISETP.GE.U32.AND.EX P1, PT, R3, R7, PT, P1 ;  /* 0x000000070300720c */ /* 0x000fe20003f26110 */
[----:B------:R-:W-:-:S12]  /*16a0*/  UMOV UR6, URZ ;  /* 0x0000003f00067c82 */ /* 0x000fd80008000000 */
[----:B------:R-:W-:Y:S05]  /*16b0*/  @!P1 BRA `(.L_x_10) ;  /* 0x0000001000c89947 */ /* 0x000fea0003800000 */
[----:B------:R-:W-:Y:S02]  /*16c0*/  VIADD R7, R9, 0x20 ;  /* 0x0000002009077836 */ /* 0x000fe40000000000 */
[----:B------:R-:W-:Y:S02]  /*16d0*/  IMAD.MOV.U32 R3, RZ, RZ, R9 ;  /* 0x000000ffff037224 */ /* 0x000fe400078e0009 */
[----:B-----5:R-:W-:Y:S01]  /*16e0*/  IMAD.MOV.U32 R12, RZ, RZ, R8 ;  /* 0x000000ffff0c7224 */ /* 0x020fe200078e0008 */
[----:B------:R-:W-:-:S13]  /*16f0*/  ISETP.GE.AND P1, PT, R7, R0, PT ;  /* 0x000000000700720c */ /* 0x000fda0003f26270 */
[----:B------:R-:W1:Y:S01]  /*1700*/  @!P1 LDC.64 R24, c[0x0][0x918] ;  /* 0x00024600ff189b82 */ /* 0x000e620000000a00 */
[----:B------:R-:W-:Y:S01]  /*1710*/  @!P1 VIADD R15, R3, 0x20 ;  /* 0x00000020030f9836 */ /* 0x000fe20000000000 */
[----:B------:R-:W-:Y:S02]  /*1720*/  UIADD3 UR16, UP5, UR16, -0x1, URZ ;  /* 0xffffffff10107890 */ /* 0x000fe4000ffbe03f */
[----:B------:R-:W-:Y:S01]  /*1730*/  UIADD3 UR14, UP6, UR14, -0x1, URZ ;  /* 0xffffffff0e0e7890 */ /* 0x000fe2000ffde03f */
[----:B------:R-:W-:Y:S01]  /*1740*/  BSSY B0, `(.L_x_11) ;  /* 0x0000051000007945 */ /* 0x000fe20003800000 */
[----:B------:R-:W-:Y:S01]  /*1750*/  UIADD3.X UR17, UR17, -0x1, URZ, UP5, !UPT ;  /* 0xffffffff11117890 */ /* 0x000fe2000affe43f */
[----:B-1----:R-:W-:-:S04]  /*1760*/  @!P1 IMAD.WIDE R24, R15, 0xc, R24 ;  /* 0x0000000c0f189825 */ /* 0x002fc800078e0218 */
[----:B------:R-:W-:Y:S01]  /*1770*/  IMAD.MOV.U32 R15, RZ, RZ, R10 ;  /* 0x000000ffff0f7224 */ /* 0x000fe200078e000a */
[----:B------:R1:W5:Y:S04]  /*1780*/  @!P1 LDG.E R8, desc[UR58][R24.64] ;  /* 0x0000003a18089981 */ /* 0x000368000c1e1900 */
[----:B------:R1:W5:Y:S01]  /*1790*/  @!P1 LDG.E R10, desc[UR58][R24.64+0x4] ;  /* 0x0000043a180a9981 */ /* 0x000362000c1e1900 */
[----:B------:R-:W-:Y:S01]  /*17a0*/  ISETP.GE.AND P1, PT, R3, R0, PT ;  /* 0x000000000300720c */ /* 0x000fe20003f26270 */
[----:B------:R-:W-:Y:S01]  /*17b0*/  UIADD3.X UR15, UR15, -0x1, URZ, UP6, !UPT ;  /* 0xffffffff0f0f7890 */ /* 0x000fe2000b7fe43f */
[----:B------:R-:W-:Y:S01]  /*17c0*/  MOV R6, RZ ;  /* 0x000000ff00067202 */ /* 0x000fe20000000f00 */
[----:B------:R-:W-:Y:S01]  /*17d0*/  UIADD3 UR4, UR8, -0x1, URZ ;  /* 0xffffffff08047890 */ /* 0x000fe2000fffe03f */
[----:B------:R-:W-:Y:S01]  /*17e0*/  IMAD.MOV.U32 R2, RZ, RZ, RZ ;  /* 0x000000ffff027224 */ /* 0x000fe200078e00ff */
[----:B------:R-:W-:Y:S01]  /*17f0*/  UIADD3 UR5, UR7, -0x1, URZ ;  /* 0xffffffff07057890 */ /* 0x000fe2000fffe03f */
[----:B------:R-:W-:-:S02]  /*1800*/  IMAD.MOV.U32 R28, RZ, RZ, 0x7fffffff ;  /* 0x7fffffffff1c7424 */ /* 0x000fc400078e00ff */
[----:B------:R-:W-:-:S05]  /*1810*/  IMAD.MOV.U32 R29, RZ, RZ, RZ ;  /* 0x000000ffff1d7224 */ /* 0x000fca00078e00ff */
[----:B-1----:R-:W-:Y:S05]  /*1820*/  @P1 BRA `(.L_x_12) ;  /* 0x0000000400081947 */ /* 0x002fea0003800000 */
[----:B------:R-:W-:Y:S02]  /*1830*/  PLOP3.LUT P3, PT, PT, PT, UP0, 0x80, 0x0 ;  /* 0x000000000000781c */ /* 0x000fe40003f6f008 */
[C---:B------:R-:W-:Y:S02]  /*1840*/  IADD3 R17, P2, R15.reuse, UR16, RZ ;  /* 0x000000100f117c10 */ /* 0x040fe4000ff5e0ff */
[C---:B------:R-:W-:Y:S02]  /*1850*/  IADD3 R28, P1, R12.reuse, UR14, RZ ;  /* 0x0000000e0c1c7c10 */ /* 0x040fe4000ff3e0ff */
[----:B------:R-:W-:Y:S02]  /*1860*/  LEA.HI.X.SX32 R18, R15, UR17, 0x1, P2 ;  /* 0x000000110f127c11 */ /* 0x000fe400090f0eff */
[----:B------:R-:W-:-:S05]  /*1870*/  LEA.HI.X.SX32 R29, R12, UR15, 0x1, P1 ;  /* 0x0000000f0c1d7c11 */ /* 0x000fca00088f0eff */
[----:B------:R-:W-:Y:S05]  /*1880*/  @!P3 BRA `(.L_x_13) ;  /* 0x000000000030b947 */ /* 0x000fea0003800000 */
[----:B------:R-:W-:Y:S02]  /*1890*/  ULDC UR6, c[0x0][0x8dc] ;  /* 0x0002370000067ab9 */ /* 0x000fe40000000800 */
[----:B------:R-:W-:-:S05]  /*18a0*/  IADD3 R15, P1, R28, UR6, RZ ;  /* 0x000000061c0f7c10 */ /* 0x000fca000ff3e0ff */
[----:B------:R-:W-:-:S04]  /*18b0*/  IMAD.X R29, RZ, RZ, R29, P1 ;  /* 0x000000ffff1d7224 */ /* 0x000fc800008e061d */
[----:B------:R-:W-:-:S04]  /*18c0*/  IMAD.WIDE.U32 R4, R29, UR20, RZ ;  /* 0x000000141d047c25 */ /* 0x000fc8000f8e00ff */
[----:B------:R-:W-:-:S04]  /*18d0*/  IMAD.WIDE.U32 R24, P1, R15, UR21, R4 ;  /* 0x000000150f187c25 */ /* 0x000fc8000f820004 */
[----:B------:R-:W-:-:S04]  /*18e0*/  IMAD.WIDE.U32 R4, R15, UR20, RZ ;  /* 0x000000140f047c25 */ /* 0x000fc8000f8e00ff */
[----:B------:R-:W-:Y:S01]  /*18f0*/  IMAD.X R27, RZ, RZ, RZ, P1 ;  /* 0x000000ffff1b7224 */ /* 0x000fe200008e06ff */
[----:B------:R-:W-:Y:S01]  /*1900*/  IADD3 RZ, P1, R5, R24, RZ ;  /* 0x0000001805ff7210 */ /* 0x000fe20007f3e0ff */
[----:B------:R-:W-:-:S04]  /*1910*/  IMAD.MOV.U32 R26, RZ, RZ, R25 ;  /* 0x000000ffff1a7224 */ /* 0x000fc800078e0019 */
[----:B------:R-:W-:-:S04]  /*1920*/  IMAD.WIDE.U32.X R4, R29, UR21, R26, P1 ;  /* 0x000000151d047c25 */ /* 0x000fc800088e041a */
[----:B------:R-:W-:Y:S02]  /*1930*/  IMAD.MOV.U32 R28, RZ, RZ, R4 ;  /* 0x000000ffff1c7224 */ /* 0x000fe400078e0004 */
[----:B------:R-:W-:-:S07]  /*1940*/  IMAD.MOV.U32 R29, RZ, RZ, R5 ;  /* 0x000000ffff1d7224 */ /* 0x000fce00078e0005 */
.L_x_13:
        /* <DEDUP_REMOVED lines=11> */
[----:B------:R-:W-:Y:S01]  /*1a00*/  IMAD.MOV.U32 R17, RZ, RZ, R4 ;  /* 0x000000ffff117224 */ /* 0x000fe200078e0004 */
[----:B------:R-:W-:-:S07]  /*1a10*/  MOV R18, R5 ;  /* 0x0000000500127202 */ /* 0x000fce0000000f00 */
.L_x_14:
[----:B------:R-:W-:Y:S02]  /*1a20*/  SHF.R.U64 R5, R28, UR26, R29 ;  /* 0x0000001a1c057c19 */ /* 0x000fe4000800121d */
[----:B------:R-:W-:-:S03]  /*1a30*/  SHF.R.U64 R4, R17, UR30, R18 ;  /* 0x0000001e11047c19 */ /* 0x000fc60008001212 */
[----:B------:R-:W-:Y:S02]  /*1a40*/  VIADD R17, R5, UR4 ;  /* 0x0000000405117c36 */ /* 0x000fe40008000000 */
[----:B------:R-:W-:-:S03]  /*1a50*/  VIADD R18, R4, UR5 ;  /* 0x0000000504127c36 */ /* 0x000fc60008000000 */
[----:B------:R-:W-:Y:S02]  /*1a60*/  IABS R15, R17 ;  /* 0x00000011000f7213 */ /* 0x000fe40000000000 */
[----:B------:R-:W-:-:S03]  /*1a70*/  IABS R12, R18 ;  /* 0x00000012000c7213 */ /* 0x000fc60000000000 */
[----:B------:R-:W-:-:S04]  /*1a80*/  IMAD.HI.U32 R4, R15, UR13, RZ ;  /* 0x0000000d0f047c27 */ /* 0x000fc8000f8e00ff */
[----:B------:R-:W-:-:S04]  /*1a90*/  IMAD.HI.U32 R5, R12, UR19, RZ ;  /* 0x000000130c057c27 */ /* 0x000fc8000f8e00ff */
[----:B------:R-:W-:Y:S02]  /*1aa0*/  IMAD R4, R4, UR29, R15 ;  /* 0x0000001d04047c24 */ /* 0x000fe4000f8e020f */
[----:B------:R-:W-:Y:S02]  /*1ab0*/  IMAD R5, R5, UR31, R12 ;  /* 0x0000001f05057c24 */ /* 0x000fe4000f8e020c */
[----:B------:R-:W-:Y:S01]  /*1ac0*/  IMAD.U32 R15, RZ, RZ, UR32 ;  /* 0x00000020ff0f7e24 */ /* 0x000fe2000f8e00ff */
[----:B------:R-:W-:Y:S01]  /*1ad0*/  ISETP.LT.U32.AND P1, PT, R4, UR28, PT ;  /* 0x0000001c04007c0c */ /* 0x000fe2000bf21070 */
[----:B------:R-:W-:Y:S01]  /*1ae0*/  IMAD.U32 R12, RZ, RZ, UR33 ;  /* 0x00000021ff0c7e24 */ /* 0x000fe2000f8e00ff */
[----:B------:R-:W-:-:S11]  /*1af0*/  ISETP.LT.U32.AND P2, PT, R5, UR27, PT ;  /* 0x0000001b05007c0c */ /* 0x000fd6000bf41070 */
[----:B------:R-:W-:Y:S01]  /*1b00*/  @!P1 VIADD R4, R4, -UR28 ;  /* 0x8000001c04049c36 */ /* 0x000fe20008000000 */
[----:B------:R-:W-:Y:S01]  /*1b10*/  ISETP.GE.AND P1, PT, R18, RZ, PT ;  /* 0x000000ff1200720c */ /* 0x000fe20003f26270 */
[----:B------:R-:W-:Y:S01]  /*1b20*/  @!P2 VIADD R5, R5, -UR27 ;  /* 0x8000001b0505ac36 */ /* 0x000fe20008000000 */
[----:B------:R-:W-:Y:S02]  /*1b30*/  ISETP.GE.AND P2, PT, R17, RZ, PT ;  /* 0x000000ff1100720c */ /* 0x000fe40003f46270 */
[----:B------:R-:W-:Y:S02]  /*1b40*/  ISETP.LT.U32.AND P3, PT, R4, UR28, PT ;  /* 0x0000001c04007c0c */ /* 0x000fe4000bf61070 */
[----:B------:R-:W-:-:S11]  /*1b50*/  ISETP.LT.U32.AND P4, PT, R5, UR27, PT ;  /* 0x0000001b05007c0c */ /* 0x000fd6000bf81070 */
[----:B------:R-:W-:Y:S01]  /*1b60*/  @!P3 VIADD R4, R4, -UR28 ;  /* 0x8000001c0404bc36 */ /* 0x000fe20008000000 */
[----:B------:R-:W-:Y:S01]  /*1b70*/  PLOP3.LUT P3, PT, PT, PT, UP4, 0x80, 0x0 ;  /* 0x000000000000781c */ /* 0x000fe20003f6f048 */
[----:B------:R-:W-:Y:S01]  /*1b80*/  @!P4 VIADD R5, R5, -UR27 ;  /* 0x8000001b0505cc36 */ /* 0x000fe20008000000 */
[----:B------:R-:W-:Y:S01]  /*1b90*/  PLOP3.LUT P4, PT, PT, PT, UP2, 0x80, 0x0 ;  /* 0x000000000000781c */ /* 0x000fe20003f8f028 */
[----:B------:R-:W-:Y:S02]  /*1ba0*/  @!P2 IMAD.MOV R4, RZ, RZ, -R4 ;  /* 0x000000ffff04a224 */ /* 0x000fe400078e0a04 */
[----:B------:R-:W-:Y:S01]  /*1bb0*/  @!P1 IMAD.MOV R5, RZ, RZ, -R5 ;  /* 0x000000ffff059224 */ /* 0x000fe200078e0a05 */
[----:B------:R-:W-:Y:S02]  /*1bc0*/  PLOP3.LUT P1, PT, PT, PT, UP3, 0x80, 0x0 ;  /* 0x000000000000781c */ /* 0x000fe40003f2f038 */
[----:B------:R-:W-:Y:S02]  /*1bd0*/  SEL R4, R15, R4, !P3 ;  /* 0x000000040f047207 */ /* 0x000fe40005800000 */
[----:B------:R-:W-:-:S03]  /*1be0*/  SEL R5, R12, R5, !P4 ;  /* 0x000000050c057207 */ /* 0x000fc60006000000 */
[----:B------:R-:W-:Y:S02]  /*1bf0*/  IMAD.IADD R28, R17, 0x1, -R4 ;  /* 0x00000001111c7824 */ /* 0x000fe400078e0a04 */
[----:B------:R-:W-:-:S05]  /*1c00*/  IMAD.IADD R5, R18, 0x1, -R5 ;  /* 0x0000000112057824 */ /* 0x000fca00078e0a05 */
[----:B------:R-:W-:Y:S01]  /*1c10*/  SEL R4, R5, R28, !P1 ;  /* 0x0000001c05047207 */ /* 0x000fe20004800000 */
[----:B------:R-:W-:-:S03]  /*1c20*/  IMAD R28, R28, R5, RZ ;  /* 0x000000051c1c7224 */ /* 0x000fc600078e02ff */
[----:B------:R-:W-:Y:S02]  /*1c30*/  SHF.R.S32.HI R5, RZ, 0x1f, R4 ;  /* 0x0000001fff057819 */ /* 0x000fe40000011404 */
[----:B------:R-:W-:-:S07]  /*1c40*/  SHF.R.S32.HI R29, RZ, 0x1f, R28 ;  /* 0x0000001fff1d7819 */ /* 0x000fce000001141c */
.L_x_12:
[----:B------:R-:W-:Y:S05]  /*1c50*/  BSYNC B0 ;  /* 0x0000000000007941 */ /* 0x000fea0003800000 */
.L_x_11:
[----:B------:R-:W1:Y:S01]  /*1c60*/  SHFL.UP PT, R15, R28, 0x1, RZ ;  /* 0x042000001c0f7989 */ /* 0x000e6200000e00ff */
[C---:B------:R-:W-:Y:S02]  /*1c70*/  ISETP.NE.AND P2, PT, R9.reuse, RZ, PT ;  /* 0x000000ff0900720c */ /* 0x040fe40003f45270 */
[C---:B------:R-:W-:Y:S01]  /*1c80*/  ISETP.GE.U32.AND P3, PT, R9.reuse, 0x2, PT ;  /* 0x000000020900780c */ /* 0x040fe20003f66070 */
[----:B------:R-:W2:Y:S01]  /*1c90*/  SHFL.UP PT, R12, R29, 0x1, RZ ;  /* 0x042000001d0c7989 */ /* 0x000ea200000e00ff */
[C---:B------:R-:W-:Y:S02]  /*1ca0*/  ISETP.GE.U32.AND P4, PT, R9.reuse, 0x4, PT ;  /* 0x000000040900780c */ /* 0x040fe40003f86070 */
[C---:B------:R-:W-:Y:S02]  /*1cb0*/  ISETP.GE.U32.AND P5, PT, R9.reuse, 0x8, PT ;  /* 0x000000080900780c */ /* 0x040fe40003fa6070 */
[----:B------:R-:W-:Y:S02]  /*1cc0*/  ISETP.GE.U32.AND P6, PT, R9, 0x10, PT ;  /* 0x000000100900780c */ /* 0x000fe40003fc6070 */
[----:B-1----:R-:W-:-:S02]  /*1cd0*/  SEL R15, R15, RZ, P2 ;  /* 0x000000ff0f0f7207 */ /* 0x002fc40001000000 */
[----:B--2---:R-:W-:Y:S02]  /*1ce0*/  SEL R12, R12, RZ, P2 ;  /* 0x000000ff0c0c7207 */ /* 0x004fe40001000000 */
[----:B------:R-:W-:-:S04]  /*1cf0*/  IADD3 R24, P1, R15, R28, RZ ;  /* 0x0000001c0f187210 */ /* 0x000fc80007f3e0ff */
[----:B------:R-:W-:Y:S01]  /*1d00*/  IADD3.X R17, R12, R29, RZ, P1, !PT ;  /* 0x0000001d0c117210 */ /* 0x000fe20000ffe4ff */
[----:B------:R-:W1:Y:S04]  /*1d10*/  SHFL.UP PT, R15, R24, 0x2, RZ ;  /* 0x04400000180f7989 */ /* 0x000e6800000e00ff */
[----:B------:R-:W2:Y:S01]  /*1d20*/  SHFL.UP PT, R12, R17, 0x2, RZ ;  /* 0x04400000110c7989 */ /* 0x000ea200000e00ff */
[----:B-1----:R-:W-:-:S04]  /*1d30*/  SEL R15, R15, RZ, P3 ;  /* 0x000000ff0f0f7207 */ /* 0x002fc80001800000 */
[----:B------:R-:W-:Y:S02]  /*1d40*/  IADD3 R18, P1, R15, R24, RZ ;  /* 0x000000180f127210 */ /* 0x000fe40007f3e0ff */
[----:B--2---:R-:W-:-:S03]  /*1d50*/  SEL R12, R12, RZ, P3 ;  /* 0x000000ff0c0c7207 */ /* 0x004fc60001800000 */
[----:B------:R-:W1:Y:S02]  /*1d60*/  SHFL.UP PT, R15, R18, 0x4, RZ ;  /* 0x04800000120f7989 */ /* 0x000e6400000e00ff */
[----:B------:R-:W-:-:S05]  /*1d70*/  IMAD.X R25, R12, 0x1, R17, P1 ;  /* 0x000000010c197824 */ /* 0x000fca00008e0611 */
        /* <DEDUP_REMOVED lines=15> */
[----:B--2---:R-:W-:-:S05]  /*1e70*/  SEL R12, R12, RZ, P6 ;  /* 0x000000ff0c0c7207 */ /* 0x004fca0003000000 */
[----:B------:R-:W-:Y:S01]  /*1e80*/  IMAD.X R17, R12, 0x1, R25, P1 ;  /* 0x000000010c117824 */ /* 0x000fe200008e0619 */
[----:B------:R-:W-:-:S04]  /*1e90*/  ISETP.GT.U32.AND P1, PT, R15, UR10, PT ;  /* 0x0000000a0f007c0c */ /* 0x000fc8000bf24070 */
[----:B------:R-:W-:-:S13]  /*1ea0*/  ISETP.GT.U32.AND.EX P1, PT, R17, UR9, PT, P1 ;  /* 0x0000000911007c0c */ /* 0x000fda000bf24110 */
[----:B------:R-:W-:-:S04]  /*1eb0*/  VOTE.ANY R12, PT, P1 ;  /* 0x00000000000c7806 */ /* 0x000fc800008e0100 */
[----:B------:R-:W-:-:S13]  /*1ec0*/  ISETP.NE.AND P1, PT, R12, RZ, PT ;  /* 0x000000ff0c00720c */ /* 0x000fda0003f25270 */
[----:B------:R-:W-:Y:S05]  /*1ed0*/  @P1 BRA `(.L_x_15) ;  /* 0x00000008006c1947 */ /* 0x000fea0003800000 */
[----:B------:R-:W1:Y:S01]  /*1ee0*/  LDC R0, c[0x0][0x910] ;  /* 0x00024400ff007b82 */ /* 0x000e620000000800 */
[----:B------:R-:W-:Y:S01]  /*1ef0*/  IMAD.MOV.U32 R26, RZ, RZ, R15 ;  /* 0x000000ffff1a7224 */ /* 0x000fe200078e000f */
[----:B------:R-:W-:Y:S01]  /*1f00*/  ULDC UR13, c[0x0][0x8f4] ;  /* 0x00023d00000d7ab9 */ /* 0x000fe20000000800 */
[----:B------:R-:W-:Y:S01]  /*1f10*/  IMAD.MOV.U32 R27, RZ, RZ, R17 ;  /* 0x000000ffff1b7224 */ /* 0x000fe200078e0011 */
[----:B------:R-:W-:Y:S01]  /*1f20*/  ULDC UR6, c[0x0][0x8dc] ;  /* 0x0002370000067ab9 */ /* 0x000fe20000000800 */
[----:B------:R-:W-:Y:S01]  /*1f30*/  ULDC UR19, c[0x0][0x8d8] ;  /* 0x0002360000137ab9 */ /* 0x000fe20000000800 */
[----:B------:R-:W-:Y:S01]  /*1f40*/  ULDC UR24, c[0x0][0x8f0] ;  /* 0x00023c0000187ab9 */ /* 0x000fe20000000800 */
[----:B------:R-:W-:Y:S01]  /*1f50*/  ULDC.64 UR20, c[0x0][0x8d0] ;  /* 0x0002340000147ab9 */ /* 0x000fe20000000a00 */
[----:B------:R-:W-:-:S05]  /*1f60*/  ULDC.64 UR22, c[0x0][0x8e8] ;  /* 0x00023a0000167ab9 */ /* 0x000fca0000000a00 */
.L_x_20:
[----:B------:R-:W-:Y:S02]  /*1f70*/  IMAD.MOV.U32 R3, RZ, RZ, R7 ;  /* 0x000000ffff037224 */ /* 0x000fe400078e0007 */
[----:B------:R-:W-:Y:S02]  /*1f80*/  VIADD R7, R7, 0x20 ;  /* 0x0000002007077836 */ /* 0x000fe40000000000 */
[----:B-----5:R-:W-:-:S03]  /*1f90*/  IMAD.MOV.U32 R12, RZ, RZ, R8 ;  /* 0x000000ffff0c7224 */ /* 0x020fc600078e0008 */
[----:B-1----:R-:W-:-:S13]  /*1fa0*/  ISETP.GE.AND P1, PT, R7, R0, PT ;  /* 0x000000000700720c */ /* 0x002fda0003f26270 */
[----:B------:R-:W1:Y:S01]  /*1fb0*/  @!P1 LDC.64 R24, c[0x0][0x918] ;  /* 0x00024600ff189b82 */ /* 0x000e620000000a00 */
[----:B------:R-:W-:Y:S01]  /*1fc0*/  @!P1 VIADD R15, R3, 0x20 ;  /* 0x00000020030f9836 */ /* 0x000fe20000000000 */
[----:B------:R2:W3:Y:S01]  /*1fd0*/  SHFL.IDX PT, R2, R27, 0x1f, 0x1f ;  /* 0x03e01f001b027f89 */ /* 0x0004e200000e0000 */
[----:B------:R-:W-:Y:S03]  /*1fe0*/  BSSY B0, `(.L_x_16) ;  /* 0x0000065000007945 */ /* 0x000fe60003800000 */
[----:B------:R2:W4:Y:S01]  /*1ff0*/  SHFL.IDX PT, R6, R26, 0x1f, 0x1f ;  /* 0x03e01f001a067f89 */ /* 0x00052200000e0000 */
[----:B-1----:R-:W-:-:S04]  /*2000*/  @!P1 IMAD.WIDE R24, R15, 0xc, R24 ;  /* 0x0000000c0f189825 */ /* 0x002fc800078e0218 */
[----:B------:R-:W-:Y:S01]  /*2010*/  IMAD.MOV.U32 R15, RZ, RZ, R10 ;  /* 0x000000ffff0f7224 */ /* 0x000fe200078e000a */
[----:B------:R2:W5:Y:S04]  /*2020*/  @!P1 LDG.E R8, desc[UR58][R24.64] ;  /* 0x0000003a18089981 */ /* 0x000568000c1e1900 */
[----:B------:R2:W5:Y:S01]  /*2030*/  @!P1 LDG.E R10, desc[UR58][R24.64+0x4] ;  /* 0x0000043a180a9981 */ /* 0x000562000c1e1900 */
[----:B------:R-:W-:Y:S01]  /*2040*/  ISETP.GE.AND P1, PT, R3, R0, PT ;  /* 0x000000000300720c */ /* 0x000fe20003f26270 */
[----:B------:R-:W-:Y:S01]  /*2050*/  IMAD.MOV.U32 R28, RZ, RZ, 0x7fffffff ;  /* 0x7fffffffff1c7424 */ /* 0x000fe200078e00ff */
[----:B------:R-:W-:-:S11]  /*2060*/  MOV R29, RZ ;  /* 0x000000ff001d7202 */ /* 0x000fd60000000f00 */
[----:B--234-:R-:W-:Y:S05]  /*2070*/  @P1 BRA `(.L_x_17) ;  /* 0x00000004006c1947 */ /* 0x01cfea0003800000 */
[----:B------:R-:W-:Y:S02]  /*2080*/  IABS R31, R20 ;  /* 0x00000014001f7213 */ /* 0x000fe40000000000 */
[C---:B------:R-:W-:Y:S02]  /*2090*/  IADD3 R17, P1, R12.reuse, UR14, RZ ;  /* 0x0000000e0c117c10 */ /* 0x040fe4000ff3e0ff */
[----:B------:R-:W1:Y:S02]  /*20a0*/  I2F.RP R4, R31 ;  /* 0x0000001f00047306 */ /* 0x000e640000209400 */
[----:B------:R-:W-:Y:S02]  /*20b0*/  LEA.HI.X.SX32 R18, R12, UR15, 0x1, P1 ;  /* 0x0000000f0c127c11 */ /* 0x000fe400088f0eff */
[----:B------:R-:W-:-:S04]  /*20c0*/  IADD3 R12, P1, R15, UR16, RZ ;  /* 0x000000100f0c7c10 */ /* 0x000fc8000ff3e0ff */
[----:B------:R-:W-:Y:S02]  /*20d0*/  LEA.HI.X.SX32 R15, R15, UR17, 0x1, P1 ;  /* 0x000000110f0f7c11 */ /* 0x000fe400088f0eff */
[----:B------:R-:W-:Y:S01]  /*20e0*/  PLOP3.LUT P1, PT, PT, PT, UP0, 0x80, 0x0 ;  /* 0x000000000000781c */ /* 0x000fe20003f2f008 */
[----:B-1----:R-:W1:Y:S02]  /*20f0*/  MUFU.RCP R4, R4 ;  /* 0x0000000400047308 */ /* 0x002e640000001000 */
[----:B-1----:R-:W-:-:S06]  /*2100*/  VIADD R5, R4, 0xffffffe ;  /* 0x0ffffffe04057836 */ /* 0x002fcc0000000000 */
[----:B------:R-:W1:Y:S02]  /*2110*/  F2I.FTZ.U32.TRUNC.NTZ R33, R5 ;  /* 0x0000000500217305 */ /* 0x000e64000021f000 */
[----:B-1----:R-:W-:Y:S02]  /*2120*/  IMAD.MOV R28, RZ, RZ, -R33 ;  /* 0x000000ffff1c7224 */ /* 0x002fe400078e0a21 */
[----:B------:R-:W-:Y:S05]  /*2130*/  @!P1 BRA `(.L_x_18) ;  /* 0x00000000002c9947 */ /* 0x000fea0003800000 */
        /* <DEDUP_REMOVED lines=11> */
.L_x_18:
        /* <DEDUP_REMOVED lines=12> */
.L_x_19:
[----:B------:R-:W-:Y:S02]  /*22b0*/  SHF.R.U64 R12, R12, UR24, R15 ;  /* 0x000000180c0c7c19 */ /* 0x000fe4000800120f */
[----:B------:R-:W-:Y:S02]  /*22c0*/  MOV R4, R28 ;  /* 0x0000001c00047202 */ /* 0x000fe40000000f00 */
[----:B------:R-:W-:Y:S01]  /*22d0*/  IABS R5, R20 ;  /* 0x0000001400057213 */ /* 0x000fe20000000000 */
[----:B------:R-:W-:Y:S01]  /*22e0*/  VIADD R15, R12, UR5 ;  /* 0x000000050c0f7c36 */ /* 0x000fe20008000000 */
[----:B------:R-:W-:Y:S01]  /*22f0*/  SHF.R.U64 R17, R17, UR19, R18 ;  /* 0x0000001311117c19 */ /* 0x000fe20008001212 */
[----:B------:R-:W-:Y:S01]  /*2300*/  IMAD R12, R4, R31, RZ ;  /* 0x0000001f040c7224 */ /* 0x000fe200078e02ff */
[----:B------:R-:W-:Y:S01]  /*2310*/  IABS R28, R11 ;  /* 0x0000000b001c7213 */ /* 0x000fe20000000000 */
[----:B------:R-:W-:Y:S01]  /*2320*/  IMAD.MOV R25, RZ, RZ, -R5 ;  /* 0x000000ffff197224 */ /* 0x000fe200078e0a05 */
[----:B------:R-:W-:Y:S01]  /*2330*/  IABS R24, R15 ;  /* 0x0000000f00187213 */ /* 0x000fe20000000000 */
[----:B------:R-:W-:-:S02]  /*2340*/  IMAD.MOV.U32 R4, RZ, RZ, RZ ;  /* 0x000000ffff047224 */ /* 0x000fc400078e00ff */
[----:B------:R-:W-:Y:S02]  /*2350*/  IMAD.MOV.U32 R5, RZ, RZ, R33 ;  /* 0x000000ffff057224 */ /* 0x000fe400078e0021 */
[----:B------:R-:W-:Y:S02]  /*2360*/  VIADD R18, R17, UR4 ;  /* 0x0000000411127c36 */ /* 0x000fe40008000000 */
[----:B------:R-:W-:-:S04]  /*2370*/  IMAD.HI.U32 R4, R33, R12, R4 ;  /* 0x0000000c21047227 */ /* 0x000fc800078e0004 */
[----:B------:R-:W-:Y:S01]  /*2380*/  IMAD.MOV.U32 R5, RZ, RZ, R24 ;  /* 0x000000ffff057224 */ /* 0x000fe200078e0018 */
[----:B------:R-:W-:Y:S01]  /*2390*/  IABS R24, R11 ;  /* 0x0000000b00187213 */ /* 0x000fe20000000000 */
[----:B------:R-:W-:Y:S02]  /*23a0*/  IMAD.MOV.U32 R12, RZ, RZ, R25 ;  /* 0x000000ffff0c7224 */ /* 0x000fe400078e0019 */
[----:B------:R-:W-:Y:S01]  /*23b0*/  IMAD.HI.U32 R4, R4, R5, RZ ;  /* 0x0000000504047227 */ /* 0x000fe200078e00ff */
[----:B------:R-:W1:Y:S03]  /*23c0*/  I2F.RP R25, R24 ;  /* 0x0000001800197306 */ /* 0x000e660000209400 */
[----:B------:R-:W-:-:S05]  /*23d0*/  IMAD R12, R4, R12, R5 ;  /* 0x0000000c040c7224 */ /* 0x000fca00078e0205 */
[----:B------:R-:W-:Y:S01]  /*23e0*/  ISETP.GT.U32.AND P1, PT, R31, R12, PT ;  /* 0x0000000c1f00720c */ /* 0x000fe20003f24070 */
[----:B-1----:R-:W1:-:S12]  /*23f0*/  MUFU.RCP R25, R25 ;  /* 0x0000001900197308 */ /* 0x002e580000001000 */
[----:B------:R-:W-:Y:S02]  /*2400*/  @!P1 IMAD.IADD R12, R12, 0x1, -R31 ;  /* 0x000000010c0c9824 */ /* 0x000fe400078e0a1f */
[----:B-1----:R-:W-:-:S04]  /*2410*/  VIADD R4, R25, 0xffffffe ;  /* 0x0ffffffe19047836 */ /* 0x002fc80000000000 */
[----:B------:R1:W2:Y:S02]  /*2420*/  F2I.FTZ.U32.TRUNC.NTZ R5, R4 ;  /* 0x0000000400057305 */ /* 0x0002a4000021f000 */
[----:B-1----:R-:W-:Y:S02]  /*2430*/  IMAD.MOV.U32 R4, RZ, RZ, RZ ;  /* 0x000000ffff047224 */ /* 0x002fe400078e00ff */
[----:B--2---:R-:W-:-:S04]  /*2440*/  IMAD.MOV R27, RZ, RZ, -R5 ;  /* 0x000000ffff1b7224 */ /* 0x004fc800078e0a05 */
[----:B------:R-:W-:Y:S01]  /*2450*/  IMAD R17, R27, R24, RZ ;  /* 0x000000181b117224 */ /* 0x000fe200078e02ff */
[----:B------:R-:W-:-:S03]  /*2460*/  IABS R27, R18 ;  /* 0x00000012001b7213 */ /* 0x000fc60000000000 */
[----:B------:R-:W-:Y:S01]  /*2470*/  IMAD.HI.U32 R26, R5, R17, R4 ;  /* 0x00000011051a7227 */ /* 0x000fe200078e0004 */
[----:B------:R-:W-:-:S03]  /*2480*/  MOV R5, R27 ;  /* 0x0000001b00057202 */ /* 0x000fc60000000f00 */
[----:B------:R-:W-:Y:S02]  /*2490*/  IMAD.MOV R17, RZ, RZ, -R28 ;  /* 0x000000ffff117224 */ /* 0x000fe400078e0a1c */
[----:B------:R-:W-:-:S04]  /*24a0*/  IMAD.HI.U32 R4, R26, R5, RZ ;  /* 0x000000051a047227 */ /* 0x000fc800078e00ff */
[----:B------:R-:W-:-:S05]  /*24b0*/  IMAD R5, R4, R17, R5 ;  /* 0x0000001104057224 */ /* 0x000fca00078e0205 */
[----:B------:R-:W-:-:S13]  /*24c0*/  ISETP.GT.U32.AND P1, PT, R24, R5, PT ;  /* 0x000000051800720c */ /* 0x000fda0003f24070 */
[----:B------:R-:W-:Y:S01]  /*24d0*/  @!P1 IMAD.IADD R5, R5, 0x1, -R24 ;  /* 0x0000000105059824 */ /* 0x000fe200078e0a18 */
[----:B------:R-:W-:-:S13]  /*24e0*/  ISETP.GT.U32.AND P1, PT, R31, R12, PT ;  /* 0x0000000c1f00720c */ /* 0x000fda0003f24070 */
[----:B------:R-:W-:Y:S01]  /*24f0*/  @!P1 IMAD.IADD R12, R12, 0x1, -R31 ;  /* 0x000000010c0c9824 */ /* 0x000fe200078e0a1f */
[----:B------:R-:W-:-:S03]  /*2500*/  ISETP.GT.U32.AND P1, PT, R24, R5, PT ;  /* 0x000000051800720c */ /* 0x000fc60003f24070 */
[----:B------:R-:W-:-:S10]  /*2510*/  IMAD.MOV.U32 R4, RZ, RZ, R12 ;  /* 0x000000ffff047224 */ /* 0x000fd400078e000c */
[----:B------:R-:W-:Y:S01]  /*2520*/  @!P1 IMAD.IADD R5, R5, 0x1, -R24 ;  /* 0x0000000105059824 */ /* 0x000fe200078e0a18 */
[----:B------:R-:W-:-:S13]  /*2530*/  ISETP.GE.AND P1, PT, R15, RZ, PT ;  /* 0x000000ff0f00720c */ /* 0x000fda0003f26270 */
[----:B------:R-:W-:Y:S01]  /*2540*/  @!P1 IMAD.MOV R4, RZ, RZ, -R4 ;  /* 0x000000ffff049224 */ /* 0x000fe200078e0a04 */
[----:B------:R-:W-:-:S13]  /*2550*/  ISETP.GE.AND P1, PT, R18, RZ, PT ;  /* 0x000000ff1200720c */ /* 0x000fda0003f26270 */
[----:B------:R-:W-:Y:S01]  /*2560*/  @!P1 IMAD.MOV R5, RZ, RZ, -R5 ;  /* 0x000000ffff059224 */ /* 0x000fe200078e0a05 */
[----:B------:R-:W-:-:S13]  /*2570*/  ISETP.NE.AND P1, PT, RZ, UR7, PT ;  /* 0x00000007ff007c0c */ /* 0x000fda000bf25270 */
[----:B------:R-:W-:Y:S02]  /*2580*/  @!P1 LOP3.LUT R4, RZ, UR7, RZ, 0x33, !PT ;  /* 0x00000007ff049c12 */ /* 0x000fe4000f8e33ff */
[----:B------:R-:W-:-:S03]  /*2590*/  ISETP.NE.AND P1, PT, RZ, UR8, PT ;  /* 0x00000008ff007c0c */ /* 0x000fc6000bf25270 */
[----:B------:R-:W-:-:S10]  /*25a0*/  IMAD.IADD R4, R15, 0x1, -R4 ;  /* 0x000000010f047824 */ /* 0x000fd400078e0a04 */
[----:B------:R-:W-:Y:S02]  /*25b0*/  @!P1 LOP3.LUT R5, RZ, UR8, RZ, 0x33, !PT ;  /* 0x00000008ff059c12 */ /* 0x000fe4000f8e33ff */
[----:B------:R-:W-:-:S03]  /*25c0*/  PLOP3.LUT P1, PT, PT, PT, UP3, 0x80, 0x0 ;  /* 0x000000000000781c */ /* 0x000fc60003f2f038 */
[----:B------:R-:W-:-:S04]  /*25d0*/  IMAD.IADD R5, R18, 0x1, -R5 ;  /* 0x0000000112057824 */ /* 0x000fc800078e0a05 */
[CC--:B------:R-:W-:Y:S01]  /*25e0*/  IMAD R28, R4.reuse, R5.reuse, RZ ;  /* 0x00000005041c7224 */ /* 0x0c0fe200078e02ff */
[----:B------:R-:W-:-:S04]  /*25f0*/  SEL R15, R4, R5, !P1 ;  /* 0x00000005040f7207 */ /* 0x000fc80004800000 */
[--C-:B------:R-:W-:Y:S01]  /*2600*/  SHF.R.S32.HI R5, RZ, 0x1f, R15.reuse ;  /* 0x0000001fff057819 */ /* 0x100fe2000001140f */
[----:B------:R-:W-:Y:S01]  /*2610*/  IMAD.MOV.U32 R4, RZ, RZ, R15 ;  /* 0x000000ffff047224 */ /* 0x000fe200078e000f */
[----:B------:R-:W-:-:S07]  /*2620*/  SHF.R.S32.HI R29, RZ, 0x1f, R28 ;  /* 0x0000001fff1d7819 */ /* 0x000fce000001141c */
.L_x_17:
[----:B------:R-:W-:Y:S05]  /*2630*/  BSYNC B0 ;  /* 0x0000000000007941 */ /* 0x000fea0003800000 */
.L_x_16:
[----:B------:R-:W1:Y:S04]  /*2640*/  SHFL.UP PT, R15, R28, 0x1, RZ ;  /* 0x042000001c0f7989 */ /* 0x000e6800000e00ff */
[----:B------:R-:W2:Y:S01]  /*2650*/  SHFL.UP PT, R12, R29, 0x1, RZ ;  /* 0x042000001d0c7989 */ /* 0x000ea200000e00ff */
[----:B-1----:R-:W-:Y:S02]  /*2660*/  SEL R15, R15, RZ, P2 ;  /* 0x000000ff0f0f7207 */ /* 0x002fe40001000000 */
[----:B--2---:R-:W-:Y:S02]  /*2670*/  SEL R12, R12, RZ, P2 ;  /* 0x000000ff0c0c7207 */ /* 0x004fe40001000000 */
[----:B------:R-:W-:-:S05]  /*2680*/  IADD3 R18, P1, R15, R28, RZ ;  /* 0x0000001c0f127210 */ /* 0x000fca0007f3e0ff */
[----:B------:R-:W-:Y:S01]  /*2690*/  IMAD.X R25, R12, 0x1, R29, P1 ;  /* 0x000000010c197824 */ /* 0x000fe200008e061d */
        /* <DEDUP_REMOVED lines=10> */
[----:B------:R-:W-:-:S04]  /*2740*/  IADD3 R24, P1, R15, R26, RZ ;  /* 0x0000001a0f187210 */ /* 0x000fc80007f3e0ff */
[----:B------:R-:W-:Y:S01]  /*2750*/  IADD3.X R27, R12, R17, RZ, P1, !PT ;  /* 0x000000110c1b7210 */ /* 0x000fe20000ffe4ff */
        /* <DEDUP_REMOVED lines=12> */
[----:B------:R-:W-:-:S05]  /*2820*/  IADD3 R26, P1, R15, R6, RZ ;  /* 0x000000060f1a7210 */ /* 0x000fca0007f3e0ff */
[----:B------:R-:W-:Y:S01]  /*2830*/  IMAD.X R27, R17, 0x1, R2, P1 ;  /* 0x00000001111b7824 */ /* 0x000fe200008e0602 */
[----:B------:R-:W-:-:S04]  /*2840*/  ISETP.GT.U32.AND P1, PT, R26, UR10, PT ;  /* 0x0000000a1a007c0c */ /* 0x000fc8000bf24070 */
[----:B------:R-:W-:-:S13]  /*2850*/  ISETP.GT.U32.AND.EX P1, PT, R27, UR9, PT, P1 ;  /* 0x000000091b007c0c */ /* 0x000fda000bf24110 */
[----:B------:R-:W-:-:S04]  /*2860*/  VOTE.ANY R12, PT, P1 ;  /* 0x00000000000c7806 */ /* 0x000fc800008e0100 */
[----:B------:R-:W-:-:S13]  /*2870*/  ISETP.NE.AND P1, PT, R12, RZ, PT ;  /* 0x000000ff0c00720c */ /* 0x000fda0003f25270 */
[----:B------:R-:W-:Y:S05]  /*2880*/  @!P1 BRA `(.L_x_20) ;  /* 0xfffffff400b89947 */ /* 0x000fea000383ffff */
.L_x_15:
[----:B------:R-:W1:Y:S08]  /*2890*/  BREV R12, R12 ;  /* 0x0000000c000c7301 */ /* 0x000e700000000000 */
[----:B-1----:R-:W1:Y:S02]  /*28a0*/  FLO.U32.SH R7, R12 ;  /* 0x0000000c00077300 */ /* 0x002e6400000e0400 */
[----:B-1----:R-:W1:Y:S02]  /*28b0*/  SHFL.IDX PT, R3, R3, R7, 0x1f ;  /* 0x00001f0703037589 */ /* 0x002e6400000e0000 */
[----:B-1----:R-:W-:-:S13]  /*28c0*/  R2UR UR6, R3 ;  /* 0x00000000030672ca */ /* 0x002fda00000e0000 */
[----:B------:R-:W-:-:S05]  /*28d0*/  VIADD R27, R9, UR6 ;  /* 0x00000006091b7c36 */ /* 0x000fca0008000000 */
[----:B------:R-:W-:-:S13]  /*28e0*/  ISETP.GE.AND P1, PT, R27, R0, PT ;  /* 0x000000001b00720c */ /* 0x000fda0003f26270 */
[----:B------:R-:W1:Y:S02]  /*28f0*/  @!P1 LDC.64 R24, c[0x0][0x918] ;  /* 0x00024600ff189b82 */ /* 0x000e640000000a00 */
[----:B-1----:R-:W-:-:S05]  /*2900*/  @!P1 IMAD.WIDE R24, R27, 0xc, R24 ;  /* 0x0000000c1b189825 */ /* 0x002fca00078e0218 */
[----:B-----5:R1:W5:Y:S04]  /*2910*/  @!P1 LDG.E R8, desc[UR58][R24.64] ;  /* 0x0000003a18089981 */ /* 0x020368000c1e1900 */
[----:B------:R1:W5:Y:S01]  /*2920*/  @!P1 LDG.E R10, desc[UR58][R24.64+0x4] ;  /* 0x0000043a180a9981 */ /* 0x000362000c1e1900 */
[----:B------:R-:W-:-:S03]  /*2930*/  IADD3 R18, P1, P2, R15, R6, -R28 ;  /* 0x000000060f127210 */ /* 0x000fc60007a3e81c */
[----:B------:R-:W-:Y:S01]  /*2940*/  SHFL.IDX PT, R6, R28, R7, 0x1f ;  /* 0x00001f071c067589 */ /* 0x000fe200000e0000 */
[----:B------:R-:W-:-:S03]  /*2950*/  IADD3.X R26, R17, R2, ~R29, P1, P2 ;  /* 0x00000002111a7210 */ /* 0x000fc60000fe4c1d */
[----:B------:R-:W2:Y:S04]  /*2960*/  SHFL.IDX PT, R18, R18, R7, 0x1f ;  /* 0x00001f0712127589 */ /* 0x000ea800000e0000 */
[----:B------:R-:W3:Y:S04]  /*2970*/  SHFL.IDX PT, R26, R26, R7, 0x1f ;  /* 0x00001f071a1a7589 */ /* 0x000ee800000e0000 */
[----:B------:R-:W4:Y:S04]  /*2980*/  SHFL.IDX PT, R2, R29, R7, 0x1f ;  /* 0x00001f071d027589 */ /* 0x000f2800000e0000 */
[----:B------:R-:W1:Y:S04]  /*2990*/  SHFL.IDX PT, R5, R5, R7, 0x1f ;  /* 0x00001f0705057589 */ /* 0x000e6800000e0000 */
[----:B------:R4:W1:Y:S01]  /*29a0*/  SHFL.IDX PT, R4, R4, R7, 0x1f ;  /* 0x00001f0704047589 */ /* 0x00086200000e0000 */
[----:B--2---:R-:W-:-:S02]  /*29b0*/  R2UR UR5, R18 ;  /* 0x00000000120572ca */ /* 0x004fc400000e0000 */
[----:B---3--:R-:W-:Y:S01]  /*29c0*/  R2UR UR4, R26 ;  /* 0x000000001a0472ca */ /* 0x008fe200000e0000 */
[----:B----4-:R-:W-:-:S14]  /*29d0*/  IMAD.MOV.U32 R7, RZ, RZ, R2 ;  /* 0x000000ffff077224 */ /* 0x010fdc00078e0002 */
.L_x_10:
[----:B------:R-:W-:Y:S01]  /*29e0*/  ISETP.LE.AND P1, PT, R0, UR6, PT ;  /* 0x0000000600007c0c */ /* 0x000fe2000bf23270 */
[----:B------:R-:W-:Y:S02]  /*29f0*/  IMAD.MOV.U32 R17, RZ, RZ, -0x1 ;  /* 0xffffffffff117424 */ /* 0x000fe400078e00ff */
[----:B------:R-:W-:-:S10]  /*2a00*/  IMAD.MOV.U32 R18, RZ, RZ, -0x1 ;  /* 0xffffffffff127424 */ /* 0x000fd400078e00ff */
[----:B------:R-:W-:Y:S05]  /*2a10*/  @P1 BRA `(.L_x_9) ;  /* 0x0000000400041947 */ /* 0x000fea0003800000 */
[----:B------:R-:W-:Y:S01]  /*2a20*/  UIADD3 UR15, UP2, -UR5, UR10, URZ ;  /* 0x0000000a050f7290 */ /* 0x000fe2000ff5e13f */
[----:B------:R-:W2:Y:S01]  /*2a30*/  S2UR UR19, SR_CTAID.Y ;  /* 0x00000000001379c3 */ /* 0x000ea20000002600 */
[----:B------:R-:W-:Y:S01]  /*2a40*/  ULDC UR17, c[0x0][0x8c0] ;  /* 0x0002300000117ab9 */ /* 0x000fe20000000800 */
[----:B------:R-:W-:Y:S01]  /*2a50*/  ULDC UR21, c[0x0][0x8b0] ;  /* 0x00022c0000157ab9 */ /* 0x000fe20000000800 */
[----:B------:R-:W-:Y:S01]  /*2a60*/  UIADD3.X UR11, ~UR4, UR9, URZ, UP2, !UPT ;  /* 0x00000009040b7290 */ /* 0x000fe200097fe53f */
[--C-:B-1----:R-:W-:Y:S01]  /*2a70*/  SHF.R.U32.HI R25, RZ, UR21, R5.reuse ;  /* 0x00000015ff197c19 */ /* 0x102fe20008011605 */
[----:B------:R-:W-:Y:S01]  /*2a80*/  ULDC UR20, c[0x0][0x904] ;  /* 0x0002410000147ab9 */ /* 0x000fe20000000800 */
[----:B------:R-:W-:Y:S01]  /*2a90*/  ULDC UR13, c[0x0][0x8a8] ;  /* 0x00022a00000d7ab9 */ /* 0x000fe20000000800 */
[----:B------:R-:W-:Y:S01]  /*2aa0*/  USHF.R.U32.HI UR16, URZ, UR17, UR11 ;  /* 0x000000113f107299 */ /* 0x000fe2000801160b */
[----:B------:R-:W-:Y:S01]  /*2ab0*/  SHF.R.U64 R24, R4, UR21, R5 ;  /* 0x0000001504187c19 */ /* 0x000fe20008001205 */
[----:B------:R-:W-:-:S02]  /*2ac0*/  USHF.R.U64 UR15, UR15, UR17, UR11 ;  /* 0x000000110f0f7299 */ /* 0x000fc4000800120b */
[----:B------:R-:W-:Y:S02]  /*2ad0*/  USHF.R.U32.HI UR14, URZ, UR21, UR16 ;  /* 0x000000153f0e7299 */ /* 0x000fe40008011610 */
[----:B------:R-:W-:Y:S02]  /*2ae0*/  UIADD3 UR13, UR13, -0x1, URZ ;  /* 0xffffffff0d0d7890 */ /* 0x000fe4000fffe03f */
[----:B------:R-:W-:Y:S02]  /*2af0*/  USHF.R.U32.HI UR22, URZ, UR20, UR14 ;  /* 0x000000143f167299 */ /* 0x000fe4000801160e */
[----:B------:R-:W-:Y:S02]  /*2b00*/  USHF.R.U64 UR16, UR15, UR21, UR16 ;  /* 0x000000150f107299 */ /* 0x000fe40008001210 */
[----:B------:R-:W-:Y:S02]  /*2b10*/  ULOP3.LUT UR15, UR15, UR13, URZ, 0xc0, !UPT ;  /* 0x0000000d0f0f7292 */ /* 0x000fe4000f8ec03f */
[----:B------:R-:W-:Y:S01]  /*2b20*/  LOP3.LUT R0, R25, UR22, RZ, 0xfc, !PT ;  /* 0x0000001619007c12 */ /* 0x000fe2000f8efcff */
[----:B------:R-:W-:-:S02]  /*2b30*/  USHF.R.U64 UR14, UR16, UR20, UR14 ;  /* 0x00000014100e7299 */ /* 0x000fc4000800120e */
[----:B--2---:R-:W-:Y:S01]  /*2b40*/  USEL UR11, UR40, UR19, !UP3 ;  /* 0x00000013280b7287 */ /* 0x004fe2000d800000 */
[----:B------:R-:W-:-:S13]  /*2b50*/  ISETP.NE.U32.AND P1, PT, R0, RZ, PT ;  /* 0x000000ff0000720c */ /* 0x000fda0003f25070 */
[----:B------:R-:W-:Y:S05]  /*2b60*/  @!P1 BRA `(.L_x_21) ;  /* 0x0000000000149947 */ /* 0x000fea0003800000 */
[----:B------:R-:W-:-:S07]  /*2b70*/  MOV R12, 0x2b90 ;  /* 0x00002b90000c7802 */ /* 0x000fce0000000f00 */
[----:B-----5:R-:W-:Y:S05]  /*2b80*/  CALL.REL.NOINC `($__internal_0_$__cuda_sm20_div_u64) ;  /* 0x000000d0004c7944 */ /* 0x020fea0003c00000 */
[----:B------:R-:W-:-:S04]  /*2b90*/  IMAD.MOV R12, RZ, RZ, -R0 ;  /* 0x000000ffff0c7224 */ /* 0x000fc800078e0a00 */
[----:B------:R-:W-:Y:S01]  /*2ba0*/  IMAD R12, R24, R12, UR14 ;  /* 0x0000000e180c7e24 */ /* 0x000fe2000f8e020c */
[----:B------:R-:W-:Y:S06]  /*2bb0*/  BRA `(.L_x_22) ;  /* 0x0000000000507947 */ /* 0x000fec0003800000 */
.L_x_21:
[----:B------:R-:W1:Y:S01]  /*2bc0*/  I2F.U32.RP R0, R24 ;  /* 0x0000001800007306 */ /* 0x000e620000209000 */
[----:B------:R-:W-:-:S07]  /*2bd0*/  ISETP.NE.U32.AND P3, PT, R24, RZ, PT ;  /* 0x000000ff1800720c */ /* 0x000fce0003f65070 */
[----:B-1----:R-:W1:Y:S02]  /*2be0*/  MUFU.RCP R0, R0 ;  /* 0x0000000000007308 */ /* 0x002e640000001000 */
[----:B-1----:R-:W-:-:S06]  /*2bf0*/  VIADD R2, R0, 0xffffffe ;  /* 0x0ffffffe00027836 */ /* 0x002fcc0000000000 */
[----:B------:R1:W2:Y:S02]  /*2c00*/  F2I.FTZ.U32.TRUNC.NTZ R3, R2 ;  /* 0x0000000200037305 */ /* 0x0002a4000021f000 */
[----:B-1----:R-:W-:Y:S02]  /*2c10*/  IMAD.MOV.U32 R2, RZ, RZ, RZ ;  /* 0x000000ffff027224 */ /* 0x002fe400078e00ff */
[----:B--2---:R-:W-:-:S04]  /*2c20*/  IMAD.MOV R15, RZ, RZ, -R3 ;  /* 0x000000ffff0f7224 */ /* 0x004fc800078e0a03 */
[----:B------:R-:W-:-:S04]  /*2c30*/  IMAD R15, R15, R24, RZ ;  /* 0x000000180f0f7224 */ /* 0x000fc800078e02ff */
[----:B------:R-:W-:-:S06]  /*2c40*/  IMAD.HI.U32 R3, R3, R15, R2 ;  /* 0x0000000f03037227 */ /* 0x000fcc00078e0002 */
[----:B------:R-:W-:-:S05]  /*2c50*/  IMAD.HI.U32 R0, R3, UR14, RZ ;  /* 0x0000000e03007c27 */ /* 0x000fca000f8e00ff */
[----:B------:R-:W-:-:S05]  /*2c60*/  IADD3 R3, -R0, RZ, RZ ;  /* 0x000000ff00037210 */ /* 0x000fca0007ffe1ff */
[----:B------:R-:W-:-:S05]  /*2c70*/  IMAD R3, R24, R3, UR14 ;  /* 0x0000000e18037e24 */ /* 0x000fca000f8e0203 */
[----:B------:R-:W-:-:S13]  /*2c80*/  ISETP.GE.U32.AND P1, PT, R3, R24, PT ;  /* 0x000000180300720c */ /* 0x000fda0003f26070 */
[----:B------:R-:W-:Y:S02]  /*2c90*/  @P1 IMAD.IADD R3, R3, 0x1, -R24 ;  /* 0x0000000103031824 */ /* 0x000fe400078e0a18 */
[----:B------:R-:W-:-:S03]  /*2ca0*/  @P1 VIADD R0, R0, 0x1 ;  /* 0x0000000100001836 */ /* 0x000fc60000000000 */
[----:B------:R-:W-:-:S13]  /*2cb0*/  ISETP.GE.U32.AND P2, PT, R3, R24, PT ;  /* 0x000000180300720c */ /* 0x000fda0003f46070 */
[----:B------:R-:W-:Y:S01]  /*2cc0*/  @P2 VIADD R0, R0, 0x1 ;  /* 0x0000000100002836 */ /* 0x000fe20000000000 */
[----:B------:R-:W-:-:S05]  /*2cd0*/  @!P3 LOP3.LUT R0, RZ, R24, RZ, 0x33, !PT ;  /* 0x00000018ff00b212 */ /* 0x000fca00078e33ff */
[----:B------:R-:W-:-:S04]  /*2ce0*/  IMAD.MOV R12, RZ, RZ, -R0 ;  /* 0x000000ffff0c7224 */ /* 0x000fc800078e0a00 */
[----:B------:R-:W-:-:S07]  /*2cf0*/  IMAD R12, R24, R12, UR14 ;  /* 0x0000000e180c7e24 */ /* 0x000fce000f8e020c */
.L_x_22:
[----:B------:R-:W1:Y:S01]  /*2d00*/  LDC R15, c[0x0][0x8a8] ;  /* 0x00022a00ff0f7b82 */ /* 0x000e620000000800 */
[----:B------:R-:W-:Y:S01]  /*2d10*/  ULDC UR14, c[0x0][0x904] ;  /* 0x00024100000e7ab9 */ /* 0x000fe20000000800 */
[----:B------:R-:W-:Y:S01]  /*2d20*/  UMOV UR13, 0xffffffff ;  /* 0xffffffff000d7882 */ /* 0x000fe20000000000 */
[----:B------:R-:W-:Y:S01]  /*2d30*/  PLOP3.LUT P1, PT, PT, PT, UP3, 0x80, 0x0 ;  /* 0x000000000000781c */ /* 0x000fe20003f2f038 */
[----:B------:R-:W-:-:S04]  /*2d40*/  USHF.L.U32 UR13, UR13, UR14, URZ ;  /* 0x0000000e0d0d7299 */ /* 0x000fc8000800063f */
[----:B------:R-:W2:Y:S02]  /*2d50*/  LDC R17, c[0x0][0x8b8] ;  /* 0x00022e00ff117b82 */ /* 0x000ea40000000800 */
[----:B------:R-:W-:Y:S01]  /*2d60*/  LOP3.LUT R2, RZ, UR13, RZ, 0x33, !PT ;  /* 0x0000000dff027c12 */ /* 0x000fe2000f8e33ff */
[----:B------:R-:W-:Y:S02]  /*2d70*/  UMOV UR13, 0x1 ;  /* 0x00000001000d7882 */ /* 0x000fe40000000000 */
[----:B------:R-:W-:Y:S01]  /*2d80*/  USHF.L.U32 UR13, UR13, UR14, URZ ;  /* 0x0000000e0d0d7299 */ /* 0x000fe2000800063f */
[----:B------:R-:W-:Y:S02]  /*2d90*/  LOP3.LUT R3, R2, UR16, RZ, 0xc0, !PT ;  /* 0x0000001002037c12 */ /* 0x000fe4000f8ec0ff */
[----:B------:R-:W-:Y:S02]  /*2da0*/  @P1 IMAD.U32 R18, RZ, RZ, UR6 ;  /* 0x00000006ff121e24 */ /* 0x000fe4000f8e00ff */
[----:B------:R-:W-:-:S02]  /*2db0*/  @!P1 IMAD.U32 R18, RZ, RZ, UR6 ;  /* 0x00000006ff129e24 */ /* 0x000fc4000f8e00ff */
[----:B------:R-:W-:Y:S02]  /*2dc0*/  IMAD R0, R0, UR13, R3 ;  /* 0x0000000d00007c24 */ /* 0x000fe4000f8e0203 */
[----:B-1----:R-:W-:-:S04]  /*2dd0*/  IMAD R12, R12, R15, UR15 ;  /* 0x0000000f0c0c7e24 */ /* 0x002fc8000f8e020f */
[----:B------:R-:W-:Y:S02]  /*2de0*/  @P1 IMAD.MOV.U32 R16, RZ, RZ, R12 ;  /* 0x000000ffff101224 */ /* 0x000fe400078e000c */
[----:B--2---:R-:W-:Y:S01]  /*2df0*/  IMAD R17, R0, R17, UR11 ;  /* 0x0000000b00117e24 */ /* 0x004fe2000f8e0211 */
[----:B------:R-:W-:-:S03]  /*2e00*/  UMOV UR11, 0x1 ;  /* 0x00000001000b7882 */ /* 0x000fc60000000000 */
[----:B------:R-:W-:Y:S02]  /*2e10*/  @!P1 IMAD.MOV.U32 R16, RZ, RZ, R17 ;  /* 0x000000ffff109224 */ /* 0x000fe400078e0011 */
[----:B------:R-:W-:-:S07]  /*2e20*/  @!P1 IMAD.MOV.U32 R17, RZ, RZ, R12 ;  /* 0x000000ffff119224 */ /* 0x000fce00078e000c */
.L_x_9:
[----:B------:R-:W-:-:S13]  /*2e30*/  ISETP.NE.AND P1, PT, RZ, UR11, PT ;  /* 0x0000000bff007c0c */ /* 0x000fda000bf25270 */
[----:B------:R-:W-:Y:S05]  /*2e40*/  @!P1 EXIT ;  /* 0x000000000000994d */ /* 0x000fea0003800000 */
[----:B-1----:R-:W1:Y:S02]  /*2e50*/  LDC.64 R24, c[0x0][0x290] ;  /* 0x0000a400ff187b82 */ /* 0x002e640000000a00 */
[----:B-1----:R-:W-:-:S05]  /*2e60*/  IMAD.WIDE R24, R18, 0xc, R24 ;  /* 0x0000000c12187825 */ /* 0x002fca00078e0218 */
[----:B------:R1:W5:Y:S04]  /*2e70*/  LDG.E R2, desc[UR58][R24.64] ;  /* 0x0000003a18027981 */ /* 0x000368000c1e1900 */
[----:B------:R1:W5:Y:S04]  /*2e80*/  LDG.E R0, desc[UR58][R24.64+0x4] ;  /* 0x0000043a18007981 */ /* 0x000368000c1e1900 */
[----:B------:R1:W5:Y:S01]  /*2e90*/  LDG.E R36, desc[UR58][R24.64+0x8] ;  /* 0x0000083a18247981 */ /* 0x000362000c1e1900 */
[----:B------:R-:W-:Y:S01]  /*2ea0*/  PLOP3.LUT P1, PT, PT, PT, UP1, 0x80, 0x0 ;  /* 0x000000000000781c */ /* 0x000fe20003f2f018 */
[----:B------:R-:W2:Y:S01]  /*2eb0*/  S2UR UR42, SR_CgaCtaId ;  /* 0x00000000002a79c3 */ /* 0x000ea20000008800 */
[----:B------:R-:W-:-:S11]  /*2ec0*/  SHF.R.S32.HI R3, RZ, 0x1f, R18 ;  /* 0x0000001fff037819 */ /* 0x000fd60000011412 */
[----:B-1----:R-:W-:Y:S05]  /*2ed0*/  @!P1 BRA `(.L_x_23) ;  /* 0x0000006000389947 */ /* 0x002fea0003800000 */
[----:B------:R-:W-:-:S06]  /*2ee0*/  UISETP.GT.U32.AND UP0, UPT, UR18, 0x1, UPT ;  /* 0x000000011200788c */ /* 0x000fcc000bf04070 */
[----:B------:R-:W-:-:S13]  /*2ef0*/  PLOP3.LUT P0, PT, PT, PT, UP0, 0x80, 0x0 ;  /* 0x000000000000781c */ /* 0x000fda0003f0f008 */
[----:B--2---:R-:W-:Y:S05]  /*2f00*/  @P0 EXIT ;  /* 0x000000000000094d */ /* 0x004fea0003800000 */
.L_x_24:
[----:B------:R-:W-:-:S08]  /*2f10*/  NOP ;  /* 0x0000000000007918 */ /* 0x000fd00000000000 */
[----:B------:R-:W1:Y:S02]  /*2f20*/  USETMAXREG.TRY_ALLOC.CTAPOOL UP0, 0xe8 ;  /* 0x000000e8000079c8 */ /* 0x000e640008000600 */
[----:B-1----:R-:W-:-:S13]  /*2f30*/  PLOP3.LUT P0, PT, PT, PT, UP0, 0x80, 0x0 ;  /* 0x000000000000781c */ /* 0x002fda0003f0f008 */
[----:B------:R-:W-:Y:S05]  /*2f40*/  @!P0 BRA `(.L_x_24) ;  /* 0xfffffffc00f08947 */ /* 0x000fea000383ffff */
[----:B------:R-:W1:Y:S01]  /*2f50*/  SHFL.IDX PT, R13, R13, RZ, 0x1f ;  /* 0x00001fff0d0d7589 */ /* 0x000e6200000e0000 */
[----:B------:R-:W2:Y:S01]  /*2f60*/  S2UR UR4, SR_CTAID.Y ;  /* 0x00000000000479c3 */ /* 0x000ea20000002600 */
[----:B------:R-:W-:Y:S01]  /*2f70*/  UMOV UR60, URZ ;  /* 0x0000003f003c7c82 */ /* 0x000fe20008000000 */
[----:B------:R-:W-:Y:S01]  /*2f80*/  UMOV UR61, URZ ;  /* 0x0000003f003d7c82 */ /* 0x000fe20008000000 */
[----:B-1----:R-:W-:Y:S01]  /*2f90*/  LOP3.LUT P0, RZ, R13, 0x3, RZ, 0xc0, !PT ;  /* 0x000000030dff7812 */ /* 0x002fe2000780c0ff */
[----:B--2---:R-:W-:-:S12]  /*2fa0*/  UIMAD UR4, UR4, UR41, UR40 ;  /* 0x00000029040472a4 */ /* 0x004fd8000f8e0228 */
[----:B------:R-:W-:Y:S05]  /*2fb0*/  @P0 BRA `(.L_x_25) ;  /* 0x0000000000a40947 */ /* 0x000fea0003800000 */
[----:B------:R-:W-:Y:S01]  /*2fc0*/  ELECT P0, URZ, PT ;  /* 0x00000000003f782f */ /* 0x000fe20003800000 */
[----:B------:R-:W-:-:S12]  /*2fd0*/  BSSY B0, `(.L_x_26) ;  /* 0x0000020000007945 */ /* 0x000fd80003800000 */
[----:B------:R-:W-:Y:S05]  /*2fe0*/  @!P0 BRA `(.L_x_27) ;  /* 0x0000000000788947 */ /* 0x000fea0003800000 */
[----:B------:R-:W1:Y:S01]  /*2ff0*/  S2UR UR6, SR_CgaCtaId ;  /* 0x00000000000679c3 */ /* 0x000e620000008800 */
[----:B------:R-:W-:Y:S01]  /*3000*/  UISETP.NE.AND UP0, UPT, UR12, 0x1, UPT ;  /* 0x000000010c00788c */ /* 0x000fe2000bf05270 */
[----:B------:R-:W-:-:S06]  /*3010*/  UMOV UR5, 0x400 ;  /* 0x0000040000057882 */ /* 0x000fcc0000000000 */
[----:B------:R-:W2:Y:S08]  /*3020*/  LDC.64 R4, c[0x0][0x700] ;  /* 0x0001c000ff047b82 */ /* 0x000eb00000000a00 */
[----:B------:R-:W2:Y:S08]  /*3030*/  LDC.64 R6, c[0x0][0x708] ;  /* 0x0001c200ff067b82 */ /* 0x000eb00000000a00 */
[----:B-----5:R-:W3:Y:S01]  /*3040*/  LDC.64 R8, c[0x0][0x710] ;  /* 0x0001c400ff087b82 */ /* 0x020ee20000000a00 */
[----:B-1----:R-:W-:-:S04]  /*3050*/  ULEA UR5, UR6, UR5, 0x18 ;  /* 0x0000000506057291 */ /* 0x002fc8000f8ec03f */
[----:B------:R-:W-:Y:S02]  /*3060*/  UIADD3 UR6, UR5, 0x80, URZ ;  /* 0x0000008005067890 */ /* 0x000fe4000fffe03f */
[----:B------:R-:W-:Y:S01]  /*3070*/  @!UP0 UIADD3 UR6, UR5, URZ, URZ ;  /* 0x0000003f05068290 */ /* 0x000fe2000fffe03f */
[----:B------:R-:W3:Y:S08]  /*3080*/  LDC.64 R10, c[0x0][0x718] ;  /* 0x0001c600ff0a7b82 */ /* 0x000ef00000000a00 */
[----:B------:R-:W1:Y:S01]  /*3090*/  LDC.64 R24, c[0x0][0x720] ;  /* 0x0001c800ff187b82 */ /* 0x000e620000000a00 */
[----:B--2---:R2:W-:Y:S07]  /*30a0*/  STS.128 [UR6+0x38700], R4 ;  /* 0x03870004ff007988 */ /* 0x0045ee0008000c06 */
[----:B------:R-:W1:Y:S08]  /*30b0*/  LDC.64 R26, c[0x0][0x728] ;  /* 0x0001ca00ff1a7b82 */ /* 0x000e700000000a00 */
[----:B------:R-:W4:Y:S01]  /*30c0*/  LDC.64 R28, c[0x0][0x730] ;  /* 0x0001cc00ff1c7b82 */ /* 0x000f220000000a00 */
[----:B---3--:R2:W-:Y:S07]  /*30d0*/  STS.128 [UR6+0x38710], R8 ;  /* 0x03871008ff007988 */ /* 0x0085ee0008000c06 */
[----:B------:R-:W4:Y:S08]  /*30e0*/  LDC.64 R30, c[0x0][0x738] ;  /* 0x0001ce00ff1e7b82 */ /* 0x000f300000000a00 */
[----:B------:R-:W3:Y:S01]  /*30f0*/  LDC.64 R32, c[0x0][0x740] ;  /* 0x0001d000ff207b82 */ /* 0x000ee20000000a00 */
[----:B-1----:R2:W-:Y:S07]  /*3100*/  STS.128 [UR6+0x38720], R24 ;  /* 0x03872018ff007988 */ /* 0x0025ee0008000c06 */
[----:B------:R-:W3:Y:S08]  /*3110*/  LDC.64 R34, c[0x0][0x748] ;  /* 0x0001d200ff227b82 */ /* 0x000ef00000000a00 */
[----:B------:R-:W1:Y:S01]  /*3120*/  LDC.64 R36, c[0x0][0x750] ;  /* 0x0001d400ff247b82 */ /* 0x000e620000000a00 */
[----:B----4-:R2:W-:Y:S07]  /*3130*/  STS.128 [UR6+0x38730], R28 ;  /* 0x0387301cff007988 */ /* 0x0105ee0008000c06 */
[----:B------:R-:W1:Y:S08]  /*3140*/  LDC.64 R38, c[0x0][0x758] ;  /* 0x0001d600ff267b82 */ /* 0x000e700000000a00 */
[----:B------:R-:W4:Y:S01]  /*3150*/  LDC.64 R40, c[0x0][0x760] ;  /* 0x0001d800ff287b82 */ /* 0x000f220000000a00 */
[----:B---3--:R2:W-:Y:S07]  /*3160*/  STS.128 [UR6+0x38740], R32 ;  /* 0x03874020ff007988 */ /* 0x0085ee0008000c06 */
[----:B------:R-:W4:Y:S08]  /*3170*/  LDC.64 R42, c[0x0][0x768] ;  /* 0x0001da00ff2a7b82 */ /* 0x000f300000000a00 */
[----:B------:R-:W3:Y:S01]  /*3180*/  LDC.64 R44, c[0x0][0x770] ;  /* 0x0001dc00ff2c7b82 */ /* 0x000ee20000000a00 */
[----:B-1----:R2:W-:Y:S07]  /*3190*/  STS.128 [UR6+0x38750], R36 ;  /* 0x03875024ff007988 */ /* 0x0025ee0008000c06 */
[----:B------:R-:W3:Y:S01]  /*31a0*/  LDC.64 R46, c[0x0][0x778] ;  /* 0x0001de00ff2e7b82 */ /* 0x000ee20000000a00 */
[----:B----4-:R2:W-:Y:S04]  /*31b0*/  STS.128 [UR6+0x38760], R40 ;  /* 0x03876028ff007988 */ /* 0x0105e80008000c06 */
[----:B---3--:R2:W-:Y:S02]  /*31c0*/  STS.128 [UR6+0x38770], R44 ;  /* 0x0387702cff007988 */ /* 0x0085e40008000c06 */
.L_x_27:
[----:B------:R-:W-:Y:S05]  /*31d0*/  BSYNC B0 ;  /* 0x0000000000007941 */ /* 0x000fea0003800000 */
.L_x_26:
[----:B------:R-:W-:Y:S01]  /*31e0*/  UISETP.NE.AND UP0, UPT, UR12, 0x1, UPT ;  /* 0x000000010c00788c */ /* 0x000fe2000bf05270 */
[----:B------:R-:W-:Y:S01]  /*31f0*/  NOP ;  /* 0x0000000000007918 */ /* 0x000fe20000000000 */
[----:B------:R-:W-:Y:S01]  /*3200*/  ULDC UR5, c[0x0][0x884] ;  /* 0x0002210000057ab9 */ /* 0x000fe20000000800 */
[----:B------:R-:W-:Y:S01]  /*3210*/  ULDC.64 UR60, c[0x0][0x800] ;  /* 0x00020000003c7ab9 */ /* 0x000fe20000000a00 */
[----:B------:R-:W-:-:S04]  /*3220*/  USEL UR5, UR5, URZ, UP0 ;  /* 0x0000003f05057287 */ /* 0x000fc80008000000 */
[----:B------:R-:W-:-:S04]  /*3230*/  UIADD3 UR5, UR4, UR5, URZ ;  /* 0x0000000504057290 */ /* 0x000fc8000fffe03f */
[----:B------:R-:W-:-:S12]  /*3240*/  UIMAD.WIDE UR60, UR5, 0x80, UR60 ;  /* 0x00000080053c78a5 */ /* 0x000fd8000f8e023c */
.L_x_25:
[----:B------:R-:W-:-:S13]  /*3250*/  ISETP.NE.AND P0, PT, RZ, UR55, PT ;  /* 0x00000037ff007c0c */ /* 0x000fda000bf05270 */
[----:B------:R-:W-:Y:S05]  /*3260*/  @P0 BRA `(.L_x_28) ;  /* 0x00000004001c0947 */ /* 0x000fea0003800000 */
[----:B------:R-:W-:Y:S01]  /*3270*/  ELECT P0, URZ, PT ;  /* 0x00000000003f782f */ /* 0x000fe20003800000 */
[----:B------:R-:W-:-:S12]  /*3280*/  BSSY B0, `(.L_x_29) ;  /* 0x0000030000007945 */ /* 0x000fd80003800000 */
[----:B------:R-:W-:Y:S05]  /*3290*/  @!P0 BRA `(.L_x_30) ;  /* 0x0000000000b88947 */ /* 0x000fea0003800000 */
[C---:B--2---:R-:W-:Y:S01]  /*32a0*/  IMAD.SHL.U32 R4, R18.reuse, 0x8, RZ ;  /* 0x0000000812047824 */ /* 0x044fe200078e00ff */
[----:B------:R-:W-:Y:S01]  /*32b0*/  ULDC.64 UR4, c[0x0][0x820] ;  /* 0x0002080000047ab9 */ /* 0x000fe20000000a00 */
[----:B------:R-:W-:-:S03]  /*32c0*/  SHF.L.U64.HI R3, R18, 0x3, R3 ;  /* 0x0000000312037819 */ /* 0x000fc60000010203 */
[----:B------:R-:W-:-:S04]  /*32d0*/  IADD3 R6, P0, R4, UR4, RZ ;  /* 0x0000000404067c10 */ /* 0x000fc8000ff1e0ff */
[----:B------:R-:W-:Y:S01]  /*32e0*/  IADD3.X R7, R3, UR5, RZ, P0, !PT ;  /* 0x0000000503077c10 */ /* 0x000fe200087fe4ff */
[----:B------:R-:W-:-:S05]  /*32f0*/  ULDC.64 UR4, c[0x0][0x818] ;  /* 0x0002060000047ab9 */ /* 0x000fca0000000a00 */
[----:B------:R-:W2:Y:S01]  /*3300*/  LDG.E.64 R6, desc[UR58][R6.64] ;  /* 0x0000003a06067981 */ /* 0x000ea2000c1e1b00 */
[----:B------:R-:W-:-:S04]  /*3310*/  IADD3 R4, P0, R4, UR4, RZ ;  /* 0x0000000404047c10 */ /* 0x000fc8000ff1e0ff */
[----:B------:R-:W-:-:S06]  /*3320*/  IADD3.X R5, R3, UR5, RZ, P0, !PT ;  /* 0x0000000503057c10 */ /* 0x000fcc00087fe4ff */
[----:B------:R-:W3:Y:S01]  /*3330*/  LDG.E.64 R4, desc[UR58][R4.64] ;  /* 0x0000003a04047981 */ /* 0x000ee2000c1e1b00 */
[----:B------:R-:W1:Y:S01]  /*3340*/  S2UR UR5, SR_CgaCtaId ;  /* 0x00000000000579c3 */ /* 0x000e620000008800 */
[----:B------:R-:W-:Y:S01]  /*3350*/  UISETP.NE.AND UP0, UPT, UR12, 0x1, UPT ;  /* 0x000000010c00788c */ /* 0x000fe2000bf05270 */
[----:B-----5:R-:W-:Y:S01]  /*3360*/  VIADD R9, R0, 0xffffffff ;  /* 0xffffffff00097836 */ /* 0x020fe20000000000 */
[----:B------:R-:W-:Y:S01]  /*3370*/  UMOV UR4, 0x400 ;  /* 0x0000040000047882 */ /* 0x000fe20000000000 */
[----:B------:R-:W-:Y:S01]  /*3380*/  CS2R R10, SRZ ;  /* 0x00000000000a7805 */ /* 0x000fe2000001ff00 */
[----:B-1----:R-:W-:-:S04]  /*3390*/  ULEA UR4, UR5, UR4, 0x18 ;  /* 0x0000000405047291 */ /* 0x002fc8000f8ec03f */
[----:B------:R-:W-:-:S03]  /*33a0*/  UIADD3 UR5, UR4, 0x80, URZ ;  /* 0x0000008004057890 */ /* 0x000fc6000fffe03f */
[----:B------:R-:W-:-:S04]  /*33b0*/  @!UP0 UIADD3 UR5, UR4, URZ, URZ ;  /* 0x0000003f04058290 */ /* 0x000fc8000fffe03f */
[----:B------:R-:W-:-:S05]  /*33c0*/  UIADD3 UR4, UR5, 0x38700, URZ ;  /* 0x0003870005047890 */ /* 0x000fca000fffe03f */
[----:B------:R-:W1:Y:S01]  /*33d0*/  LDS R3, [UR5+0x3871c] ;  /* 0x03871c05ff037984 */ /* 0x000e620008000800 */
[----:B------:R-:W-:-:S03]  /*33e0*/  IMAD.U32 R20, RZ, RZ, UR4 ;  /* 0x00000004ff147e24 */ /* 0x000fc6000f8e00ff */
[----:B------:R-:W-:Y:S02]  /*33f0*/  STS [UR5+0x38730], RZ ;  /* 0x038730ffff007988 */ /* 0x000fe40008000805 */
[----:B------:R-:W-:-:S05]  /*3400*/  SHF.R.U64 R20, R20, 0x4, RZ ;  /* 0x0000000414147819 */ /* 0x000fca00000012ff */
[----:B------:R-:W-:Y:S04]  /*3410*/  STS [UR5+0x38710], R20 ;  /* 0x03871014ff007988 */ /* 0x000fe80008000805 */
[----:B------:R-:W-:Y:S01]  /*3420*/  STS [UR5+0x38714], R20 ;  /* 0x03871414ff007988 */ /* 0x000fe20008000805 */
[C---:B--2---:R-:W-:Y:S02]  /*3430*/  SHF.L.U64.HI R13, R6.reuse, 0x1, R7 ;  /* 0x00000001060d7819 */ /* 0x044fe40000010207 */
[----:B------:R-:W-:Y:S02]  /*3440*/  SHF.L.U32 R6, R6, 0x1, RZ ;  /* 0x0000000106067819 */ /* 0x000fe400000006ff */
[----:B------:R-:W-:Y:S02]  /*3450*/  LOP3.LUT R13, R13, 0x1fffffff, RZ, 0xc0, !PT ;  /* 0x1fffffff0d0d7812 */ /* 0x000fe400078ec0ff */
[----:B------:R-:W-:-:S02]  /*3460*/  LOP3.LUT R0, R6, 0xfffffffe, RZ, 0xc0, !PT ;  /* 0xfffffffe06007812 */ /* 0x000fc400078ec0ff */
[--C-:B------:R-:W-:Y:S02]  /*3470*/  SHF.R.U32.HI R8, RZ, 0x4, R13.reuse ;  /* 0x00000004ff087819 */ /* 0x100fe4000001160d */
[----:B------:R-:W-:Y:S01]  /*3480*/  SHF.R.U64 R0, R0, 0x4, R13 ;  /* 0x0000000400007819 */ /* 0x000fe2000000120d */
[----:B---3--:R-:W-:Y:S01]  /*3490*/  STS.64 [UR5+0x38700], R4 ;  /* 0x03870004ff007988 */ /* 0x008fe20008000a05 */
[----:B-1----:R-:W-:-:S03]  /*34a0*/  LOP3.LUT R3, R3, 0xf, R8, 0xb8, !PT ;  /* 0x0000000f03037812 */ /* 0x002fc600078eb808 */
[----:B------:R-:W-:Y:S04]  /*34b0*/  STS [UR5+0x3870c], R0 ;  /* 0x03870c00ff007988 */ /* 0x000fe80008000805 */
[----:B------:R-:W-:Y:S04]  /*34c0*/  STS [UR5+0x3871c], R3 ;  /* 0x03871c03ff007988 */ /* 0x000fe80008000805 */
[----:B------:R-:W1:Y:S02]  /*34d0*/  LDS R7, [UR5+0x3871c] ;  /* 0x03871c05ff077984 */ /* 0x000e640008000800 */
[----:B-1----:R-:W-:-:S05]  /*34e0*/  LOP3.LUT R7, R7, 0xf0, RZ, 0xb8, !PT ;  /* 0x000000f007077812 */ /* 0x002fca00078eb8ff */
[----:B------:R-:W-:Y:S04]  /*34f0*/  STS [UR5+0x3871c], R7 ;  /* 0x03871c07ff007988 */ /* 0x000fe80008000805 */
[----:B------:R-:W1:Y:S02]  /*3500*/  LDS R8, [UR5+0x3871c] ;  /* 0x03871c05ff087984 */ /* 0x000e640008000800 */
[----:B-1----:R-:W-:Y:S01]  /*3510*/  LOP3.LUT R21, R8, 0xf00, RZ, 0xb8, !PT ;  /* 0x00000f0008157812 */ /* 0x002fe200078eb8ff */
[----:B------:R-:W-:-:S04]  /*3520*/  VIADD R8, R2, 0xffffffff ;  /* 0xffffffff02087836 */ /* 0x000fc80000000000 */
[----:B------:R-:W-:Y:S04]  /*3530*/  STS.64 [UR5+0x38718], R20 ;  /* 0x03871814ff007988 */ /* 0x000fe80008000a05 */
[----:B------:R-:W1:Y:S04]  /*3540*/  LDS R12, [UR5+0x3871c] ;  /* 0x03871c05ff0c7984 */ /* 0x000e680008000800 */
[----:B------:R3:W-:Y:S01]  /*3550*/  STS.128 [UR5+0x38720], R8 ;  /* 0x03872008ff007988 */ /* 0x0007e20008000c05 */
[----:B-1----:R-:W-:-:S05]  /*3560*/  LOP3.LUT R12, R12, 0xf000, RZ, 0xb8, !PT ;  /* 0x0000f0000c0c7812 */ /* 0x002fca00078eb8ff */
[----:B------:R3:W-:Y:S02]  /*3570*/  STS [UR5+0x3871c], R12 ;  /* 0x03871c0cff007988 */ /* 0x0007e40008000805 */
.L_x_30:
[----:B------:R-:W-:Y:S05]  /*3580*/  BSYNC B0 ;  /* 0x0000000000007941 */ /* 0x000fea0003800000 */
.L_x_29:
[----:B------:R-:W-:Y:S01]  /*3590*/  ELECT P0, URZ, PT ;  /* 0x00000000003f782f */ /* 0x000fe20003800000 */
[----:B------:R-:W-:Y:S01]  /*35a0*/  NOP ;  /* 0x0000000000007918 */ /* 0x000fe20000000000 */
[----:B------:R-:W-:Y:S11]  /*35b0*/  BSSY B0, `(.L_x_31) ;  /* 0x0000004000007945 */ /* 0x000ff60003800000 */
[----:B------:R-:W-:Y:S05]  /*35c0*/  @!P0 BRA `(.L_x_32) ;  /* 0x0000000000088947 */ /* 0x000fea0003800000 */
[----:B------:R0:W-:Y:S01]  /*35d0*/  UTMACMDFLUSH ;  /* 0x00000000000079b7 */ /* 0x0001e20000000000 */
[----:B------:R-:W-:-:S04]  /*35e0*/  DEPBAR.LE SB0, 0x0 ;  /* 0x000080000000791a */ /* 0x000fc80000000000 */
.L_x_32:
[----:B------:R-:W-:Y:S05]  /*35f0*/  BSYNC B0 ;  /* 0x0000000000007941 */ /* 0x000fea0003800000 */
.L_x_31:
[----:B------:R-:W1:Y:S01]  /*3600*/  S2UR UR5, SR_CgaCtaId ;  /* 0x00000000000579c3 */ /* 0x000e620000008800 */
[----:B-----5:R-:W4:Y:S01]  /*3610*/  S2R R0, SR_LANEID ;  /* 0x0000000000007919 */ /* 0x020f220000000000 */
[----:B------:R-:W-:Y:S01]  /*3620*/  UISETP.NE.AND UP0, UPT, UR12, 0x1, UPT ;  /* 0x000000010c00788c */ /* 0x000fe2000bf05270 */
[----:B------:R-:W-:Y:S02]  /*3630*/  UMOV UR4, 0x400 ;  /* 0x0000040000047882 */ /* 0x000fe40000000000 */
[----:B-1----:R-:W-:-:S04]  /*3640*/  ULEA UR4, UR5, UR4, 0x18 ;  /* 0x0000000405047291 */ /* 0x002fc8000f8ec03f */
[----:B------:R-:W-:-:S04]  /*3650*/  UIADD3 UR5, UR4, 0x80, URZ ;  /* 0x0000008004057890 */ /* 0x000fc8000fffe03f */
[----:B------:R-:W-:Y:S01]  /*3660*/  @!UP0 UIADD3 UR5, UR4, URZ, URZ ;  /* 0x0000003f04058290 */ /* 0x000fe2000fffe03f */
[----:B----4-:R-:W-:-:S05]  /*3670*/  IMAD.SHL.U32 R0, R0, 0x4, RZ ;  /* 0x0000000400007824 */ /* 0x010fca00078e00ff */
[----:B------:R-:W-:Y:S01]  /*3680*/  IMAD.U32 R3, RZ, RZ, UR5 ;  /* 0x00000005ff037e24 */ /* 0x000fe2000f8e00ff */
[----:B------:R-:W-:-:S04]  /*3690*/  IADD3 R2, P0, R0, UR60, RZ ;  /* 0x0000003c00027c10 */ /* 0x000fc8000ff1e0ff */
[----:B--2---:R-:W-:Y:S01]  /*36a0*/  IADD3 R4, R0, 0x38700, R3 ;  /* 0x0003870000047810 */ /* 0x004fe20007ffe003 */
[----:B------:R-:W-:-:S04]  /*36b0*/  IMAD.X R3, RZ, RZ, UR61, P0 ;  /* 0x0000003dff037e24 */ /* 0x000fc800080e06ff */
[----:B------:R-:W1:Y:S04]  /*36c0*/  LDS R5, [R4] ;  /* 0x0000000004057984 */ /* 0x000e680000000800 */
[----:B-1----:R1:W5:Y:S02]  /*36d0*/  ATOMG.E.EXCH.STRONG.GPU PT, RZ, [R2], R5 ;  /* 0x0000000502ff73a8 */ /* 0x00236400041ee100 */
.L_x_28:
[----:B------:R-:W-:Y:S01]  /*36e0*/  LEA.HI R14, R14, R19, RZ, 0x8 ;  /* 0x000000130e0e7211 */ /* 0x000fe200078f40ff */
[----:B------:R-:W4:Y:S01]  /*36f0*/  S2UR UR43, SR_CgaCtaId ;  /* 0x00000000002b79c3 */ /* 0x000f220000008800 */
[----:B------:R-:W-:Y:S01]  /*3700*/  UISETP.NE.AND UP0, UPT, UR12, 0x1, UPT ;  /* 0x000000010c00788c */ /* 0x000fe2000bf05270 */
[----:B------:R-:W-:Y:S01]  /*3710*/  IMAD.MOV.U32 R156, RZ, RZ, RZ ;  /* 0x000000ffff9c7224 */ /* 0x000fe200078e00ff */
[----:B------:R-:W-:Y:S01]  /*3720*/  LOP3.LUT R14, R14, 0xffffff00, RZ, 0xc0, !PT ;  /* 0xffffff000e0e7812 */ /* 0x000fe200078ec0ff */
[----:B------:R-:W-:Y:S01]  /*3730*/  UMOV UR47, 0x400 ;  /* 0x00000400002f7882 */ /* 0x000fe20000000000 */
[----:B------:R-:W-:Y:S02]  /*3740*/  ULOP3.LUT UR51, UR53, 0x1, URZ, 0xfc, !UPT ;  /* 0x0000000135337892 */ /* 0x000fe4000f8efc3f */
[----:B------:R-:W-:Y:S01]  /*3750*/  ULOP3.LUT UR50, UR54, 0x1, URZ, 0xfc, !UPT ;  /* 0x0000000136327892 */ /* 0x000fe2000f8efc3f */
[----:B------:R-:W-:Y:S01]  /*3760*/  IMAD.IADD R14, R19, 0x1, -R14 ;  /* 0x00000001130e7824 */ /* 0x000fe200078e0a0e */
[----:B------:R-:W-:Y:S01]  /*3770*/  ULOP3.LUT UR48, UR52, 0x1, URZ, 0xfc, !UPT ;  /* 0x0000000134307892 */ /* 0x000fe2000f8efc3f */
[----:B------:R-:W-:-:S02]  /*3780*/  UMOV UR36, URZ ;  /* 0x0000003f00247c82 */ /* 0x000fc40008000000 */
[C---:B--2---:R-:W-:Y:S01]  /*3790*/  IMAD.SHL.U32 R4, R14.reuse, 0x40, RZ ;  /* 0x000000400e047824 */ /* 0x044fe200078e00ff */
[----:B-1----:R-:W-:Y:S01]  /*37a0*/  SHF.R.S32.HI R3, RZ, 0x1f, R14 ;  /* 0x0000001fff037819 */ /* 0x002fe2000001140e */
[C---:B------:R-:W-:Y:S01]  /*37b0*/  VIADD R154, R14.reuse, 0x1f ;  /* 0x0000001f0e9a7836 */ /* 0x040fe20000000000 */
[-C--:B-----5:R-:W-:Y:S01]  /*37c0*/  LEA.HI R0, R14, R14.reuse, RZ, 0x1 ;  /* 0x0000000e0e007211 */ /* 0x0a0fe200078f08ff */
[----:B------:R-:W-:Y:S01]  /*37d0*/  UMOV UR56, URZ ;  /* 0x0000003f00387c82 */ /* 0x000fe20008000000 */
[CC--:B------:R-:W-:Y:S01]  /*37e0*/  LEA.HI R2, R3.reuse, R14.reuse, RZ, 0x5 ;  /* 0x0000000e03027211 */ /* 0x0c0fe200078f28ff */
[----:B------:R-:W-:Y:S01]  /*37f0*/  UMOV UR37, URZ ;  /* 0x0000003f00257c82 */ /* 0x000fe20008000000 */
[----:B------:R-:W-:Y:S01]  /*3800*/  LEA.HI R6, R3, R14, RZ, 0x4 ;  /* 0x0000000e03067211 */ /* 0x000fe200078f20ff */
[----:B------:R-:W-:Y:S01]  /*3810*/  UMOV UR38, URZ ;  /* 0x0000003f00267c82 */ /* 0x000fe20008000000 */
[----:B------:R-:W-:Y:S01]  /*3820*/  SHF.R.S32.HI R2, RZ, 0x5, R2 ;  /* 0x00000005ff027819 */ /* 0x000fe20000011402 */
[----:B------:R-:W-:Y:S01]  /*3830*/  UMOV UR39, URZ ;  /* 0x0000003f00277c82 */ /* 0x000fe20008000000 */
[----:B------:R-:W-:Y:S01]  /*3840*/  SHF.R.S32.HI R0, RZ, 0x1, R0 ;  /* 0x00000001ff007819 */ /* 0x000fe20000011400 */
[----:B----4-:R-:W-:Y:S01]  /*3850*/  ULEA UR47, UR43, UR47, 0x18 ;  /* 0x0000002f2b2f7291 */ /* 0x010fe2000f8ec03f */
[----:B---3--:R-:W-:Y:S01]  /*3860*/  SHF.R.S32.HI R9, RZ, 0x4, R6 ;  /* 0x00000004ff097819 */ /* 0x008fe20000011406 */
[----:B------:R-:W-:Y:S01]  /*3870*/  IMAD.SHL.U32 R5, R2, 0x10, RZ ;  /* 0x0000001002057824 */ /* 0x000fe200078e00ff */
[----:B------:R-:W-:Y:S01]  /*3880*/  LOP3.LUT R4, R4, 0x40, RZ, 0xc0, !PT ;  /* 0x0000004004047812 */ /* 0x000fe200078ec0ff */
[----:B------:R-:W-:Y:S01]  /*3890*/  IMAD.SHL.U32 R2, R0, 0x80, RZ ;  /* 0x0000008000027824 */ /* 0x000fe200078e00ff */
[----:B------:R-:W-:Y:S01]  /*38a0*/  LEA.HI R6, R6, R9, RZ, 0x1 ;  /* 0x0000000906067211 */ /* 0x000fe200078f08ff */
[----:B------:R-:W-:Y:S01]  /*38b0*/  UIADD3 UR49, UR47, 0x80, URZ ;  /* 0x000000802f317890 */ /* 0x000fe2000fffe03f */
[----:B------:R-:W-:Y:S01]  /*38c0*/  LOP3.LUT R7, R4, 0x30, R5, 0xf8, !PT ;  /* 0x0000003004077812 */ /* 0x000fe200078ef805 */
[----:B------:R-:W-:Y:S01]  /*38d0*/  @!UP0 UIADD3 UR49, UR47, URZ, URZ ;  /* 0x0000003f2f318290 */ /* 0x000fe2000fffe03f */
[----:B------:R-:W-:-:S02]  /*38e0*/  LOP3.LUT R5, R2, 0x180, RZ, 0xc0, !PT ;  /* 0x0000018002057812 */ /* 0x000fc400078ec0ff */
[----:B------:R-:W-:Y:S01]  /*38f0*/  LOP3.LUT R6, R6, 0x7ffffe, RZ, 0xc0, !PT ;  /* 0x007ffffe06067812 */ /* 0x000fe200078ec0ff */
[----:B------:R-:W-:Y:S01]  /*3900*/  UIADD3 UR49, UR49, 0x38700, URZ ;  /* 0x0003870031317890 */ /* 0x000fe2000fffe03f */
[CC--:B------:R-:W-:Y:S02]  /*3910*/  LEA.HI R152, R3.reuse, R14.reuse, RZ, 0x7 ;  /* 0x0000000e03987211 */ /* 0x0c0fe400078f38ff */
[----:B------:R-:W-:Y:S01]  /*3920*/  LEA.HI R0, R3, R14, RZ, 0x3 ;  /* 0x0000000e03007211 */ /* 0x000fe200078f18ff */
[----:B------:R-:W-:Y:S01]  /*3930*/  IMAD.IADD R9, R9, 0x1, -R6 ;  /* 0x0000000109097824 */ /* 0x000fe200078e0a06 */
[----:B------:R-:W-:Y:S02]  /*3940*/  LOP3.LUT R4, R5, R4, RZ, 0xfc, !PT ;  /* 0x0000000405047212 */ /* 0x000fe400078efcff */
[----:B------:R-:W-:Y:S02]  /*3950*/  SHF.R.S32.HI R152, RZ, 0x7, R152 ;  /* 0x00000007ff987819 */ /* 0x000fe40000011498 */
[----:B------:R-:W-:-:S02]  /*3960*/  LOP3.LUT R0, R7, 0x8, R0, 0xf8, !PT ;  /* 0x0000000807007812 */ /* 0x000fc400078ef800 */
[----:B------:R-:W-:Y:S01]  /*3970*/  SHF.R.U32.HI R4, RZ, 0x3, R4 ;  /* 0x00000003ff047819 */ /* 0x000fe20000011604 */
[----:B------:R-:W-:-:S03]  /*3980*/  IMAD R9, R152, 0x4, R9 ;  /* 0x0000000498097824 */ /* 0x000fc600078e0209 */
[----:B------:R-:W-:-:S04]  /*3990*/  LOP3.LUT R0, R4, R0, R5, 0x1e, !PT ;  /* 0x0000000004007212 */ /* 0x000fc800078e1e05 */
[----:B------:R-:W-:Y:S01]  /*39a0*/  LEA R153, R9, R0, 0x9 ;  /* 0x0000000009997211 */ /* 0x000fe200078e48ff */
[----:B------:R-:W-:-:S07]  /*39b0*/  IMAD.MOV.U32 R0, RZ, RZ, 0x1 ;  /* 0x00000001ff007424 */ /* 0x000fce00078e00ff */
.L_x_113:
[----:B---3--:R-:W1:Y:S02]  /*39c0*/  LDC.64 R2, c[0x0][0x290] ;  /* 0x0000a400ff027b82 */ /* 0x008e640000000a00 */
[----:B-1----:R-:W-:-:S05]  /*39d0*/  IMAD.WIDE R2, R18, 0xc, R2 ;  /* 0x0000000c12027825 */ /* 0x002fca00078e0202 */
[----:B------:R-:W2:Y:S01]  /*39e0*/  LDG.E R155, desc[UR58][R2.64+0x8] ;  /* 0x0000083a029b7981 */ /* 0x000ea2000c1e1900 */
[----:B------:R-:W-:Y:S01]  /*39f0*/  UMOV UR10, URZ ;  /* 0x0000003f000a7c82 */ /* 0x000fe20008000000 */
[----:B------:R-:W-:Y:S01]  /*3a00*/  UMOV UR9, UR37 ;  /* 0x0000002500097c82 */ /* 0x000fe20008000000 */
[--C-:B------:R-:W-:Y:S01]  /*3a10*/  IMAD.MOV.U32 R157, RZ, RZ, R18.reuse ;  /* 0x000000ffff9d7224 */ /* 0x100fe200078e0012 */
[----:B-----5:R-:W1:Y:S01]  /*3a20*/  SHFL.IDX PT, R6, R152, RZ, 0x1f ;  /* 0x00001fff98067589 */ /* 0x020e6200000e0000 */
[----:B------:R-:W-:Y:S02]  /*3a30*/  SHF.R.S32.HI R19, RZ, 0x1f, R18 ;  /* 0x0000001fff137819 */ /* 0x000fe40000011412 */
[----:B------:R-:W-:Y:S02]  /*3a40*/  CS2R R86, SRZ ;  /* 0x0000000000567805 */ /* 0x000fe4000001ff00 */
[----:B------:R-:W-:Y:S02]  /*3a50*/  CS2R R88, SRZ ;  /* 0x0000000000587805 */ /* 0x000fe4000001ff00 */
[----:B------:R-:W-:-:S02]  /*3a60*/  CS2R R90, SRZ ;  /* 0x00000000005a7805 */ /* 0x000fc4000001ff00 */
[----:B------:R-:W-:Y:S02]  /*3a70*/  CS2R R92, SRZ ;  /* 0x00000000005c7805 */ /* 0x000fe4000001ff00 */
[----:B------:R-:W-:Y:S02]  /*3a80*/  CS2R R94, SRZ ;  /* 0x00000000005e7805 */ /* 0x000fe4000001ff00 */
[----:B------:R-:W-:Y:S02]  /*3a90*/  CS2R R96, SRZ ;  /* 0x0000000000607805 */ /* 0x000fe4000001ff00 */
        /* <DEDUP_REMOVED lines=16> */
[----:B-1----:R-:W-:Y:S02]  /*3ba0*/  R2UR UR4, R6 ;  /* 0x00000000060472ca */ /* 0x002fe400000e0000 */
        /* <DEDUP_REMOVED lines=11> */
[----:B------:R-:W-:Y:S01]  /*3c60*/  CS2R R24, SRZ ;  /* 0x0000000000187805 */ /* 0x000fe2000001ff00 */
[----:B------:R-:W-:Y:S01]  /*3c70*/  ULEA.HI UR5, UR4, UR4, URZ, 0x1 ;  /* 0x0000000404057291 */ /* 0x000fe2000f8f083f */
[----:B------:R-:W-:Y:S02]  /*3c80*/  CS2R R26, SRZ ;  /* 0x00000000001a7805 */ /* 0x000fe4000001ff00 */
[----:B------:R-:W-:Y:S02]  /*3c90*/  CS2R R28, SRZ ;  /* 0x00000000001c7805 */ /* 0x000fe4000001ff00 */
[----:B------:R-:W-:Y:S01]  /*3ca0*/  CS2R R30, SRZ ;  /* 0x00000000001e7805 */ /* 0x000fe2000001ff00 */
[----:B------:R-:W-:Y:S01]  /*3cb0*/  ULOP3.LUT UR5, UR5, 0x1e, URZ, 0xc0, !UPT ;  /* 0x0000001e05057892 */ /* 0x000fe2000f8ec03f */
[----:B------:R-:W-:-:S02]  /*3cc0*/  CS2R R32, SRZ ;  /* 0x0000000000207805 */ /* 0x000fc4000001ff00 */
[----:B------:R-:W-:Y:S02]  /*3cd0*/  CS2R R34, SRZ ;  /* 0x0000000000227805 */ /* 0x000fe4000001ff00 */
[----:B------:R-:W-:Y:S01]  /*3ce0*/  CS2R R36, SRZ ;  /* 0x0000000000247805 */ /* 0x000fe2000001ff00 */
[----:B------:R-:W-:Y:S01]  /*3cf0*/  UIADD3 UR5, UR4, -UR5, URZ ;  /* 0x8000000504057290 */ /* 0x000fe2000fffe03f */
[----:B------:R-:W-:Y:S02]  /*3d00*/  CS2R R38, SRZ ;  /* 0x0000000000267805 */ /* 0x000fe4000001ff00 */
[----:B------:R-:W-:Y:S02]  /*3d10*/  CS2R R40, SRZ ;  /* 0x0000000000287805 */ /* 0x000fe4000001ff00 */
[----:B------:R-:W-:Y:S01]  /*3d20*/  CS2R R42, SRZ ;  /* 0x00000000002a7805 */ /* 0x000fe2000001ff00 */
[----:B------:R-:W-:Y:S01]  /*3d30*/  ULEA UR5, UR5, UR47, 0xd ;  /* 0x0000002f05057291 */ /* 0x000fe2000f8e683f */
[----:B------:R-:W-:-:S02]  /*3d40*/  CS2R R44, SRZ ;  /* 0x00000000002c7805 */ /* 0x000fc4000001ff00 */
[----:B------:R-:W-:Y:S02]  /*3d50*/  CS2R R46, SRZ ;  /* 0x00000000002e7805 */ /* 0x000fe4000001ff00 */
[----:B------:R-:W-:Y:S01]  /*3d60*/  CS2R R48, SRZ ;  /* 0x0000000000307805 */ /* 0x000fe2000001ff00 */
[----:B------:R-:W-:Y:S01]  /*3d70*/  USHF.R.U32.HI UR5, URZ, 0x4, UR5 ;  /* 0x000000043f057899 */ /* 0x000fe20008011605 */
[----:B------:R-:W-:Y:S02]  /*3d80*/  CS2R R50, SRZ ;  /* 0x0000000000327805 */ /* 0x000fe4000001ff00 */
[----:B------:R-:W-:Y:S02]  /*3d90*/  CS2R R52, SRZ ;  /* 0x0000000000347805 */ /* 0x000fe4000001ff00 */
[----:B------:R-:W-:Y:S01]  /*3da0*/  CS2R R54, SRZ ;  /* 0x0000000000367805 */ /* 0x000fe2000001ff00 */
[----:B------:R-:W-:Y:S01]  /*3db0*/  ULOP3.LUT UR8, UR5, 0x3fff, URZ, 0xc0, !UPT ;  /* 0x00003fff05087892 */ /* 0x000fe2000f8ec03f */
        /* <DEDUP_REMOVED lines=15> */
[C---:B--2---:R-:W-:Y:S01]  /*3eb0*/  ISETP.GE.AND P0, PT, R155.reuse, 0x1, PT ;  /* 0x000000019b00780c */ /* 0x044fe20003f06270 */
[----:B------:R-:W-:-:S05]  /*3ec0*/  VIADD R4, R155, 0x7f ;  /* 0x0000007f9b047836 */ /* 0x000fca0000000000 */
[----:B------:R-:W-:-:S04]  /*3ed0*/  SHF.R.S32.HI R5, RZ, 0x1f, R4 ;  /* 0x0000001fff057819 */ /* 0x000fc80000011404 */
[----:B------:R-:W-:Y:S01]  /*3ee0*/  LEA.HI R5, R5, R4, RZ, 0x7 ;  /* 0x0000000405057211 */ /* 0x000fe200078f38ff */
[----:B------:R-:W-:-:S03]  /*3ef0*/  IMAD.U32 R4, RZ, RZ, UR38 ;  /* 0x00000026ff047e24 */ /* 0x000fc6000f8e00ff */
[----:B------:R-:W-:Y:S01]  /*3f00*/  SHF.R.S32.HI R5, RZ, 0x7, R5 ;  /* 0x00000007ff057819 */ /* 0x000fe20000011405 */
[----:B------:R-:W-:Y:S06]  /*3f10*/  @!P0 BRA `(.L_x_33) ;  /* 0x0000000400ec8947 */ /* 0x000fec0003800000 */
[----:B------:R-:W-:-:S06]  /*3f20*/  UISETP.NE.AND UP0, UPT, UR51, 0x3, UPT ;  /* 0x000000033300788c */ /* 0x000fcc000bf05270 */
[----:B------:R-:W-:-:S13]  /*3f30*/  PLOP3.LUT P1, PT, PT, PT, UP0, 0x80, 0x0 ;  /* 0x000000000000781c */ /* 0x000fda0003f2f008 */
[----:B------:R-:W-:Y:S05]  /*3f40*/  @!P1 BRA `(.L_x_34) ;  /* 0x0000000000049947 */ /* 0x000fea0003800000 */
[----:B------:R-:W-:Y:S01]  /*3f50*/  BPT.TRAP 0x1 ;  /* 0x000000040000795c */ /* 0x000fe20000300000 */
.L_x_34:
[----:B------:R-:W-:Y:S01]  /*3f60*/  ULEA UR4, UR37, UR47, 0x3 ;  /* 0x0000002f25047291 */ /* 0x000fe2000f8e183f */
[----:B------:R-:W-:-:S05]  /*3f70*/  IMAD.U32 R2, RZ, RZ, UR38 ;  /* 0x00000026ff027e24 */ /* 0x000fca000f8e00ff */
[----:B------:R-:W-:-:S04]  /*3f80*/  SHF.L.U32 R2, R2, 0x1f, RZ ;  /* 0x0000001f02027819 */ /* 0x000fc800000006ff */
[----:B------:R1:W2:Y:S01]  /*3f90*/  SYNCS.PHASECHK.TRANS64.TRYWAIT P0, [UR4+0x38480], R2 ;  /* 0x03848002ff0075a7 */ /* 0x0002a20008000144 */
[----:B------:R-:W-:Y:S05]  /*3fa0*/  @!P1 BRA `(.L_x_35) ;  /* 0x0000000000049947 */ /* 0x000fea0003800000 */
[----:B------:R-:W-:Y:S01]  /*3fb0*/  BPT.TRAP 0x1 ;  /* 0x000000040000795c */ /* 0x000fe20000300000 */
.L_x_35:
[----:B--2---:R-:W-:Y:S05]  /*3fc0*/  @P0 BRA `(.L_x_36) ;  /* 0x0000000000080947 */ /* 0x004fea0003800000 */
[----:B------:R-:W2:Y:S02]  /*3fd0*/  SYNCS.PHASECHK.TRANS64.TRYWAIT P0, [UR4+0x38480], R2 ;  /* 0x03848002ff0075a7 */ /* 0x000ea40008000144 */
[----:B--2---:R-:W-:Y:S05]  /*3fe0*/  @!P0 BRA `(.L_x_37) ;  /* 0x000000ac00708947 */ /* 0x004fea0003800000 */
.L_x_36:
[----:B------:R-:W-:Y:S01]  /*3ff0*/  UIADD3 UR4, UR47, 0x20000, URZ ;  /* 0x000200002f047890 */ /* 0x000fe2000fffe03f */
[----:B------:R-:W-:Y:S01]  /*4000*/  WARPGROUP.ARRIVE ;  /* 0x00000000000079c5 */ /* 0x000fe20000000000 */
[----:B------:R-:W-:Y:S02]  /*4010*/  ULOP3.LUT UR9, UR8, 0x10000, URZ, 0xfc, !UPT ;  /* 0x0001000008097892 */ /* 0x000fe4000f8efc3f */
[----:B------:R-:W-:Y:S02]  /*4020*/  USHF.R.U32.HI UR4, URZ, 0x4, UR4 ;  /* 0x000000043f047899 */ /* 0x000fe40008011604 */
[----:B------:R-:W-:Y:S02]  /*4030*/  ULEA UR9, UR37, UR9, 0xc ;  /* 0x0000000925097291 */ /* 0x000fe4000f8e603f */
[----:B------:R-:W-:Y:S01]  /*4040*/  ULOP3.LUT UR4, UR4, 0x3fff, URZ, 0xc0, !UPT ;  /* 0x00003fff04047892 */ /* 0x000fe2000f8ec03f */
[----:B------:R-:W-:Y:S01]  /*4050*/  UMOV UR5, 0x40000040 ;  /* 0x4000004000057882 */ /* 0x000fe20000000000 */
[----:B------:R-:W-:-:S02]  /*4060*/  UMOV UR7, 0x40000040 ;  /* 0x4000004000077882 */ /* 0x000fc40000000000 */
[----:B------:R-:W-:-:S04]  /*4070*/  ULOP3.LUT UR4, UR4, 0x10000, URZ, 0xfc, !UPT ;  /* 0x0001000004047892 */ /* 0x000fc8000f8efc3f */
[----:B------:R-:W-:-:S03]  /*4080*/  ULEA UR10, UR37, UR4, 0xb ;  /* 0x00000004250a7291 */ /* 0x000fc6000f8e583f */
[----:B------:R-:W-:-:S04]  /*4090*/  UMOV UR4, UR9 ;  /* 0x0000000900047c82 */ /* 0x000fc80008000000 */
[----:B------:R-:W-:Y:S02]  /*40a0*/  UMOV UR6, UR10 ;  /* 0x0000000a00067c82 */ /* 0x000fe40008000000 */
[----:B------:R-:W-:Y:S01]  /*40b0*/  HGMMA.64x128x16.F32.BF16 R88, gdesc[UR4], RZ, !UPT, gsb0 ;  /* 0x01e00000045879f0 */ /* 0x000fe2000c0018ff */
[----:B------:R-:W-:Y:S01]  /*40c0*/  UIADD3 UR4, UR9, 0x400, URZ ;  /* 0x0000040009047890 */ /* 0x000fe2000fffe03f */
[----:B------:R-:W-:Y:S01]  /*40d0*/  UMOV UR5, 0x40000040 ;  /* 0x4000004000057882 */ /* 0x000fe20000000000 */
[----:B------:R-:W-:Y:S02]  /*40e0*/  WARPGROUP.DEPBAR.LE gsb0, 0x0 ;  /* 0x00008000000079c5 */ /* 0x000fe40000010000 */
[----:B------:R-:W-:-:S07]  /*40f0*/  WARPGROUP.ARRIVE ;  /* 0x00000000000079c5 */ /* 0x000fce0000000000 */
[----:B------:R-:W-:Y:S01]  /*4100*/  HGMMA.64x128x16.F32.BF16 R24, gdesc[UR4], RZ, !UPT, gsb0 ;  /* 0x01e00000041879f0 */ /* 0x000fe2000c0018ff */
[----:B------:R-:W-:Y:S02]  /*4110*/  UIADD3 UR4, UR9, 0x2, URZ ;  /* 0x0000000209047890 */ /* 0x000fe4000fffe03f */
[----:B------:R-:W-:Y:S01]  /*4120*/  UIADD3 UR6, UR10, 0x2, URZ ;  /* 0x000000020a067890 */ /* 0x000fe2000fffe03f */
[----:B------:R-:W-:Y:S01]  /*4130*/  UMOV UR5, 0x40000040 ;  /* 0x4000004000057882 */ /* 0x000fe20000000000 */
[----:B------:R-:W-:Y:S01]  /*4140*/  UMOV UR7, 0x40000040 ;  /* 0x4000004000077882 */ /* 0x000fe20000000000 */
[----:B------:R-:W-:Y:S02]  /*4150*/  WARPGROUP.DEPBAR.LE gsb0, 0x0 ;  /* 0x00008000000079c5 */ /* 0x000fe40000010000 */
[----:B------:R-:W-:-:S06]  /*4160*/  WARPGROUP.ARRIVE ;  /* 0x00000000000079c5 */ /* 0x000fcc0000000000 */
[----:B------:R-:W-:Y:S01]  /*4170*/  HGMMA.64x128x16.F32.BF16 R88, gdesc[UR4], R88, gsb0 ;  /* 0x01e00000045879f0 */ /* 0x000fe20008001858 */
[----:B------:R-:W-:Y:S01]  /*4180*/  UIADD3 UR4, UR9, 0x402, URZ ;  /* 0x0000040209047890 */ /* 0x000fe2000fffe03f */
[----:B------:R-:W-:Y:S01]  /*4190*/  UMOV UR5, 0x40000040 ;  /* 0x4000004000057882 */ /* 0x000fe20000000000 */
[----:B------:R-:W-:Y:S02]  /*41a0*/  WARPGROUP.DEPBAR.LE gsb0, 0x0 ;  /* 0x00008000000079c5 */ /* 0x000fe40000010000 */
[----:B------:R-:W-:-:S07]  /*41b0*/  WARPGROUP.ARRIVE ;  /* 0x00000000000079c5 */ /* 0x000fce0000000000 */
[----:B------:R-:W-:Y:S01]  /*41c0*/  HGMMA.64x128x16.F32.BF16 R24, gdesc[UR4], R24, gsb0 ;  /* 0x01e00000041879f0 */ /* 0x000fe20008001818 */
        /* <DEDUP_REMOVED lines=64> */
[----:B------:R-:W-:Y:S01]  /*45d0*/  UMOV UR10, 0x1 ;  /* 0x00000001000a7882 */ /* 0x000fe20000000000 */
[----:B------:R-:W-:Y:S02]  /*45e0*/  WARPGROUP.DEPBAR.LE gsb0, 0x0 ;  /* 0x00008000000079c5 */ /* 0x000fe40000010000 */
[----:B------:R-:W-:-:S06]  /*45f0*/  WARPGROUP.ARRIVE ;  /* 0x00000000000079c5 */ /* 0x000fcc0000000000 */
[----:B------:R-:W-:Y:S01]  /*4600*/  HGMMA.64x128x16.F32.BF16 R88, gdesc[UR4], R88, gsb0 ;  /* 0x01e00000045879f0 */ /* 0x000fe20008001858 */
[----:B------:R-:W-:Y:S01]  /*4610*/  UIADD3 UR4, UR9, 0xc06, URZ ;  /* 0x00000c0609047890 */ /* 0x000fe2000fffe03f */
[----:B------:R-:W-:Y:S01]  /*4620*/  UMOV UR5, 0x40000040 ;  /* 0x4000004000057882 */ /* 0x000fe20000000000 */
[----:B------:R-:W-:-:S04]  /*4630*/  UIADD3 UR9, UR37, 0x1, URZ ;  /* 0x0000000125097890 */ /* 0x000fc8000fffe03f */
[----:B------:R-:W-:-:S04]  /*4640*/  UISETP.NE.AND UP0, UPT, UR9, 0x2, UPT ;  /* 0x000000020900788c */ /* 0x000fc8000bf05270 */
[----:B------:R-:W-:Y:S01]  /*4650*/  USEL UR9, UR9, URZ, UP0 ;  /* 0x0000003f09097287 */ /* 0x000fe20008000000 */
[----:B------:R-:W-:Y:S02]  /*4660*/  WARPGROUP.DEPBAR.LE gsb0, 0x0 ;  /* 0x00008000000079c5 */ /* 0x000fe40000010000 */
[----:B------:R-:W-:-:S06]  /*4670*/  WARPGROUP.ARRIVE ;  /* 0x00000000000079c5 */ /* 0x000fcc0000000000 */
[----:B------:R-:W-:Y:S01]  /*4680*/  HGMMA.64x128x16.F32.BF16 R24, gdesc[UR4], R24, gsb0 ;  /* 0x01e00000041879f0 */ /* 0x000fe20008001818 */
[----:B------:R-:W-:-:S04]  /*4690*/  USEL UR4, URZ, 0x1, UP0 ;  /* 0x000000013f047887 */ /* 0x000fc80008000000 */
[----:B------:R-:W-:-:S06]  /*46a0*/  ULOP3.LUT UR4, UR38, UR4, URZ, 0x3c, !UPT ;  /* 0x0000000426047292 */ /* 0x000fcc000f8e3c3f */
[----:B------:R-:W-:Y:S01]  /*46b0*/  IMAD.U32 R4, RZ, RZ, UR4 ;  /* 0x00000004ff047e24 */ /* 0x000fe2000f8e00ff */
[----:B------:R-:W-:-:S06]  /*46c0*/  WARPGROUP.DEPBAR.LE gsb0, 0x0 ;  /* 0x00008000000079c5 */ /* 0x000fcc0000010000 */
.L_x_33:
[----:B-12---:R-:W-:-:S05]  /*46d0*/  VIMNMX R2, R5, 0x1, PT ;  /* 0x0000000105027848 */ /* 0x006fca0003fe0100 */
[----:B------:R-:W-:-:S05]  /*46e0*/  IMAD.IADD R6, R5, 0x1, -R2 ;  /* 0x0000000105067824 */ /* 0x000fca00078e0a02 */
[----:B------:R-:W-:-:S13]  /*46f0*/  ISETP.GE.AND P0, PT, R6, 0x1, PT ;  /* 0x000000010600780c */ /* 0x000fda0003f06270 */
[----:B------:R-:W-:Y:S05]  /*4700*/  @!P0 BRA `(.L_x_38) ;  /* 0x0000000800308947 */ /* 0x000fea0003800000 */
[----:B------:R-:W-:Y:S02]  /*4710*/  IMAD.MOV.U32 R2, RZ, RZ, R6 ;  /* 0x000000ffff027224 */ /* 0x000fe400078e0006 */
[----:B------:R-:W-:-:S07]  /*4720*/  IMAD.U32 R3, RZ, RZ, UR37 ;  /* 0x00000025ff037e24 */ /* 0x000fce000f8e00ff */
.L_x_45:
[----:B------:R-:W-:-:S06]  /*4730*/  UISETP.NE.AND UP0, UPT, UR51, 0x3, UPT ;  /* 0x000000033300788c */ /* 0x000fcc000bf05270 */
[----:B------:R-:W-:-:S13]  /*4740*/  PLOP3.LUT P1, PT, PT, PT, UP0, 0x80, 0x0 ;  /* 0x000000000000781c */ /* 0x000fda0003f2f008 */
[----:B------:R-:W-:Y:S05]  /*4750*/  @!P1 BRA `(.L_x_39) ;  /* 0x0000000000049947 */ /* 0x000fea0003800000 */
[----:B------:R-:W-:Y:S01]  /*4760*/  BPT.TRAP 0x1 ;  /* 0x000000040000795c */ /* 0x000fe20000300000 */
.L_x_39:
[----:B------:R-:W-:Y:S01]  /*4770*/  ULEA UR4, UR9, UR47, 0x3 ;  /* 0x0000002f09047291 */ /* 0x000fe2000f8e183f */
[----:B------:R-:W-:-:S08]  /*4780*/  SHF.L.U32 R5, R4, 0x1f, RZ ;  /* 0x0000001f04057819 */ /* 0x000fd000000006ff */
[----:B------:R1:W2:Y:S01]  /*4790*/  SYNCS.PHASECHK.TRANS64.TRYWAIT P0, [UR4+0x38480], R5 ;  /* 0x03848005ff0075a7 */ /* 0x0002a20008000144 */
[----:B------:R-:W-:Y:S05]  /*47a0*/  @!P1 BRA `(.L_x_40) ;  /* 0x0000000000049947 */ /* 0x000fea0003800000 */
[----:B------:R-:W-:Y:S01]  /*47b0*/  BPT.TRAP 0x1 ;  /* 0x000000040000795c */ /* 0x000fe20000300000 */
.L_x_40:
[----:B--2---:R-:W-:Y:S05]  /*47c0*/  @P0 BRA `(.L_x_41) ;  /* 0x0000000000080947 */ /* 0x004fea0003800000 */
[----:B------:R-:W2:Y:S02]  /*47d0*/  SYNCS.PHASECHK.TRANS64.TRYWAIT P0, [UR4+0x38480], R5 ;  /* 0x03848005ff0075a7 */ /* 0x000ea40008000144 */
[----:B--2---:R-:W-:Y:S05]  /*47e0*/  @!P0 BRA `(.L_x_42) ;  /* 0x000000a400888947 */ /* 0x004fea0003800000 */
.L_x_41:
[----:B------:R-:W-:Y:S01]  /*47f0*/  UIADD3 UR4, UR47, 0x20000, URZ ;  /* 0x000200002f047890 */ /* 0x000fe2000fffe03f */
[----:B------:R-:W-:Y:S01]  /*4800*/  WARPGROUP.ARRIVE ;  /* 0x00000000000079c5 */ /* 0x000fe20000000000 */
[----:B------:R-:W-:Y:S02]  /*4810*/  ULOP3.LUT UR11, UR8, 0x10000, URZ, 0xfc, !UPT ;  /* 0x00010000080b7892 */ /* 0x000fe4000f8efc3f */
[----:B------:R-:W-:Y:S02]  /*4820*/  USHF.R.U32.HI UR4, URZ, 0x4, UR4 ;  /* 0x000000043f047899 */ /* 0x000fe40008011604 */
[----:B------:R-:W-:Y:S02]  /*4830*/  UISETP.NE.U32.AND UP0, UPT, UR10, URZ, UPT ;  /* 0x0000003f0a00728c */ /* 0x000fe4000bf05070 */
[----:B------:R-:W-:Y:S02]  /*4840*/  ULOP3.LUT UR4, UR4, 0x3fff, URZ, 0xc0, !UPT ;  /* 0x00003fff04047892 */ /* 0x000fe4000f8ec03f */
[----:B------:R-:W-:-:S02]  /*4850*/  ULEA UR11, UR9, UR11, 0xc ;  /* 0x0000000b090b7291 */ /* 0x000fc4000f8e603f */
[----:B------:R-:W-:Y:S01]  /*4860*/  ULOP3.LUT UR4, UR4, 0x10000, URZ, 0xfc, !UPT ;  /* 0x0001000004047892 */ /* 0x000fe2000f8efc3f */
[----:B------:R-:W-:Y:S01]  /*4870*/  UMOV UR5, 0x40000040 ;  /* 0x4000004000057882 */ /* 0x000fe20000000000 */
[----:B------:R-:W-:Y:S02]  /*4880*/  UMOV UR7, 0x40000040 ;  /* 0x4000004000077882 */ /* 0x000fe40000000000 */
[----:B------:R-:W-:-:S03]  /*4890*/  ULEA UR12, UR9, UR4, 0xb ;  /* 0x00000004090c7291 */ /* 0x000fc6000f8e583f */
[----:B------:R-:W-:-:S04]  /*48a0*/  UMOV UR4, UR11 ;  /* 0x0000000b00047c82 */ /* 0x000fc80008000000 */
[----:B------:R-:W-:Y:S02]  /*48b0*/  UMOV UR6, UR12 ;  /* 0x0000000c00067c82 */ /* 0x000fe40008000000 */
[----:B------:R-:W-:Y:S01]  /*48c0*/  HGMMA.64x128x16.F32.BF16 R88, gdesc[UR4], R88, UP0, gsb0 ;  /* 0x01e00000045879f0 */ /* 0x000fe2000b801858 */
[----:B------:R-:W-:Y:S01]  /*48d0*/  UIADD3 UR4, UR11, 0x400, URZ ;  /* 0x000004000b047890 */ /* 0x000fe2000fffe03f */
[----:B------:R-:W-:Y:S01]  /*48e0*/  UMOV UR5, 0x40000040 ;  /* 0x4000004000057882 */ /* 0x000fe20000000000 */
[----:B------:R-:W-:Y:S02]  /*48f0*/  WARPGROUP.DEPBAR.LE gsb0, 0x0 ;  /* 0x00008000000079c5 */ /* 0x000fe40000010000 */
[----:B------:R-:W-:-:S07]  /*4900*/  WARPGROUP.ARRIVE ;  /* 0x00000000000079c5 */ /* 0x000fce0000000000 */
[----:B------:R-:W-:Y:S01]  /*4910*/  HGMMA.64x128x16.F32.BF16 R24, gdesc[UR4], R24, UP0, gsb0 ;  /* 0x01e00000041879f0 */ /* 0x000fe2000b801818 */
[----:B------:R-:W-:Y:S02]  /*4920*/  UIADD3 UR4, UR11, 0x2, URZ ;  /* 0x000000020b047890 */ /* 0x000fe4000fffe03f */
[----:B------:R-:W-:Y:S01]  /*4930*/  UIADD3 UR6, UR12, 0x2, URZ ;  /* 0x000000020c067890 */ /* 0x000fe2000fffe03f */
[----:B------:R-:W-:Y:S01]  /*4940*/  UMOV UR5, 0x40000040 ;  /* 0x4000004000057882 */ /* 0x000fe20000000000 */
[----:B------:R-:W-:Y:S01]  /*4950*/  UMOV UR7, 0x40000040 ;  /* 0x4000004000077882 */ /* 0x000fe20000000000 */
[----:B------:R-:W-:Y:S02]  /*4960*/  WARPGROUP.DEPBAR.LE gsb0, 0x0 ;  /* 0x00008000000079c5 */ /* 0x000fe40000010000 */
[----:B------:R-:W-:-:S06]  /*4970*/  WARPGROUP.ARRIVE ;  /* 0x00000000000079c5 */ /* 0x000fcc0000000000 */
        /* <DEDUP_REMOVED lines=77> */
[----:B------:R-:W-:Y:S03]  /*4e50*/  HGMMA.64x128x16.F32.BF16 R24, gdesc[UR4], R24, UP0, gsb0 ;  /* 0x01e00000041879f0 */ /* 0x000fe6000b801818 */
[----:B------:R-:W-:Y:S02]  /*4e60*/  WARPGROUP.DEPBAR.LE gsb0, 0x0 ;  /* 0x00008000000079c5 */ /* 0x000fe40000010000 */
[----:B------:R-:W-:Y:S05]  /*4e70*/  @!P1 BRA `(.L_x_43) ;  /* 0x0000000000049947 */ /* 0x000fea0003800000 */
[----:B------:R-:W-:Y:S01]  /*4e80*/  BPT.TRAP 0x1 ;  /* 0x000000040000795c */ /* 0x000fe20000300000 */
.L_x_43:
[----:B------:R-:W-:Y:S01]  /*4e90*/  ISETP.NE.AND P0, PT, R23, RZ, PT ;  /* 0x000000ff1700720c */ /* 0x000fe20003f05270 */
[----:B------:R-:W-:-:S12]  /*4ea0*/  UISETP.GT.U32.AND UP0, UPT, UR53, 0x1, UPT ;  /* 0x000000013500788c */ /* 0x000fd8000bf04070 */
[----:B-12---:R-:W-:-:S04]  /*4eb0*/  @P0 LEA R5, R3, UR47, 0x3 ;  /* 0x0000002f03050c11 */ /* 0x006fc8000f8e18ff */
[----:B------:R-:W-:-:S04]  /*4ec0*/  @P0 IADD3 R5, R5, 0x38490, RZ ;  /* 0x0003849005050810 */ /* 0x000fc80007ffe0ff */
[----:B------:R-:W-:-:S04]  /*4ed0*/  @P0 PRMT R5, R22, 0x654, R5 ;  /* 0x0000065416050816 */ /* 0x000fc80000000005 */
[----:B------:R1:W-:Y:S01]  /*4ee0*/  @P0 SYNCS.ARRIVE.TRANS64.RED.A1T0 RZ, [R5+URZ], RZ ;  /* 0x000000ff05ff09a7 */ /* 0x0003e2000810043f */
[----:B------:R-:W-:-:S13]  /*4ef0*/  PLOP3.LUT P0, PT, PT, PT, UP0, 0x80, 0x0 ;  /* 0x000000000000781c */ /* 0x000fda0003f0f008 */
[----:B-1----:R-:W-:Y:S05]  /*4f00*/  @P0 BRA `(.L_x_44) ;  /* 0x0000000000040947 */ /* 0x002fea0003800000 */
[----:B------:R-:W-:Y:S01]  /*4f10*/  BPT.TRAP 0x1 ;  /* 0x000000040000795c */ /* 0x000fe20000300000 */
.L_x_44:
[----:B------:R-:W-:Y:S01]  /*4f20*/  UIADD3 UR9, UR9, 0x1, URZ ;  /* 0x0000000109097890 */ /* 0x000fe2000fffe03f */
[C---:B------:R-:W-:Y:S01]  /*4f30*/  ISETP.GT.AND P1, PT, R2.reuse, 0x1, PT ;  /* 0x000000010200780c */ /* 0x040fe20003f24270 */
[----:B------:R-:W-:Y:S02]  /*4f40*/  VIADD R3, R3, 0x1 ;  /* 0x0000000103037836 */ /* 0x000fe40000000000 */
[----:B------:R-:W-:Y:S01]  /*4f50*/  UISETP.NE.AND UP0, UPT, UR9, 0x2, UPT ;  /* 0x000000020900788c */ /* 0x000fe2000bf05270 */
[----:B------:R-:W-:Y:S02]  /*4f60*/  VIADD R2, R2, 0xffffffff ;  /* 0xffffffff02027836 */ /* 0x000fe40000000000 */
[C---:B------:R-:W-:Y:S01]  /*4f70*/  ISETP.NE.AND P0, PT, R3.reuse, 0x2, PT ;  /* 0x000000020300780c */ /* 0x040fe20003f05270 */
[----:B------:R-:W-:Y:S02]  /*4f80*/  USEL UR4, URZ, 0x1, UP0 ;  /* 0x000000013f047887 */ /* 0x000fe40008000000 */
[----:B------:R-:W-:Y:S01]  /*4f90*/  USEL UR9, UR9, URZ, UP0 ;  /* 0x0000003f09097287 */ /* 0x000fe20008000000 */
[----:B------:R-:W-:-:S03]  /*4fa0*/  SEL R3, R3, RZ, P0 ;  /* 0x000000ff03037207 */ /* 0x000fc60000000000 */
[----:B------:R-:W-:Y:S01]  /*4fb0*/  LOP3.LUT R4, R4, UR4, RZ, 0x3c, !PT ;  /* 0x0000000404047c12 */ /* 0x000fe2000f8e3cff */
[----:B------:R-:W-:Y:S07]  /*4fc0*/  @P1 BRA `(.L_x_45) ;  /* 0xfffffff400d81947 */ /* 0x000fee000383ffff */
.L_x_38:
[----:B------:R-:W-:-:S13]  /*4fd0*/  ISETP.GE.AND P0, PT, R155, 0x1, PT ;  /* 0x000000019b00780c */ /* 0x000fda0003f06270 */
[----:B------:R-:W-:Y:S05]  /*4fe0*/  @!P0 BRA `(.L_x_46) ;  /* 0x0000000000408947 */ /* 0x000fea0003800000 */
[----:B------:R-:W-:-:S06]  /*4ff0*/  UISETP.NE.AND UP0, UPT, UR51, 0x3, UPT ;  /* 0x000000033300788c */ /* 0x000fcc000bf05270 */
[----:B------:R-:W-:-:S13]  /*5000*/  PLOP3.LUT P0, PT, PT, PT, UP0, 0x80, 0x0 ;  /* 0x000000000000781c */ /* 0x000fda0003f0f008 */
[----:B------:R-:W-:Y:S05]  /*5010*/  @!P0 BRA `(.L_x_47) ;  /* 0x0000000000048947 */ /* 0x000fea0003800000 */
[----:B------:R-:W-:Y:S01]  /*5020*/  BPT.TRAP 0x1 ;  /* 0x000000040000795c */ /* 0x000fe20000300000 */
.L_x_47:
[----:B------:R-:W-:Y:S01]  /*5030*/  ISETP.NE.AND P0, PT, R23, RZ, PT ;  /* 0x000000ff1700720c */ /* 0x000fe20003f05270 */
[----:B------:R-:W-:Y:S01]  /*5040*/  IMAD.U32 R3, RZ, RZ, UR47 ;  /* 0x0000002fff037e24 */ /* 0x000fe2000f8e00ff */
[----:B------:R-:W-:-:S11]  /*5050*/  UISETP.GT.U32.AND UP0, UPT, UR53, 0x1, UPT ;  /* 0x000000013500788c */ /* 0x000fd6000bf04070 */
[----:B------:R-:W-:-:S04]  /*5060*/  @P0 VIADD R2, R6, UR37 ;  /* 0x0000002506020c36 */ /* 0x000fc80008000000 */
[----:B------:R-:W-:-:S05]  /*5070*/  @P0 IMAD.SHL.U32 R2, R2, 0x8, RZ ;  /* 0x0000000802020824 */ /* 0x000fca00078e00ff */
[----:B------:R-:W-:-:S04]  /*5080*/  @P0 LOP3.LUT R2, R2, 0x8, RZ, 0xc0, !PT ;  /* 0x0000000802020812 */ /* 0x000fc800078ec0ff */
[----:B------:R-:W-:-:S04]  /*5090*/  @P0 IADD3 R3, R3, 0x38490, R2 ;  /* 0x0003849003030810 */ /* 0x000fc80007ffe002 */
[----:B------:R-:W-:-:S04]  /*50a0*/  @P0 PRMT R3, R22, 0x654, R3 ;  /* 0x0000065416030816 */ /* 0x000fc80000000003 */
[----:B------:R1:W-:Y:S01]  /*50b0*/  @P0 SYNCS.ARRIVE.TRANS64.RED.A1T0 RZ, [R3+URZ], RZ ;  /* 0x000000ff03ff09a7 */ /* 0x0003e2000810043f */
[----:B------:R-:W-:-:S13]  /*50c0*/  PLOP3.LUT P0, PT, PT, PT, UP0, 0x80, 0x0 ;  /* 0x000000000000781c */ /* 0x000fda0003f0f008 */
[----:B-1----:R-:W-:Y:S05]  /*50d0*/  @P0 BRA `(.L_x_46) ;  /* 0x0000000000040947 */ /* 0x002fea0003800000 */
[----:B------:R-:W-:Y:S01]  /*50e0*/  BPT.TRAP 0x1 ;  /* 0x000000040000795c */ /* 0x000fe20000300000 */
.L_x_46:
[----:B------:R-:W-:Y:S01]  /*50f0*/  R2UR UR45, R16 ;  /* 0x00000000102d72ca */ /* 0x000fe200000e0000 */
[----:B------:R-:W-:Y:S01]  /*5100*/  UIADD3 UR4, UR47, 0x30000, URZ ;  /* 0x000300002f047890 */ /* 0x000fe2000fffe03f */
[----:B------:R-:W-:Y:S02]  /*5110*/  R2UR UR46, R17 ;  /* 0x00000000112e72ca */ /* 0x000fe400000e0000 */
[----:B------:R-:W-:Y:S01]  /*5120*/  LOP3.LUT P0, RZ, R0, 0xff, RZ, 0xc0, !PT ;  /* 0x000000ff00ff7812 */ /* 0x000fe2000780c0ff */
[----:B------:R-:W-:-:S06]  /*5130*/  ULOP3.LUT UP0, URZ, UR4, 0x3ff, URZ, 0xc0, !UPT ;  /* 0x000003ff043f7892 */ /* 0x000fcc000f80c03f */
[----:B------:R-:W-:Y:S02]  /*5140*/  PLOP3.LUT P1, PT, PT, PT, UP0, 0x80, 0x0 ;  /* 0x000000000000781c */ /* 0x000fe40003f2f008 */
[----:B------:R-:W-:Y:S02]  /*5150*/  USHF.L.U32 UR45, UR45, 0x8, URZ ;  /* 0x000000082d2d7899 */ /* 0x000fe4000800063f */
[----:B------:R-:W-:Y:S02]  /*5160*/  USHF.L.U32 UR46, UR46, 0x7, URZ ;  /* 0x000000072e2e7899 */ /* 0x000fe4000800063f */
[----:B------:R-:W-:Y:S10]  /*5170*/  @!P0 BRA `(.L_x_48) ;  /* 0x00000000000c8947 */ /* 0x000ff40003800000 */
[----:B------:R-:W-:-:S04]  /*5180*/  DEPBAR {5,4,3,2,1,0} ;  /* 0x0000003f0000791a */ /* 0x000fc80000000000 */
[----:B------:R1:W-:Y:S02]  /*5190*/  UTMACCTL.IV [UR60] ;  /* 0x000000003c0079b9 */ /* 0x0003e40008000000 */
[----:B-1----:R-:W-:Y:S01]  /*51a0*/  NOP ;  /* 0x0000000000007918 */ /* 0x002fe20000000000 */
.L_x_48:
[----:B------:R-:W-:Y:S05]  /*51b0*/  @!P1 BRA `(.L_x_49) ;  /* 0x00000000007c9947 */ /* 0x000fea0003800000 */
[----:B------:R-:W-:Y:S01]  /*51c0*/  MOV R2, 0x0 ;  /* 0x0000000000027802 */ /* 0x000fe20000000f00 */
[----:B------:R-:W-:Y:S01]  /*51d0*/  ULDC.64 UR4, c[0x4][0x68] ;  /* 0x01001a0000047ab9 */ /* 0x000fe20000000a00 */
[----:B------:R-:W-:Y:S01]  /*51e0*/  ULDC.64 UR6, c[0x4][0x8] ;  /* 0x0100020000067ab9 */ /* 0x000fe20000000a00 */
[----:B------:R-:W-:Y:S01]  /*51f0*/  IMAD.U32 R4, RZ, RZ, UR4 ;  /* 0x00000004ff047e24 */ /* 0x000fe2000f8e00ff */
[----:B------:R1:W2:Y:S01]  /*5200*/  LDC.64 R14, c[0x4][R2] ;  /* 0x01000000020e7b82 */ /* 0x0002a20000000a00 */
[----:B------:R-:W-:Y:S01]  /*5210*/  IMAD.U32 R5, RZ, RZ, UR5 ;  /* 0x00000005ff057e24 */ /* 0x000fe2000f8e00ff */
[----:B------:R-:W-:Y:S01]  /*5220*/  ULDC.64 UR4, c[0x4][0x70] ;  /* 0x01001c0000047ab9 */ /* 0x000fe20000000a00 */
[----:B------:R-:W-:Y:S01]  /*5230*/  IMAD.U32 R10, RZ, RZ, UR6 ;  /* 0x00000006ff0a7e24 */ /* 0x000fe2000f8e00ff */
[----:B------:R-:W-:Y:S01]  /*5240*/  MOV R8, 0x70 ;  /* 0x0000007000087802 */ /* 0x000fe20000000f00 */
[----:B------:R-:W-:Y:S02]  /*5250*/  IMAD.U32 R6, RZ, RZ, UR4 ;  /* 0x00000004ff067e24 */ /* 0x000fe4000f8e00ff */
[----:B------:R-:W-:-:S02]  /*5260*/  IMAD.U32 R7, RZ, RZ, UR5 ;  /* 0x00000005ff077e24 */ /* 0x000fc4000f8e00ff */
[----:B------:R-:W-:Y:S02]  /*5270*/  IMAD.U32 R11, RZ, RZ, UR7 ;  /* 0x00000007ff0b7e24 */ /* 0x000fe4000f8e00ff */
[----:B------:R-:W-:Y:S02]  /*5280*/  IMAD.MOV.U32 R12, RZ, RZ, 0x1 ;  /* 0x00000001ff0c7424 */ /* 0x000fe400078e00ff */
[----:B-1----:R-:W-:-:S07]  /*5290*/  IMAD.MOV.U32 R13, RZ, RZ, RZ ;  /* 0x000000ffff0d7224 */ /* 0x002fce00078e00ff */
[----:B------:R-:W-:-:S07]  /*52a0*/  LEPC R20, `(.L_x_50) ;  /* 0x000000001014794e */ /* 0x000fce0000000000 */
[----:B--2---:R-:W-:Y:S05]  /*52b0*/  CALL.ABS.NOINC R14 ;  /* 0x000000000e007343 */ /* 0x004fea0003c00000 */
.L_x_50:
[----:B------:R-:W1:Y:S01]  /*52c0*/  LDC.64 R2, c[0x4][R2] ;  /* 0x0100000002027b82 */ /* 0x000e620000000a00 */
[----:B------:R-:W-:Y:S01]  /*52d0*/  ULDC.64 UR4, c[0x4][0x68] ;  /* 0x01001a0000047ab9 */ /* 0x000fe20000000a00 */
[----:B------:R-:W-:Y:S01]  /*52e0*/  ULDC.64 UR6, c[0x4][0x8] ;  /* 0x0100020000067ab9 */ /* 0x000fe20000000a00 */
[----:B------:R-:W-:Y:S02]  /*52f0*/  IMAD.U32 R4, RZ, RZ, UR4 ;  /* 0x00000004ff047e24 */ /* 0x000fe4000f8e00ff */
[----:B------:R-:W-:Y:S01]  /*5300*/  IMAD.U32 R5, RZ, RZ, UR5 ;  /* 0x00000005ff057e24 */ /* 0x000fe2000f8e00ff */
[----:B------:R-:W-:Y:S01]  /*5310*/  ULDC.64 UR4, c[0x4][0x70] ;  /* 0x01001c0000047ab9 */ /* 0x000fe20000000a00 */
[----:B------:R-:W-:Y:S02]  /*5320*/  IMAD.U32 R10, RZ, RZ, UR6 ;  /* 0x00000006ff0a7e24 */ /* 0x000fe4000f8e00ff */
[----:B------:R-:W-:Y:S02]  /*5330*/  IMAD.U32 R6, RZ, RZ, UR4 ;  /* 0x00000004ff067e24 */ /* 0x000fe4000f8e00ff */
[----:B------:R-:W-:-:S02]  /*5340*/  IMAD.U32 R7, RZ, RZ, UR5 ;  /* 0x00000005ff077e24 */ /* 0x000fc4000f8e00ff */
[----:B------:R-:W-:Y:S02]  /*5350*/  IMAD.U32 R11, RZ, RZ, UR7 ;  /* 0x00000007ff0b7e24 */ /* 0x000fe4000f8e00ff */
[----:B------:R-:W-:Y:S02]  /*5360*/  IMAD.MOV.U32 R8, RZ, RZ, 0x70 ;  /* 0x00000070ff087424 */ /* 0x000fe400078e00ff */
[----:B------:R-:W-:Y:S02]  /*5370*/  IMAD.MOV.U32 R12, RZ, RZ, 0x1 ;  /* 0x00000001ff0c7424 */ /* 0x000fe400078e00ff */
[----:B------:R-:W-:-:S07]  /*5380*/  IMAD.MOV.U32 R13, RZ, RZ, RZ ;  /* 0x000000ffff0d7224 */ /* 0x000fce00078e00ff */
[----:B------:R-:W-:-:S07]  /*5390*/  LEPC R20, `(.L_x_49) ;  /* 0x000000001014794e */ /* 0x000fce0000000000 */
[----:B-1----:R-:W-:Y:S05]  /*53a0*/  CALL.ABS.NOINC R2 ;  /* 0x0000000002007343 */ /* 0x002fea0003c00000 */
.L_x_49:
[----:B------:R-:W-:Y:S02]  /*53b0*/  ULDC.64 UR4, c[0x0][0x590] ;  /* 0x0001640000047ab9 */ /* 0x000fe40000000a00 */
[----:B------:R-:W-:-:S04]  /*53c0*/  ISETP.NE.U32.AND P0, PT, RZ, UR4, PT ;  /* 0x00000004ff007c0c */ /* 0x000fc8000bf05070 */
[----:B------:R-:W-:-:S13]  /*53d0*/  ISETP.NE.AND.EX P0, PT, RZ, UR5, PT, P0 ;  /* 0x00000005ff007c0c */ /* 0x000fda000bf05300 */
[----:B------:R-:W-:Y:S05]  /*53e0*/  @!P0 BRA `(.L_x_51) ;  /* 0x0000000000148947 */ /* 0x000fea0003800000 */
[----:B------:R-:W-:-:S04]  /*53f0*/  LEA R2, P0, R18, UR4, 0x3 ;  /* 0x0000000412027c11 */ /* 0x000fc8000f8018ff */
[----:B------:R-:W-:-:S06]  /*5400*/  LEA.HI.X R3, R18, UR5, R19, 0x3, P0 ;  /* 0x0000000512037c11 */ /* 0x000fcc00080f1c13 */
[----:B------:R-:W2:Y:S04]  /*5410*/  LDG.E.64 R2, desc[UR58][R2.64] ;  /* 0x0000003a02027981 */ /* 0x000ea8000c1e1b00 */
[----:B--2---:R2:W5:Y:S01]  /*5420*/  LD.E R0, desc[UR58][R2.64] ;  /* 0x0000003a02007980 */ /* 0x004562000c101900 */
[----:B------:R-:W-:Y:S05]  /*5430*/  BRA `(.L_x_52) ;  /* 0x0000000000307947 */ /* 0x000fea0003800000 */
.L_x_51:
[----:B------:R-:W-:Y:S02]  /*5440*/  ULDC.64 UR4, c[0x0][0x588] ;  /* 0x0001620000047ab9 */ /* 0x000fe40000000a00 */
[----:B------:R-:W-:-:S04]  /*5450*/  ISETP.NE.U32.AND P0, PT, RZ, UR4, PT ;  /* 0x00000004ff007c0c */ /* 0x000fc8000bf05070 */
[----:B------:R-:W-:-:S13]  /*5460*/  ISETP.NE.AND.EX P0, PT, RZ, UR5, PT, P0 ;  /* 0x00000005ff007c0c */ /* 0x000fda000bf05300 */
[----:B------:R-:W-:Y:S05]  /*5470*/  @!P0 BRA `(.L_x_53) ;  /* 0x0000000000188947 */ /* 0x000fea0003800000 */
[----:B------:R-:W1:Y:S01]  /*5480*/  LDC.64 R2, c[0x0][0x588] ;  /* 0x00016200ff027b82 */ /* 0x000e620000000a00 */
[----:B------:R-:W-:Y:S02]  /*5490*/  ULDC UR4, c[0x0][0x598] ;  /* 0x0001660000047ab9 */ /* 0x000fe40000000800 */
[----:B------:R-:W-:-:S04]  /*54a0*/  IMAD R5, R18, UR4, RZ ;  /* 0x0000000412057c24 */ /* 0x000fc8000f8e02ff */
[----:B-1----:R-:W-:-:S05]  /*54b0*/  IMAD.WIDE R2, R5, 0x4, R2 ;  /* 0x0000000405027825 */ /* 0x002fca00078e0202 */
[----:B------:R1:W5:Y:S01]  /*54c0*/  LDG.E R0, desc[UR58][R2.64] ;  /* 0x0000003a02007981 */ /* 0x000362000c1e1900 */
[----:B------:R-:W-:Y:S05]  /*54d0*/  BRA `(.L_x_52) ;  /* 0x0000000000087947 */ /* 0x000fea0003800000 */
.L_x_53:
[----:B------:R-:W-:Y:S02]  /*54e0*/  ULDC UR4, c[0x0][0x580] ;  /* 0x0001600000047ab9 */ /* 0x000fe40000000800 */
[----:B------:R-:W-:-:S07]  /*54f0*/  MOV R0, UR4 ;  /* 0x0000000400007c02 */ /* 0x000fce0008000f00 */
.L_x_52:
[----:B------:R-:W-:Y:S02]  /*5500*/  ULDC.64 UR4, c[0x0][0x5b8] ;  /* 0x00016e0000047ab9 */ /* 0x000fe40000000a00 */
[----:B------:R-:W-:-:S04]  /*5510*/  ISETP.NE.U32.AND P0, PT, RZ, UR4, PT ;  /* 0x00000004ff007c0c */ /* 0x000fc8000bf05070 */
[----:B------:R-:W-:-:S13]  /*5520*/  ISETP.NE.AND.EX P0, PT, RZ, UR5, PT, P0 ;  /* 0x00000005ff007c0c */ /* 0x000fda000bf05300 */
[----:B------:R-:W-:Y:S05]  /*5530*/  @!P0 BRA `(.L_x_54) ;  /* 0x0000000000148947 */ /* 0x000fea0003800000 */
[----:B------:R-:W-:-:S04]  /*5540*/  LEA R4, P0, R18, UR4, 0x3 ;  /* 0x0000000412047c11 */ /* 0x000fc8000f8018ff */
[----:B------:R-:W-:-:S05]  /*5550*/  LEA.HI.X R5, R18, UR5, R19, 0x3, P0 ;  /* 0x0000000512057c11 */ /* 0x000fca00080f1c13 */
[----:B-12---:R-:W2:Y:S04]  /*5560*/  LDG.E.64 R2, desc[UR58][R4.64] ;  /* 0x0000003a04027981 */ /* 0x006ea8000c1e1b00 */
[----:B--2---:R1:W5:Y:S01]  /*5570*/  LD.E R2, desc[UR58][R2.64] ;  /* 0x0000003a02027980 */ /* 0x004362000c101900 */
[----:B------:R-:W-:Y:S05]  /*5580*/  BRA `(.L_x_55) ;  /* 0x0000000000307947 */ /* 0x000fea0003800000 */
.L_x_54:
[----:B------:R-:W-:Y:S02]  /*5590*/  ULDC.64 UR4, c[0x0][0x5b0] ;  /* 0x00016c0000047ab9 */ /* 0x000fe40000000a00 */
[----:B------:R-:W-:-:S04]  /*55a0*/  ISETP.NE.U32.AND P0, PT, RZ, UR4, PT ;  /* 0x00000004ff007c0c */ /* 0x000fc8000bf05070 */
[----:B------:R-:W-:-:S13]  /*55b0*/  ISETP.NE.AND.EX P0, PT, RZ, UR5, PT, P0 ;  /* 0x00000005ff007c0c */ /* 0x000fda000bf05300 */
[----:B------:R-:W-:Y:S05]  /*55c0*/  @!P0 BRA `(.L_x_56) ;  /* 0x0000000000188947 */ /* 0x000fea0003800000 */
[----:B-12---:R-:W1:Y:S01]  /*55d0*/  LDC.64 R2, c[0x0][0x5b0] ;  /* 0x00016c00ff027b82 */ /* 0x006e620000000a00 */
[----:B------:R-:W-:Y:S02]  /*55e0*/  ULDC UR4, c[0x0][0x5c0] ;  /* 0x0001700000047ab9 */ /* 0x000fe40000000800 */
[----:B------:R-:W-:-:S04]  /*55f0*/  IMAD R5, R18, UR4, RZ ;  /* 0x0000000412057c24 */ /* 0x000fc8000f8e02ff */
[----:B-1----:R-:W-:-:S06]  /*5600*/  IMAD.WIDE R2, R5, 0x4, R2 ;  /* 0x0000000405027825 */ /* 0x002fcc00078e0202 */
[----:B------:R2:W5:Y:S01]  /*5610*/  LDG.E R2, desc[UR58][R2.64] ;  /* 0x0000003a02027981 */ /* 0x000562000c1e1900 */
[----:B------:R-:W-:Y:S05]  /*5620*/  BRA `(.L_x_55) ;  /* 0x0000000000087947 */ /* 0x000fea0003800000 */
.L_x_56:
[----:B------:R-:W-:Y:S02]  /*5630*/  ULDC UR4, c[0x0][0x5a8] ;  /* 0x00016a0000047ab9 */ /* 0x000fe40000000800 */
[----:B-12---:R-:W-:-:S07]  /*5640*/  IMAD.U32 R2, RZ, RZ, UR4 ;  /* 0x00000004ff027e24 */ /* 0x006fce000f8e00ff */
.L_x_55:
[----:B------:R-:W-:Y:S01]  /*5650*/  ISETP.GT.U32.AND P0, PT, R154, 0x3e, PT ;  /* 0x0000003e9a00780c */ /* 0x000fe20003f04070 */
[----:B------:R-:W-:Y:S01]  /*5660*/  BSSY B0, `(.L_x_57) ;  /* 0x0000007000007945 */ /* 0x000fe20003800000 */
[----:B------:R-:W-:-:S11]  /*5670*/  PRMT R8, RZ, 0x7610, R8 ;  /* 0x00007610ff087816 */ /* 0x000fd60000000008 */
[----:B------:R-:W-:Y:S05]  /*5680*/  @P0 BRA `(.L_x_58) ;  /* 0x0000000000100947 */ /* 0x000fea0003800000 */
[----:B------:R-:W-:-:S03]  /*5690*/  UMOV UR4, 0xffffffff ;  /* 0xffffffff00047882 */ /* 0x000fc60000000000 */
[----:B------:R-:W-:Y:S05]  /*56a0*/  BRA.DIV UR4, `(.L_x_59) ;  /* 0x0000009604f07947 */ /* 0x000fea000b800000 */
[----:B------:R-:W-:-:S13]  /*56b0*/  ELECT P6, URZ, PT ;  /* 0x00000000003f782f */ /* 0x000fda00038c0000 */
.L_x_266:
[----:B------:R-:W-:-:S07]  /*56c0*/  SEL R8, RZ, 0x1, !P6 ;  /* 0x00000001ff087807 */ /* 0x000fce0007000000 */
.L_x_58:
[----:B------:R-:W-:Y:S05]  /*56d0*/  BSYNC B0 ;  /* 0x0000000000007941 */ /* 0x000fea0003800000 */
.L_x_57:
[----:B-12---:R-:W-:-:S05]  /*56e0*/  IMAD.U32 R3, RZ, RZ, UR48 ;  /* 0x00000030ff037e24 */ /* 0x006fca000f8e00ff */
[----:B------:R-:W-:-:S13]  /*56f0*/  ISETP.NE.AND P1, PT, R3, 0x3, PT ;  /* 0x000000030300780c */ /* 0x000fda0003f25270 */
[----:B------:R-:W-:Y:S05]  /*5700*/  @!P1 BRA `(.L_x_60) ;  /* 0x0000000000049947 */ /* 0x000fea0003800000 */
[----:B------:R-:W-:Y:S01]  /*5710*/  BPT.TRAP 0x1 ;  /* 0x000000040000795c */ /* 0x000fe20000300000 */
.L_x_60:
[----:B------:R-:W-:Y:S01]  /*5720*/  SHF.L.U32 R3, RZ, 0x1f, RZ ;  /* 0x0000001fff037819 */ /* 0x000fe200000006ff */
[----:B------:R-:W-:Y:S01]  /*5730*/  IMAD.MOV.U32 R4, RZ, RZ, RZ ;  /* 0x000000ffff047224 */ /* 0x000fe200078e00ff */
[----:B-----5:R-:W-:Y:S02]  /*5740*/  FSETP.NEU.AND P0, PT, R0, RZ, PT ;  /* 0x000000ff0000720b */ /* 0x020fe40003f0d000 */
[----:B------:R-:W1:Y:S11]  /*5750*/  SYNCS.PHASECHK.TRANS64.TRYWAIT P2, [UR47+0x384a0], R3 ;  /* 0x0384a003ff0075a7 */ /* 0x000e76000804016f */
[----:B------:R-:W-:Y:S01]  /*5760*/  @P0 LEA R12, R153, UR47, 0x1 ;  /* 0x0000002f990c0c11 */ /* 0x000fe2000f8e08ff */
[----:B-1----:R-:W-:Y:S06]  /*5770*/  @!P2 BRA `(.L_x_61) ;  /* 0x0000009400d4a947 */ /* 0x002fec0003800000 */
.L_x_267:
[----:B------:R-:W-:Y:S05]  /*5780*/  @P0 WARPSYNC.ALL ;  /* 0x0000000000000948 */ /* 0x000fea0003800000 */
[----:B-1----:R-:W1:Y:S01]  /*5790*/  @P0 LDSM.16.MT88.4 R4, [R12+0x30000] ;  /* 0x030000000c04083b */ /* 0x002e620000004200 */
[----:B------:R-:W-:Y:S01]  /*57a0*/  PRMT R8, R8, 0x9910, RZ ;  /* 0x0000991008087816 */ /* 0x000fe200000000ff */
[----:B------:R-:W-:Y:S01]  /*57b0*/  BSSY B0, `(.L_x_62) ;  /* 0x000000d000007945 */ /* 0x000fe20003800000 */
[-C--:B------:R-:W-:Y:S01]  /*57c0*/  FMUL R88, R88, R2.reuse ;  /* 0x0000000258587220 */ /* 0x080fe20000400000 */
[-C--:B------:R-:W-:Y:S01]  /*57d0*/  FMUL R14, R89, R2.reuse ;  /* 0x00000002590e7220 */ /* 0x080fe20000400000 */
[----:B------:R-:W-:Y:S01]  /*57e0*/  ISETP.NE.AND P2, PT, R8, RZ, PT ;  /* 0x000000ff0800720c */ /* 0x000fe20003f45270 */
[----:B------:R-:W-:Y:S01]  /*57f0*/  FMUL R90, R90, R2 ;  /* 0x000000025a5a7220 */ /* 0x000fe20000400000 */
[----:B------:R2:W3:Y:S01]  /*5800*/  @P0 LDSM.16.MT88.4 R8, [R12+0x30800] ;  /* 0x030800000c08083b */ /* 0x0004e20000004200 */
[----:B-1----:R-:W-:-:S02]  /*5810*/  HADD2.F32 R13, -RZ, R4.H0_H0 ;  /* 0x20000004ff0d7230 */ /* 0x002fc40000004100 */
[----:B------:R-:W-:Y:S01]  /*5820*/  HADD2.F32 R15, -RZ, R4.H1_H1 ;  /* 0x30000004ff0f7230 */ /* 0x000fe20000004100 */
[----:B--2---:R-:W-:Y:S07]  /*5830*/  @P0 BRA `(.L_x_63) ;  /* 0x0000000000100947 */ /* 0x004fee0003800000 */
[----:B------:R-:W-:Y:S01]  /*5840*/  IMAD.MOV.U32 R5, RZ, RZ, RZ ;  /* 0x000000ffff057224 */ /* 0x000fe200078e00ff */
[----:B------:R-:W-:Y:S02]  /*5850*/  CS2R R6, SRZ ;  /* 0x0000000000067805 */ /* 0x000fe4000001ff00 */
[----:B---3--:R-:W-:Y:S02]  /*5860*/  CS2R R8, SRZ ;  /* 0x0000000000087805 */ /* 0x008fe4000001ff00 */
[----:B------:R-:W-:-:S07]  /*5870*/  CS2R R10, SRZ ;  /* 0x00000000000a7805 */ /* 0x000fce000001ff00 */
.L_x_63:
[----:B------:R-:W-:Y:S05]  /*5880*/  BSYNC B0 ;  /* 0x0000000000007941 */ /* 0x000fea0003800000 */
.L_x_62:
[--C-:B------:R-:W-:Y:S02]  /*5890*/  HADD2.F32 R17, -RZ, R5.reuse.H0_H0 ;  /* 0x20000005ff117230 */ /* 0x100fe40000004100 */
[----:B------:R-:W-:Y:S01]  /*58a0*/  FMUL R16, R91, R2 ;  /* 0x000000025b107220 */ /* 0x000fe20000400000 */
[----:B------:R-:W-:Y:S02]  /*58b0*/  HADD2.F32 R19, -RZ, R5.H1_H1 ;  /* 0x30000005ff137230 */ /* 0x000fe40000004100 */
[-C--:B------:R-:W-:Y:S01]  /*58c0*/  FFMA R12, R13, R0.reuse, R88 ;  /* 0x000000000d0c7223 */ /* 0x080fe20000000058 */
[-C--:B------:R-:W-:Y:S01]  /*58d0*/  FFMA R21, R15, R0.reuse, R14 ;  /* 0x000000000f157223 */ /* 0x080fe2000000000e */
[-C--:B------:R-:W-:Y:S01]  /*58e0*/  FFMA R90, R17, R0.reuse, R90 ;  /* 0x00000000115a7223 */ /* 0x080fe2000000005a */
[--C-:B------:R-:W-:Y:S02]  /*58f0*/  HADD2.F32 R13, -RZ, R6.reuse.H0_H0 ;  /* 0x20000006ff0d7230 */ /* 0x100fe40000004100 */
[----:B------:R-:W-:Y:S01]  /*5900*/  FFMA R89, R19, R0, R16 ;  /* 0x0000000013597223 */ /* 0x000fe20000000010 */
[----:B------:R-:W-:-:S02]  /*5910*/  HADD2.F32 R15, -RZ, R6.H1_H1 ;  /* 0x30000006ff0f7230 */ /* 0x000fc40000004100 */
[-C--:B------:R-:W-:Y:S01]  /*5920*/  FMUL R92, R92, R2.reuse ;  /* 0x000000025c5c7220 */ /* 0x080fe20000400000 */
[-C--:B------:R-:W-:Y:S01]  /*5930*/  FMUL R16, R93, R2.reuse ;  /* 0x000000025d107220 */ /* 0x080fe20000400000 */
[--C-:B------:R-:W-:Y:S02]  /*5940*/  HADD2.F32 R17, -RZ, R7.reuse.H0_H0 ;  /* 0x20000007ff117230 */ /* 0x100fe40000004100 */
[-C--:B------:R-:W-:Y:S01]  /*5950*/  FMUL R94, R94, R2.reuse ;  /* 0x000000025e5e7220 */ /* 0x080fe20000400000 */
[----:B------:R-:W-:Y:S02]  /*5960*/  HADD2.F32 R19, -RZ, R7.H1_H1 ;  /* 0x30000007ff137230 */ /* 0x000fe40000004100 */
[----:B------:R-:W-:Y:S01]  /*5970*/  FMUL R18, R95, R2 ;  /* 0x000000025f127220 */ /* 0x000fe20000400000 */
[-C--:B------:R-:W-:Y:S01]  /*5980*/  FFMA R14, R13, R0.reuse, R92 ;  /* 0x000000000d0e7223 */ /* 0x080fe2000000005c */
[-C--:B------:R-:W-:Y:S01]  /*5990*/  FFMA R91, R15, R0.reuse, R16 ;  /* 0x000000000f5b7223 */ /* 0x080fe20000000010 */
[-C--:B------:R-:W-:Y:S01]  /*59a0*/  FFMA R94, R17, R0.reuse, R94 ;  /* 0x00000000115e7223 */ /* 0x080fe2000000005e */
[----:B------:R-:W-:Y:S01]  /*59b0*/  FFMA R93, R19, R0, R18 ;  /* 0x00000000135d7223 */ /* 0x000fe20000000012 */
[----:B---3--:R-:W-:-:S02]  /*59c0*/  HADD2.F32 R13, -RZ, R8.H0_H0 ;  /* 0x20000008ff0d7230 */ /* 0x008fc40000004100 */
[-C--:B------:R-:W-:Y:S01]  /*59d0*/  FMUL R96, R96, R2.reuse ;  /* 0x0000000260607220 */ /* 0x080fe20000400000 */
[----:B------:R-:W-:Y:S02]  /*59e0*/  HADD2.F32 R15, -RZ, R8.H1_H1 ;  /* 0x30000008ff0f7230 */ /* 0x000fe40000004100 */
        /* <DEDUP_REMOVED lines=9> */
[----:B------:R-:W-:-:S02]  /*5a80*/  HADD2.F32 R13, -RZ, R10.H0_H0 ;  /* 0x2000000aff0d7230 */ /* 0x000fc40000004100 */
        /* <DEDUP_REMOVED lines=11> */
[----:B------:R-:W-:Y:S01]  /*5b40*/  F2FP.F16.F32.PACK_AB R97, R97, R98 ;  /* 0x000000626161723e */ /* 0x000fe200000000ff */
[----:B------:R-:W-:Y:S05]  /*5b50*/  WARPSYNC.ALL ;  /* 0x0000000000007948 */ /* 0x000fea0003800000 */
[----:B------:R-:W-:Y:S01]  /*5b60*/  F2FP.F16.F32.PACK_AB R12, R21, R12 ;  /* 0x0000000c150c723e */ /* 0x000fe200000000ff */
[----:B------:R-:W-:Y:S01]  /*5b70*/  BSSY B0, `(.L_x_64) ;  /* 0x000001a000007945 */ /* 0x000fe20003800000 */
[----:B------:R-:W-:-:S02]  /*5b80*/  F2FP.F16.F32.PACK_AB R13, R89, R90 ;  /* 0x0000005a590d723e */ /* 0x000fc400000000ff */
[----:B------:R-:W-:Y:S02]  /*5b90*/  F2FP.F16.F32.PACK_AB R14, R91, R14 ;  /* 0x0000000e5b0e723e */ /* 0x000fe400000000ff */
[----:B------:R-:W-:Y:S02]  /*5ba0*/  F2FP.F16.F32.PACK_AB R15, R93, R94 ;  /* 0x0000005e5d0f723e */ /* 0x000fe400000000ff */
[----:B------:R-:W-:Y:S02]  /*5bb0*/  F2FP.F16.F32.PACK_AB R98, R99, R100 ;  /* 0x000000646362723e */ /* 0x000fe400000000ff */
[----:B------:R-:W-:Y:S02]  /*5bc0*/  LEA R16, R153, UR47, 0x1 ;  /* 0x0000002f99107c11 */ /* 0x000fe4000f8e08ff */
[----:B------:R-:W-:Y:S02]  /*5bd0*/  F2FP.F16.F32.PACK_AB R96, R95, R96 ;  /* 0x000000605f60723e */ /* 0x000fe400000000ff */
[----:B------:R-:W-:Y:S01]  /*5be0*/  F2FP.F16.F32.PACK_AB R99, R18, R17 ;  /* 0x000000111263723e */ /* 0x000fe200000000ff */
[----:B------:R1:W-:Y:S04]  /*5bf0*/  STSM.16.MT88.4 [R16+0x30000], R12 ;  /* 0x0300000c10007844 */ /* 0x0003e80000004200 */
[----:B------:R1:W-:Y:S01]  /*5c00*/  STSM.16.MT88.4 [R16+0x30800], R96 ;  /* 0x0308006010007844 */ /* 0x0003e20000004200 */
[----:B------:R-:W-:Y:S01]  /*5c10*/  @!PT LDS RZ, [RZ] ;  /* 0x00000000fffff984 */ /* 0x000fe20000000800 */
[----:B------:R-:W-:Y:S01]  /*5c20*/  @!PT LDS RZ, [RZ] ;  /* 0x00000000fffff984 */ /* 0x000fe20000000800 */
[----:B------:R-:W-:Y:S01]  /*5c30*/  @!PT LDS RZ, [RZ] ;  /* 0x00000000fffff984 */ /* 0x000fe20000000800 */
[----:B------:R-:W-:Y:S01]  /*5c40*/  @!PT LDS RZ, [RZ] ;  /* 0x00000000fffff984 */ /* 0x000fe20000000800 */
[----:B------:R2:W-:Y:S06]  /*5c50*/  MEMBAR.ALL.CTA ;  /* 0x0000000000007992 */ /* 0x0005ec0000008000 */
[----:B--2---:R-:W2:Y:S02]  /*5c60*/  FENCE.VIEW.ASYNC.S ;  /* 0x00000000000073c6 */ /* 0x004ea40000000000 */
[----:B--2---:R-:W-:Y:S06]  /*5c70*/  BAR.SYNC.DEFER_BLOCKING 0x1, 0x100 ;  /* 0x0044000000007b1d */ /* 0x004fec0000010000 */
[----:B------:R-:W-:Y:S05]  /*5c80*/  @!P2 BRA `(.L_x_65) ;  /* 0x000000000020a947 */ /* 0x000fea0003800000 */
[----:B------:R-:W-:Y:S02]  /*5c90*/  UIADD3 UR44, UR47, 0x30000, URZ ;  /* 0x000300002f2c7890 */ /* 0x000fe4000fffe03f */
[----:B------:R-:W-:Y:S02]  /*5ca0*/  UIADD3 UR5, UR45, 0x40, URZ ;  /* 0x000000402d057890 */ /* 0x000fe4000fffe03f */
[----:B------:R-:W-:Y:S01]  /*5cb0*/  UIADD3 UR4, UR47, 0x31000, URZ ;  /* 0x000310002f047890 */ /* 0x000fe2000fffe03f */
[----:B------:R-:W-:-:S04]  /*5cc0*/  UMOV UR6, UR46 ;  /* 0x0000002e00067c82 */ /* 0x000fc80008000000 */
[----:B------:R2:W-:Y:S04]  /*5cd0*/  UTMASTG.2D [UR44], [UR60] ;  /* 0x0000002c3c0073b5 */ /* 0x0005e80008008000 */
[----:B------:R2:W-:Y:S01]  /*5ce0*/  UTMASTG.2D [UR4], [UR60] ;  /* 0x000000043c0073b5 */ /* 0x0005e20008008000 */
[----:B------:R0:W-:Y:S01]  /*5cf0*/  UTMACMDFLUSH ;  /* 0x00000000000079b7 */ /* 0x0001e20000000000 */
[----:B--2---:R-:W-:-:S04]  /*5d00*/  DEPBAR.LE SB0, 0x1 ;  /* 0x000080400000791a */ /* 0x004fc80000000000 */
.L_x_65:
[----:B------:R-:W-:Y:S05]  /*5d10*/  BSYNC B0 ;  /* 0x0000000000007941 */ /* 0x000fea0003800000 */
.L_x_64:
[----:B------:R-:W-:Y:S01]  /*5d20*/  BAR.SYNC.DEFER_BLOCKING 0x1, 0x100 ;  /* 0x0044000000007b1d */ /* 0x000fe20000010000 */
[----:B------:R-:W-:-:S13]  /*5d30*/  ISETP.NE.AND P3, PT, RZ, UR36, PT ;  /* 0x00000024ff007c0c */ /* 0x000fda000bf65270 */
[----:B------:R-:W-:Y:S05]  /*5d40*/  @!P3 BRA `(.L_x_66) ;  /* 0x000000000024b947 */ /* 0x000fea0003800000 */
[----:B------:R-:W-:Y:S05]  /*5d50*/  @!P1 BRA `(.L_x_67) ;  /* 0x0000000000049947 */ /* 0x000fea0003800000 */
[----:B------:R-:W-:Y:S01]  /*5d60*/  BPT.TRAP 0x1 ;  /* 0x000000040000795c */ /* 0x000fe20000300000 */
.L_x_67:
[----:B------:R-:W-:Y:S02]  /*5d70*/  ULEA UR4, UR56, UR47, 0x3 ;  /* 0x0000002f38047291 */ /* 0x000fe4000f8e183f */
[----:B------:R-:W-:Y:S02]  /*5d80*/  UIADD3 UR56, UR56, 0x1, URZ ;  /* 0x0000000138387890 */ /* 0x000fe4000fffe03f */
[----:B------:R-:W-:Y:S02]  /*5d90*/  UIADD3 UR4, UR4, 0x384c0, URZ ;  /* 0x000384c004047890 */ /* 0x000fe4000fffe03f */
[----:B------:R-:W-:Y:S02]  /*5da0*/  UISETP.NE.AND UP0, UPT, UR56, 0x4, UPT ;  /* 0x000000043800788c */ /* 0x000fe4000bf05270 */
[----:B------:R-:W-:Y:S02]  /*5db0*/  UPRMT UR4, UR43, 0x654, UR4 ;  /* 0x000006542b047896 */ /* 0x000fe40008000004 */
[----:B------:R-:W-:-:S07]  /*5dc0*/  USEL UR56, UR56, URZ, UP0 ;  /* 0x0000003f38387287 */ /* 0x000fce0008000000 */
[----:B------:R-:W-:Y:S05]  /*5dd0*/  SYNCS.ARRIVE.TRANS64.RED.A1T0 RZ, [UR4], RZ ;  /* 0x000000ffffff79a7 */ /* 0x000fea0008100404 */
.L_x_66:
[----:B------:R-:W-:Y:S05]  /*5de0*/  @!P1 BRA `(.L_x_68) ;  /* 0x0000000000049947 */ /* 0x000fea0003800000 */
[----:B------:R-:W-:Y:S01]  /*5df0*/  BPT.TRAP 0x1 ;  /* 0x000000040000795c */ /* 0x000fe20000300000 */
.L_x_68:
[----:B------:R-:W2:Y:S02]  /*5e00*/  SYNCS.PHASECHK.TRANS64.TRYWAIT P3, [UR47+0x384a8], R3 ;  /* 0x0384a803ff0075a7 */ /* 0x000ea4000806016f */
[----:B--2---:R-:W-:Y:S05]  /*5e10*/  @!P3 BRA `(.L_x_69) ;  /* 0x000000900044b947 */ /* 0x004fea0003800000 */
.L_x_268:
[----:B------:R-:W-:Y:S05]  /*5e20*/  @P0 WARPSYNC.ALL ;  /* 0x0000000000000948 */ /* 0x000fea0003800000 */
[----:B------:R-:W2:Y:S01]  /*5e30*/  @P0 LDSM.16.MT88.4 R4, [R16+0x32000] ;  /* 0x032000001004083b */ /* 0x000ea20000004200 */
[-C--:B-1----:R-:W-:Y:S01]  /*5e40*/  FMUL R13, R24, R2.reuse ;  /* 0x00000002180d7220 */ /* 0x082fe20000400000 */
[-C--:B------:R-:W-:Y:S01]  /*5e50*/  FMUL R25, R25, R2.reuse ;  /* 0x0000000219197220 */ /* 0x080fe20000400000 */
[-C--:B------:R-:W-:Y:S01]  /*5e60*/  FMUL R15, R26, R2.reuse ;  /* 0x000000021a0f7220 */ /* 0x080fe20000400000 */
[----:B------:R-:W1:Y:S01]  /*5e70*/  @P0 LDSM.16.MT88.4 R8, [R16+0x32800] ;  /* 0x032800001008083b */ /* 0x000e620000004200 */
[-C--:B------:R-:W-:Y:S01]  /*5e80*/  FMUL R27, R27, R2.reuse ;  /* 0x000000021b1b7220 */ /* 0x080fe20000400000 */
        /* <DEDUP_REMOVED lines=8> */
[----:B------:R-:W-:Y:S01]  /*5f10*/  FMUL R39, R39, R2 ;  /* 0x0000000227277220 */ /* 0x000fe20000400000 */
[----:B------:R-:W-:Y:S05]  /*5f20*/  WARPSYNC.ALL ;  /* 0x0000000000007948 */ /* 0x000fea0003800000 */
[----:B------:R-:W-:Y:S01]  /*5f30*/  BSSY B0, `(.L_x_70) ;  /* 0x0000040000007945 */ /* 0x000fe20003800000 */
[----:B--2---:R-:W-:-:S02]  /*5f40*/  HADD2.F32 R12, -RZ, R4.H0_H0 ;  /* 0x20000004ff0c7230 */ /* 0x004fc40000004100 */
[----:B------:R-:W-:Y:S02]  /*5f50*/  HADD2.F32 R14, -RZ, R4.H1_H1 ;  /* 0x30000004ff0e7230 */ /* 0x000fe40000004100 */
[--C-:B------:R-:W-:Y:S02]  /*5f60*/  HADD2.F32 R18, -RZ, R5.reuse.H0_H0 ;  /* 0x20000005ff127230 */ /* 0x100fe40000004100 */
[-C--:B------:R-:W-:Y:S01]  /*5f70*/  FFMA R13, R12, R0.reuse, R13 ;  /* 0x000000000c0d7223 */ /* 0x080fe2000000000d */
[----:B------:R-:W-:Y:S02]  /*5f80*/  HADD2.F32 R20, -RZ, R5.H1_H1 ;  /* 0x30000005ff147230 */ /* 0x000fe40000004100 */
[-C--:B------:R-:W-:Y:S01]  /*5f90*/  FFMA R12, R14, R0.reuse, R25 ;  /* 0x000000000e0c7223 */ /* 0x080fe20000000019 */
[----:B------:R-:W-:Y:S02]  /*5fa0*/  HADD2.F32 R24, -RZ, R7.H0_H0 ;  /* 0x20000007ff187230 */ /* 0x000fe40000004100 */
[----:B------:R-:W-:Y:S01]  /*5fb0*/  FFMA R15, R18, R0, R15 ;  /* 0x00000000120f7223 */ /* 0x000fe2000000000f */
[----:B------:R-:W-:-:S02]  /*5fc0*/  HADD2.F32 R18, -RZ, R6.H0_H0 ;  /* 0x20000006ff127230 */ /* 0x000fc40000004100 */
[-C--:B------:R-:W-:Y:S01]  /*5fd0*/  FFMA R14, R20, R0.reuse, R27 ;  /* 0x00000000140e7223 */ /* 0x080fe2000000001b */
[----:B------:R-:W-:Y:S02]  /*5fe0*/  HADD2.F32 R20, -RZ, R6.H1_H1 ;  /* 0x30000006ff147230 */ /* 0x000fe40000004100 */
[-C--:B------:R-:W-:Y:S01]  /*5ff0*/  FFMA R19, R24, R0.reuse, R19 ;  /* 0x0000000018137223 */ /* 0x080fe20000000013 */
[----:B------:R-:W-:Y:S02]  /*6000*/  HADD2.F32 R26, -RZ, R7.H1_H1 ;  /* 0x30000007ff1a7230 */ /* 0x000fe40000004100 */
[-C--:B------:R-:W-:Y:S01]  /*6010*/  FFMA R17, R18, R0.reuse, R17 ;  /* 0x0000000012117223 */ /* 0x080fe20000000011 */
[----:B-1----:R-:W-:Y:S02]  /*6020*/  HADD2.F32 R24, -RZ, R8.H0_H0 ;  /* 0x20000008ff187230 */ /* 0x002fe40000004100 */
[----:B------:R-:W-:Y:S01]  /*6030*/  FFMA R18, R20, R0, R29 ;  /* 0x0000000014127223 */ /* 0x000fe2000000001d */
[----:B------:R-:W-:-:S02]  /*6040*/  HADD2.F32 R28, -RZ, R9.H0_H0 ;  /* 0x20000009ff1c7230 */ /* 0x000fc40000004100 */
[----:B------:R-:W-:Y:S01]  /*6050*/  FFMA R20, R26, R0, R31 ;  /* 0x000000001a147223 */ /* 0x000fe2000000001f */
[----:B------:R-:W-:Y:S02]  /*6060*/  HADD2.F32 R26, -RZ, R8.H1_H1 ;  /* 0x30000008ff1a7230 */ /* 0x000fe40000004100 */
[----:B------:R-:W-:Y:S01]  /*6070*/  FMUL R25, R34, R2 ;  /* 0x0000000222197220 */ /* 0x000fe20000400000 */
[----:B------:R-:W-:Y:S02]  /*6080*/  HADD2.F32 R30, -RZ, R9.H1_H1 ;  /* 0x30000009ff1e7230 */ /* 0x000fe40000004100 */
[----:B------:R-:W-:Y:S01]  /*6090*/  FFMA R21, R24, R0, R21 ;  /* 0x0000000018157223 */ /* 0x000fe20000000015 */
[----:B------:R-:W-:Y:S01]  /*60a0*/  FMUL R27, R36, R2 ;  /* 0x00000002241b7220 */ /* 0x000fe20000400000 */
[-C--:B------:R-:W-:Y:S01]  /*60b0*/  FFMA R24, R26, R0.reuse, R33 ;  /* 0x000000001a187223 */ /* 0x080fe20000000021 */
[-C--:B------:R-:W-:Y:S01]  /*60c0*/  FFMA R25, R28, R0.reuse, R25 ;  /* 0x000000001c197223 */ /* 0x080fe20000000019 */
[----:B------:R-:W-:Y:S01]  /*60d0*/  FFMA R26, R30, R0, R35 ;  /* 0x000000001e1a7223 */ /* 0x000fe20000000023 */
[----:B------:R-:W-:-:S02]  /*60e0*/  HADD2.F32 R28, -RZ, R10.H0_H0 ;  /* 0x2000000aff1c7230 */ /* 0x000fc40000004100 */
[----:B------:R-:W-:Y:S01]  /*60f0*/  FMUL R29, R38, R2 ;  /* 0x00000002261d7220 */ /* 0x000fe20000400000 */
[----:B------:R-:W-:Y:S01]  /*6100*/  HADD2.F32 R30, -RZ, R10.H1_H1 ;  /* 0x3000000aff1e7230 */ /* 0x000fe20000004100 */
[----:B------:R-:W-:Y:S01]  /*6110*/  F2FP.F16.F32.PACK_AB R12, R12, R13 ;  /* 0x0000000d0c0c723e */ /* 0x000fe200000000ff */
[--C-:B------:R-:W-:Y:S02]  /*6120*/  HADD2.F32 R32, -RZ, R11.reuse.H0_H0 ;  /* 0x2000000bff207230 */ /* 0x100fe40000004100 */
[-C--:B------:R-:W-:Y:S01]  /*6130*/  FFMA R27, R28, R0.reuse, R27 ;  /* 0x000000001c1b7223 */ /* 0x080fe2000000001b */
[----:B------:R-:W-:Y:S02]  /*6140*/  HADD2.F32 R34, -RZ, R11.H1_H1 ;  /* 0x3000000bff227230 */ /* 0x000fe40000004100 */
[-C--:B------:R-:W-:Y:S01]  /*6150*/  FFMA R28, R30, R0.reuse, R37 ;  /* 0x000000001e1c7223 */ /* 0x080fe20000000025 */
[----:B------:R-:W-:Y:S01]  /*6160*/  F2FP.F16.F32.PACK_AB R13, R14, R15 ;  /* 0x0000000f0e0d723e */ /* 0x000fe200000000ff */
[-C--:B------:R-:W-:Y:S01]  /*6170*/  FFMA R29, R32, R0.reuse, R29 ;  /* 0x00000000201d7223 */ /* 0x080fe2000000001d */
[----:B------:R-:W-:Y:S01]  /*6180*/  F2FP.F16.F32.PACK_AB R25, R26, R25 ;  /* 0x000000191a19723e */ /* 0x000fe200000000ff */
[----:B------:R-:W-:Y:S01]  /*6190*/  FFMA R30, R34, R0, R39 ;  /* 0x00000000221e7223 */ /* 0x000fe20000000027 */
[----:B------:R-:W-:-:S02]  /*61a0*/  F2FP.F16.F32.PACK_AB R14, R18, R17 ;  /* 0x00000011120e723e */ /* 0x000fc400000000ff */
[----:B------:R-:W-:Y:S02]  /*61b0*/  F2FP.F16.F32.PACK_AB R15, R20, R19 ;  /* 0x00000013140f723e */ /* 0x000fe400000000ff */
[----:B------:R-:W-:Y:S02]  /*61c0*/  F2FP.F16.F32.PACK_AB R26, R28, R27 ;  /* 0x0000001b1c1a723e */ /* 0x000fe400000000ff */
[----:B------:R-:W-:Y:S01]  /*61d0*/  F2FP.F16.F32.PACK_AB R24, R24, R21 ;  /* 0x000000151818723e */ /* 0x000fe200000000ff */
[----:B------:R1:W-:Y:S01]  /*61e0*/  STSM.16.MT88.4 [R16+0x32000], R12 ;  /* 0x0320000c10007844 */ /* 0x0003e20000004200 */
[----:B------:R-:W-:-:S05]  /*61f0*/  F2FP.F16.F32.PACK_AB R27, R30, R29 ;  /* 0x0000001d1e1b723e */ /* 0x000fca00000000ff */
        /* <DEDUP_REMOVED lines=11> */
[----:B------:R-:W-:Y:S02]  /*62b0*/  UIADD3 UR9, UR45, 0xc0, URZ ;  /* 0x000000c02d097890 */ /* 0x000fe4000fffe03f */
[----:B------:R-:W-:Y:S01]  /*62c0*/  UIADD3 UR8, UR47, 0x33000, URZ ;  /* 0x000330002f087890 */ /* 0x000fe2000fffe03f */
[----:B------:R-:W-:Y:S01]  /*62d0*/  UMOV UR6, UR46 ;  /* 0x0000002e00067c82 */ /* 0x000fe20008000000 */
[----:B------:R-:W-:-:S03]  /*62e0*/  UMOV UR10, UR46 ;  /* 0x0000002e000a7c82 */ /* 0x000fc60008000000 */
[----:B------:R2:W-:Y:S04]  /*62f0*/  UTMASTG.2D [UR4], [UR60] ;  /* 0x000000043c0073b5 */ /* 0x0005e80008008000 */
[----:B------:R2:W-:Y:S01]  /*6300*/  UTMASTG.2D [UR8], [UR60] ;  /* 0x000000083c0073b5 */ /* 0x0005e20008008000 */
[----:B------:R0:W-:Y:S01]  /*6310*/  UTMACMDFLUSH ;  /* 0x00000000000079b7 */ /* 0x0001e20000000000 */
[----:B--2---:R-:W-:-:S04]  /*6320*/  DEPBAR.LE SB0, 0x1 ;  /* 0x000080400000791a */ /* 0x004fc80000000000 */
.L_x_71:
[----:B------:R-:W-:Y:S05]  /*6330*/  BSYNC B0 ;  /* 0x0000000000007941 */ /* 0x000fea0003800000 */
.L_x_70:
[----:B------:R-:W-:Y:S06]  /*6340*/  BAR.SYNC.DEFER_BLOCKING 0x1, 0x100 ;  /* 0x0044000000007b1d */ /* 0x000fec0000010000 */
[----:B------:R-:W-:Y:S05]  /*6350*/  @!P1 BRA `(.L_x_72) ;  /* 0x0000000000049947 */ /* 0x000fea0003800000 */
[----:B------:R-:W-:Y:S01]  /*6360*/  BPT.TRAP 0x1 ;  /* 0x000000040000795c */ /* 0x000fe20000300000 */
.L_x_72:
[----:B------:R-:W-:-:S04]  /*6370*/  ULEA UR4, UR56, UR47, 0x3 ;  /* 0x0000002f38047291 */ /* 0x000fc8000f8e183f */
[----:B------:R-:W-:-:S04]  /*6380*/  UIADD3 UR4, UR4, 0x384c0, URZ ;  /* 0x000384c004047890 */ /* 0x000fc8000fffe03f */
[----:B------:R-:W-:-:S09]  /*6390*/  UPRMT UR4, UR43, 0x654, UR4 ;  /* 0x000006542b047896 */ /* 0x000fd20008000004 */
[----:B------:R-:W-:Y:S01]  /*63a0*/  SYNCS.ARRIVE.TRANS64.RED.A1T0 RZ, [UR4], RZ ;  /* 0x000000ffffff79a7 */ /* 0x000fe20008100404 */
[----:B------:R-:W-:Y:S05]  /*63b0*/  @!P1 BRA `(.L_x_73) ;  /* 0x0000000000049947 */ /* 0x000fea0003800000 */
[----:B------:R-:W-:Y:S01]  /*63c0*/  BPT.TRAP 0x1 ;  /* 0x000000040000795c */ /* 0x000fe20000300000 */
.L_x_73:
[----:B------:R-:W2:Y:S02]  /*63d0*/  SYNCS.PHASECHK.TRANS64.TRYWAIT P3, [UR47+0x384b0], R3 ;  /* 0x0384b003ff0075a7 */ /* 0x000ea4000806016f */
[----:B--2---:R-:W-:Y:S05]  /*63e0*/  @!P3 BRA `(.L_x_74) ;  /* 0x0000008800e8b947 */ /* 0x004fea0003800000 */
.L_x_269:
        /* <DEDUP_REMOVED lines=38> */
[-C--:B------:R-:W-:Y:S01]  /*6650*/  FFMA R20, R26, R0.reuse, R111 ;  /* 0x000000001a147223 */ /* 0x080fe2000000006f */
[----:B------:R-:W-:Y:S02]  /*6660*/  HADD2.F32 R26, -RZ, R8.H1_H1 ;  /* 0x30000008ff1a7230 */ /* 0x000fe40000004100 */
        /* <DEDUP_REMOVED lines=41> */
.L_x_76:
[----:B------:R-:W-:Y:S05]  /*6900*/  BSYNC B0 ;  /* 0x0000000000007941 */ /* 0x000fea0003800000 */
.L_x_75:
[----:B------:R-:W-:Y:S06]  /*6910*/  BAR.SYNC.DEFER_BLOCKING 0x1, 0x100 ;  /* 0x0044000000007b1d */ /* 0x000fec0000010000 */
[----:B------:R-:W-:Y:S05]  /*6920*/  @!P1 BRA `(.L_x_77) ;  /* 0x0000000000049947 */ /* 0x000fea0003800000 */
[----:B------:R-:W-:Y:S01]  /*6930*/  BPT.TRAP 0x1 ;  /* 0x000000040000795c */ /* 0x000fe20000300000 */
.L_x_77:
[----:B------:R-:W-:-:S04]  /*6940*/  UIADD3 UR56, UR56, 0x1, URZ ;  /* 0x0000000138387890 */ /* 0x000fc8000fffe03f */
[----:B------:R-:W-:-:S04]  /*6950*/  UISETP.NE.AND UP0, UPT, UR56, 0x4, UPT ;  /* 0x000000043800788c */ /* 0x000fc8000bf05270 */
[----:B------:R-:W-:-:S04]  /*6960*/  USEL UR56, UR56, URZ, UP0 ;  /* 0x0000003f38387287 */ /* 0x000fc80008000000 */
[----:B------:R-:W-:-:S04]  /*6970*/  ULEA UR4, UR56, UR47, 0x3 ;  /* 0x0000002f38047291 */ /* 0x000fc8000f8e183f */
[----:B------:R-:W-:-:S04]  /*6980*/  UIADD3 UR4, UR4, 0x384c0, URZ ;  /* 0x000384c004047890 */ /* 0x000fc8000fffe03f */
[----:B------:R-:W-:-:S09]  /*6990*/  UPRMT UR4, UR43, 0x654, UR4 ;  /* 0x000006542b047896 */ /* 0x000fd20008000004 */
[----:B------:R-:W-:Y:S01]  /*69a0*/  SYNCS.ARRIVE.TRANS64.RED.A1T0 RZ, [UR4], RZ ;  /* 0x000000ffffff79a7 */ /* 0x000fe20008100404 */
[----:B------:R-:W-:Y:S05]  /*69b0*/  @!P1 BRA `(.L_x_78) ;  /* 0x0000000000049947 */ /* 0x000fea0003800000 */
[----:B------:R-:W-:Y:S01]  /*69c0*/  BPT.TRAP 0x1 ;  /* 0x000000040000795c */ /* 0x000fe20000300000 */
.L_x_78:
[----:B------:R-:W2:Y:S02]  /*69d0*/  SYNCS.PHASECHK.TRANS64.TRYWAIT P3, [UR47+0x384b8], R3 ;  /* 0x0384b803ff0075a7 */ /* 0x000ea4000806016f */
[----:B--2---:R-:W-:Y:S05]  /*69e0*/  @!P3 BRA `(.L_x_79) ;  /* 0x000000840080b947 */ /* 0x004fea0003800000 */
.L_x_270:
        /* <DEDUP_REMOVED lines=60> */
[----:B------:R-:W-:Y:S02]  /*6db0*/  F2FP.F16.F32.PACK_AB R34, R28, R25 ;  /* 0x000000191c22723e */ /* 0x000fe400000000ff */
        /* <DEDUP_REMOVED lines=20> */
.L_x_81:
[----:B------:R-:W-:Y:S05]  /*6f00*/  BSYNC B0 ;  /* 0x0000000000007941 */ /* 0x000fea0003800000 */
.L_x_80:
[----:B------:R-:W-:Y:S06]  /*6f10*/  BAR.SYNC.DEFER_BLOCKING 0x1, 0x100 ;  /* 0x0044000000007b1d */ /* 0x000fec0000010000 */
[----:B------:R-:W-:Y:S05]  /*6f20*/  @!P1 BRA `(.L_x_82) ;  /* 0x0000000000049947 */ /* 0x000fea0003800000 */
[----:B------:R-:W-:Y:S01]  /*6f30*/  BPT.TRAP 0x1 ;  /* 0x000000040000795c */ /* 0x000fe20000300000 */
.L_x_82:
        /* <DEDUP_REMOVED lines=9> */
.L_x_83:
[----:B------:R-:W-:-:S05]  /*6fd0*/  IMAD.MOV.U32 R3, RZ, RZ, 0x1 ;  /* 0x00000001ff037424 */ /* 0x000fca00078e00ff */
[----:B------:R-:W-:-:S04]  /*6fe0*/  SHF.L.U32 R3, R3, 0x1f, RZ ;  /* 0x0000001f03037819 */ /* 0x000fc800000006ff */
[----:B------:R-:W2:Y:S02]  /*6ff0*/  SYNCS.PHASECHK.TRANS64.TRYWAIT P3, [UR47+0x384a0], R3 ;  /* 0x0384a003ff0075a7 */ /* 0x000ea4000806016f */
[----:B--2---:R-:W-:Y:S05]  /*7000*/  @!P3 BRA `(.L_x_84) ;  /* 0x000000800010b947 */ /* 0x004fea0003800000 */
.L_x_271:
        /* <DEDUP_REMOVED lines=81> */
.L_x_86:
[----:B------:R-:W-:Y:S05]  /*7520*/  BSYNC B0 ;  /* 0x0000000000007941 */ /* 0x000fea0003800000 */
.L_x_85:
[----:B------:R-:W-:Y:S06]  /*7530*/  BAR.SYNC.DEFER_BLOCKING 0x1, 0x100 ;  /* 0x0044000000007b1d */ /* 0x000fec0000010000 */
[----:B------:R-:W-:Y:S05]  /*7540*/  @!P1 BRA `(.L_x_87) ;  /* 0x0000000000049947 */ /* 0x000fea0003800000 */
[----:B------:R-:W-:Y:S01]  /*7550*/  BPT.TRAP 0x1 ;  /* 0x000000040000795c */ /* 0x000fe20000300000 */
.L_x_87:
        /* <DEDUP_REMOVED lines=9> */
.L_x_88:
[----:B------:R-:W2:Y:S02]  /*75f0*/  SYNCS.PHASECHK.TRANS64.TRYWAIT P3, [UR47+0x384a8], R3 ;  /* 0x0384a803ff0075a7 */ /* 0x000ea4000806016f */
[----:B--2---:R-:W-:Y:S05]  /*7600*/  @!P3 BRA `(.L_x_89) ;  /* 0x0000007800a8b947 */ /* 0x004fea0003800000 */
.L_x_272:
        /* <DEDUP_REMOVED lines=81> */
.L_x_91:
[----:B------:R-:W-:Y:S05]  /*7b20*/  BSYNC B0 ;  /* 0x0000000000007941 */ /* 0x000fea0003800000 */
.L_x_90:
[----:B------:R-:W-:Y:S06]  /*7b30*/  BAR.SYNC.DEFER_BLOCKING 0x1, 0x100 ;  /* 0x0044000000007b1d */ /* 0x000fec0000010000 */
[----:B------:R-:W-:Y:S05]  /*7b40*/  @!P1 BRA `(.L_x_92) ;  /* 0x0000000000049947 */ /* 0x000fea0003800000 */
[----:B------:R-:W-:Y:S01]  /*7b50*/  BPT.TRAP 0x1 ;  /* 0x000000040000795c */ /* 0x000fe20000300000 */
.L_x_92:
        /* <DEDUP_REMOVED lines=9> */
.L_x_93:
[----:B------:R-:W2:Y:S02]  /*7bf0*/  SYNCS.PHASECHK.TRANS64.TRYWAIT P3, [UR47+0x384b0], R3 ;  /* 0x0384b003ff0075a7 */ /* 0x000ea4000806016f */
[----:B--2---:R-:W-:Y:S05]  /*7c00*/  @!P3 BRA `(.L_x_94) ;  /* 0x000000740040b947 */ /* 0x004fea0003800000 */
.L_x_273:
        /* <DEDUP_REMOVED lines=33> */
[--C-:B-1----:R-:W-:Y:S02]  /*7e20*/  HADD2.F32 R26, -RZ, R8.reuse.H0_H0 ;  /* 0x20000008ff1a7230 */ /* 0x102fe40000004100 */
[-C--:B------:R-:W-:Y:S01]  /*7e30*/  FFMA R19, R20, R0.reuse, R19 ;  /* 0x0000000014137223 */ /* 0x080fe20000000013 */
[----:B------:R-:W-:Y:S02]  /*7e40*/  HADD2.F32 R28, -RZ, R8.H1_H1 ;  /* 0x30000008ff1c7230 */ /* 0x000fe40000004100 */
[----:B------:R-:W-:Y:S01]  /*7e50*/  FFMA R20, R24, R0, R143 ;  /* 0x0000000018147223 */ /* 0x000fe2000000008f */
[----:B------:R-:W-:-:S02]  /*7e60*/  HADD2.F32 R30, -RZ, R9.H0_H0 ;  /* 0x20000009ff1e7230 */ /* 0x000fc40000004100 */
[-C--:B------:R-:W-:Y:S01]  /*7e70*/  FFMA R21, R26, R0.reuse, R21 ;  /* 0x000000001a157223 */ /* 0x080fe20000000015 */
[----:B------:R-:W-:Y:S02]  /*7e80*/  HADD2.F32 R12, -RZ, R4.H1_H1 ;  /* 0x30000004ff0c7230 */ /* 0x000fe40000004100 */
[-C--:B------:R-:W-:Y:S01]  /*7e90*/  FFMA R24, R28, R0.reuse, R145 ;  /* 0x000000001c187223 */ /* 0x080fe20000000091 */
[----:B------:R-:W-:Y:S02]  /*7ea0*/  HADD2.F32 R26, -RZ, R9.H1_H1 ;  /* 0x30000009ff1a7230 */ /* 0x000fe40000004100 */
[-C--:B------:R-:W-:Y:S01]  /*7eb0*/  FFMA R25, R30, R0.reuse, R25 ;  /* 0x000000001e197223 */ /* 0x080fe20000000019 */
[--C-:B------:R-:W-:Y:S02]  /*7ec0*/  HADD2.F32 R28, -RZ, R10.reuse.H0_H0 ;  /* 0x2000000aff1c7230 */ /* 0x100fe40000004100 */
[----:B------:R-:W-:Y:S01]  /*7ed0*/  FFMA R12, R12, R0, R137 ;  /* 0x000000000c0c7223 */ /* 0x000fe20000000089 */
[----:B------:R-:W-:-:S02]  /*7ee0*/  HADD2.F32 R30, -RZ, R10.H1_H1 ;  /* 0x3000000aff1e7230 */ /* 0x000fc40000004100 */
[-C--:B------:R-:W-:Y:S01]  /*7ef0*/  FFMA R26, R26, R0.reuse, R147 ;  /* 0x000000001a1a7223 */ /* 0x080fe20000000093 */
        /* <DEDUP_REMOVED lines=34> */
.L_x_96:
[----:B------:R-:W-:Y:S05]  /*8120*/  BSYNC B0 ;  /* 0x0000000000007941 */ /* 0x000fea0003800000 */
.L_x_95:
[----:B------:R-:W-:Y:S06]  /*8130*/  BAR.SYNC.DEFER_BLOCKING 0x1, 0x100 ;  /* 0x0044000000007b1d */ /* 0x000fec0000010000 */
[----:B------:R-:W-:Y:S05]  /*8140*/  @!P1 BRA `(.L_x_97) ;  /* 0x0000000000049947 */ /* 0x000fea0003800000 */
[----:B------:R-:W-:Y:S01]  /*8150*/  BPT.TRAP 0x1 ;  /* 0x000000040000795c */ /* 0x000fe20000300000 */
.L_x_97:
        /* <DEDUP_REMOVED lines=9> */
.L_x_98:
[----:B------:R-:W2:Y:S02]  /*81f0*/  SYNCS.PHASECHK.TRANS64.TRYWAIT P3, [UR47+0x384b8], R3 ;  /* 0x0384b803ff0075a7 */ /* 0x000ea4000806016f */
[----:B--2---:R-:W-:Y:S05]  /*8200*/  @!P3 BRA `(.L_x_99) ;  /* 0x0000006c00d8b947 */ /* 0x004fea0003800000 */
.L_x_274:
[----:B------:R-:W-:Y:S05]  /*8210*/  @P0 WARPSYNC.ALL ;  /* 0x0000000000000948 */ /* 0x000fea0003800000 */
[----:B------:R-:W2:Y:S01]  /*8220*/  @P0 LDSM.16.MT88.4 R4, [R16+0x36000] ;  /* 0x036000001004083b */ /* 0x000ea20000004200 */
[-C--:B------:R-:W-:Y:S01]  /*8230*/  FMUL R74, R74, R2.reuse ;  /* 0x000000024a4a7220 */ /* 0x080fe20000400000 */
[-C--:B-1----:R-:W-:Y:S01]  /*8240*/  FMUL R14, R75, R2.reuse ;  /* 0x000000024b0e7220 */ /* 0x082fe20000400000 */
        /* <DEDUP_REMOVED lines=19> */
[----:B------:R-:W-:Y:S02]  /*8380*/  HADD2.F32 R21, -RZ, R7.H0_H0 ;  /* 0x20000007ff157230 */ /* 0x000fe40000004100 */
[-C--:B------:R-:W-:Y:S01]  /*8390*/  FFMA R15, R15, R0.reuse, R74 ;  /* 0x000000000f0f7223 */ /* 0x080fe2000000004a */
[--C-:B-1----:R-:W-:Y:S02]  /*83a0*/  HADD2.F32 R25, -RZ, R8.reuse.H0_H0 ;  /* 0x20000008ff197230 */ /* 0x102fe40000004100 */
[-C--:B------:R-:W-:Y:S01]  /*83b0*/  FFMA R14, R5, R0.reuse, R14 ;  /* 0x00000000050e7223 */ /* 0x080fe2000000000e */
[----:B------:R-:W-:Y:S02]  /*83c0*/  HADD2.F32 R27, -RZ, R8.H1_H1 ;  /* 0x30000008ff1b7230 */ /* 0x000fe40000004100 */
[----:B------:R-:W-:Y:S01]  /*83d0*/  FFMA R21, R21, R0, R78 ;  /* 0x0000000015157223 */ /* 0x000fe2000000004e */
[----:B------:R-:W-:-:S02]  /*83e0*/  HADD2.F32 R29, -RZ, R9.H0_H0 ;  /* 0x20000009ff1d7230 */ /* 0x000fc40000004100 */
[-C--:B------:R-:W-:Y:S01]  /*83f0*/  FFMA R25, R25, R0.reuse, R80 ;  /* 0x0000000019197223 */ /* 0x080fe20000000050 */
[--C-:B------:R-:W-:Y:S02]  /*8400*/  HADD2.F32 R3, -RZ, R4.reuse.H0_H0 ;  /* 0x20000004ff037230 */ /* 0x100fe40000004100 */
[-C--:B------:R-:W-:Y:S01]  /*8410*/  FFMA R24, R27, R0.reuse, R24 ;  /* 0x000000001b187223 */ /* 0x080fe20000000018 */
[----:B------:R-:W-:Y:S02]  /*8420*/  HADD2.F32 R13, -RZ, R4.H1_H1 ;  /* 0x30000004ff0d7230 */ /* 0x000fe40000004100 */
[-C--:B------:R-:W-:Y:S01]  /*8430*/  FFMA R29, R29, R0.reuse, R82 ;  /* 0x000000001d1d7223 */ /* 0x080fe20000000052 */
[--C-:B------:R-:W-:Y:S02]  /*8440*/  HADD2.F32 R17, -RZ, R6.reuse.H0_H0 ;  /* 0x20000006ff117230 */ /* 0x100fe40000004100 */
[----:B------:R-:W-:Y:S01]  /*8450*/  FFMA R3, R3, R0, R72 ;  /* 0x0000000003037223 */ /* 0x000fe20000000048 */
[----:B------:R-:W-:-:S02]  /*8460*/  HADD2.F32 R19, -RZ, R6.H1_H1 ;  /* 0x30000006ff137230 */ /* 0x000fc40000004100 */
        /* <DEDUP_REMOVED lines=40> */
[----:B------:R2:W-:Y:S02]  /*86f0*/  UTMASTG.2D [UR8], [UR60] ;  /* 0x000000083c0073b5 */ /* 0x0005e40008008000 */
[----:B--2---:R0:W-:Y:S02]  /*8700*/  UTMACMDFLUSH ;  /* 0x00000000000079b7 */ /* 0x0041e40000000000 */
.L_x_101:
[----:B------:R-:W-:Y:S05]  /*8710*/  BSYNC B0 ;  /* 0x0000000000007941 */ /* 0x000fea0003800000 */
.L_x_100:
[----:B------:R-:W-:Y:S04]  /*8720*/  BSSY B0, `(.L_x_102) ;  /* 0x0000003000007945 */ /* 0x000fe80003800000 */
[----:B------:R-:W-:Y:S05]  /*8730*/  @!P2 BRA `(.L_x_103) ;  /* 0x000000000004a947 */ /* 0x000fea0003800000 */
[----:B------:R-:W-:-:S04]  /*8740*/  DEPBAR.LE SB0, 0x1 ;  /* 0x000080400000791a */ /* 0x000fc80000000000 */
.L_x_103:
[----:B------:R-:W-:Y:S05]  /*8750*/  BSYNC B0 ;  /* 0x0000000000007941 */ /* 0x000fea0003800000 */
.L_x_102:
[----:B------:R-:W-:Y:S06]  /*8760*/  BAR.SYNC.DEFER_BLOCKING 0x1, 0x100 ;  /* 0x0044000000007b1d */ /* 0x000fec0000010000 */
[----:B------:R-:W-:Y:S05]  /*8770*/  @!P1 BRA `(.L_x_104) ;  /* 0x0000000000049947 */ /* 0x000fea0003800000 */
[----:B------:R-:W-:Y:S01]  /*8780*/  BPT.TRAP 0x1 ;  /* 0x000000040000795c */ /* 0x000fe20000300000 */
.L_x_104:
[----:B------:R-:W-:Y:S02]  /*8790*/  UIADD3 UR4, UR7, 0x1, URZ ;  /* 0x0000000107047890 */ /* 0x000fe4000fffe03f */
[----:B------:R-:W-:Y:S02]  /*87a0*/  UISETP.NE.AND UP1, UPT, UR50, 0x3, UPT ;  /* 0x000000033200788c */ /* 0x000fe4000bf25270 */
[----:B------:R-:W-:-:S04]  /*87b0*/  UISETP.NE.AND UP0, UPT, UR4, 0x4, UPT ;  /* 0x000000040400788c */ /* 0x000fc8000bf05270 */
[----:B------:R-:W-:Y:S01]  /*87c0*/  USEL UR4, UR4, URZ, UP0 ;  /* 0x0000003f04047287 */ /* 0x000fe20008000000 */
[----:B------:R-:W-:-:S03]  /*87d0*/  PLOP3.LUT P2, PT, PT, PT, UP1, 0x80, 0x0 ;  /* 0x000000000000781c */ /* 0x000fc60003f4f018 */
[----:B------:R-:W-:Y:S02]  /*87e0*/  ULEA UR5, UR4, UR47, 0x3 ;  /* 0x0000002f04057291 */ /* 0x000fe4000f8e183f */
[----:B------:R-:W-:Y:S02]  /*87f0*/  UIADD3 UR4, UR4, 0x1, URZ ;  /* 0x0000000104047890 */ /* 0x000fe4000fffe03f */
[----:B------:R-:W-:Y:S02]  /*8800*/  UIADD3 UR5, UR5, 0x384c0, URZ ;  /* 0x000384c005057890 */ /* 0x000fe4000fffe03f */
[----:B------:R-:W-:Y:S02]  /*8810*/  UISETP.NE.AND UP0, UPT, UR4, 0x4, UPT ;  /* 0x000000040400788c */ /* 0x000fe4000bf05270 */
[----:B------:R-:W-:Y:S02]  /*8820*/  UPRMT UR5, UR43, 0x654, UR5 ;  /* 0x000006542b057896 */ /* 0x000fe40008000005 */
[----:B------:R-:W-:-:S07]  /*8830*/  USEL UR56, UR4, URZ, UP0 ;  /* 0x0000003f04387287 */ /* 0x000fce0008000000 */
[----:B------:R-:W-:Y:S01]  /*8840*/  SYNCS.ARRIVE.TRANS64.RED.A1T0 RZ, [UR5], RZ ;  /* 0x000000ffffff79a7 */ /* 0x000fe20008100405 */
[----:B------:R-:W-:Y:S05]  /*8850*/  @!P2 BRA `(.L_x_105) ;  /* 0x000000000004a947 */ /* 0x000fea0003800000 */
[----:B------:R-:W-:Y:S01]  /*8860*/  BPT.TRAP 0x1 ;  /* 0x000000040000795c */ /* 0x000fe20000300000 */
.L_x_105:
[----:B------:R-:W-:Y:S01]  /*8870*/  ULEA UR4, UR39, UR47, 0x3 ;  /* 0x0000002f27047291 */ /* 0x000fe2000f8e183f */
[----:B------:R-:W-:-:S08]  /*8880*/  SHF.L.U32 R0, R156, 0x1f, RZ ;  /* 0x0000001f9c007819 */ /* 0x000fd000000006ff */
[----:B------:R-:W2:Y:S02]  /*8890*/  SYNCS.PHASECHK.TRANS64.TRYWAIT P0, [UR4+0x38400], R0 ;  /* 0x03840000ff0075a7 */ /* 0x000ea40008000144 */
[----:B--2---:R-:W-:Y:S05]  /*88a0*/  @!P0 BRA `(.L_x_106) ;  /* 0x0000006800488947 */ /* 0x004fea0003800000 */
.L_x_275:
[----:B------:R-:W-:-:S09]  /*88b0*/  ULEA UR5, UR39, UR47, 0x4 ;  /* 0x0000002f27057291 */ /* 0x000fd2000f8e203f */
[----:B-1----:R-:W1:Y:S01]  /*88c0*/  LDS.128 R16, [UR5+0x384f0] ;  /* 0x0384f005ff107984 */ /* 0x002e620008000c00 */
[----:B------:R-:W-:Y:S01]  /*88d0*/  @!PT LDS RZ, [RZ] ;  /* 0x00000000fffff984 */ /* 0x000fe20000000800 */
[----:B------:R-:W-:Y:S01]  /*88e0*/  @!PT LDS RZ, [RZ] ;  /* 0x00000000fffff984 */ /* 0x000fe20000000800 */
[----:B------:R-:W-:Y:S01]  /*88f0*/  @!PT LDS RZ, [RZ] ;  /* 0x00000000fffff984 */ /* 0x000fe20000000800 */
[----:B------:R-:W-:Y:S01]  /*8900*/  @!PT LDS RZ, [RZ] ;  /* 0x00000000fffff984 */ /* 0x000fe20000000800 */
[----:B------:R3:W-:Y:S06]  /*8910*/  MEMBAR.ALL.CTA ;  /* 0x0000000000007992 */ /* 0x0007ec0000008000 */
[----:B---3--:R-:W3:Y:S01]  /*8920*/  FENCE.VIEW.ASYNC.S ;  /* 0x00000000000073c6 */ /* 0x008ee20000000000 */
[----:B------:R-:W-:Y:S05]  /*8930*/  @!P2 BRA `(.L_x_107) ;  /* 0x000000000004a947 */ /* 0x000fea0003800000 */
[----:B------:R-:W-:Y:S01]  /*8940*/  BPT.TRAP 0x1 ;  /* 0x000000040000795c */ /* 0x000fe20000300000 */
.L_x_107:
[----:B-1----:R-:W-:Y:S01]  /*8950*/  ISETP.NE.AND P0, PT, R19, RZ, PT ;  /* 0x000000ff1300720c */ /* 0x002fe20003f05270 */
[----:B------:R-:W-:Y:S01]  /*8960*/  UIADD3 UR4, UR4, 0x38440, URZ ;  /* 0x0003844004047890 */ /* 0x000fe2000fffe03f */
[CC--:B------:R-:W-:Y:S02]  /*8970*/  ISETP.NE.AND P2, PT, R157.reuse, R18.reuse, PT ;  /* 0x000000129d00720c */ /* 0x0c0fe40003f45270 */
[----:B------:R-:W-:Y:S01]  /*8980*/  ISETP.EQ.OR P0, PT, R157, R18, !P0 ;  /* 0x000000129d00720c */ /* 0x000fe20004702670 */
[----:B------:R-:W-:-:S09]  /*8990*/  UPRMT UR4, UR43, 0x654, UR4 ;  /* 0x000006542b047896 */ /* 0x000fd20008000004 */
[----:B---3--:R-:W-:Y:S03]  /*89a0*/  SYNCS.ARRIVE.TRANS64.RED.A1T0 RZ, [UR4], RZ ;  /* 0x000000ffffff79a7 */ /* 0x008fe60008100404 */
[----:B------:R-:W-:Y:S05]  /*89b0*/  @P0 BRA `(.L_x_108) ;  /* 0x0000000000fc0947 */ /* 0x000fea0003800000 */
[----:B------:R-:W-:-:S13]  /*89c0*/  ISETP.NE.AND P0, PT, RZ, UR55, PT ;  /* 0x00000037ff007c0c */ /* 0x000fda000bf05270 */
[----:B------:R-:W-:Y:S05]  /*89d0*/  @P0 BRA `(.L_x_108) ;  /* 0x0000000000f40947 */ /* 0x000fea0003800000 */
[----:B--2---:R-:W1:Y:S01]  /*89e0*/  S2R R0, SR_LANEID ;  /* 0x0000000000007919 */ /* 0x004e620000000000 */
[----:B------:R-:W-:Y:S01]  /*89f0*/  ELECT P0, URZ, PT ;  /* 0x00000000003f782f */ /* 0x000fe20003800000 */
[----:B------:R-:W-:Y:S01]  /*8a00*/  BSSY B0, `(.L_x_109) ;  /* 0x000002f000007945 */ /* 0x000fe20003800000 */
[----:B-1----:R-:W-:-:S11]  /*8a10*/  IMAD.SHL.U32 R15, R0, 0x4, RZ ;  /* 0x00000004000f7824 */ /* 0x002fd600078e00ff */
[----:B------:R-:W-:Y:S05]  /*8a20*/  @!P0 BRA `(.L_x_110) ;  /* 0x0000000000b08947 */ /* 0x000fea0003800000 */
[----:B------:R-:W-:Y:S01]  /*8a30*/  IMAD.SHL.U32 R0, R18, 0x8, RZ ;  /* 0x0000000812007824 */ /* 0x000fe200078e00ff */
[----:B------:R-:W-:Y:S01]  /*8a40*/  SHF.R.S32.HI R3, RZ, 0x1f, R18 ;  /* 0x0000001fff037819 */ /* 0x000fe20000011412 */
[----:B------:R-:W-:-:S03]  /*8a50*/  ULDC.64 UR4, c[0x0][0x820] ;  /* 0x0002080000047ab9 */ /* 0x000fc60000000a00 */
[----:B------:R-:W-:Y:S02]  /*8a60*/  SHF.L.U64.HI R8, R18, 0x3, R3 ;  /* 0x0000000312087819 */ /* 0x000fe40000010203 */
[----:B------:R-:W-:Y:S01]  /*8a70*/  IADD3 R4, P0, R0, UR4, RZ ;  /* 0x0000000400047c10 */ /* 0x000fe2000ff1e0ff */
[----:B------:R-:W1:Y:S03]  /*8a80*/  LDC.64 R2, c[0x0][0x290] ;  /* 0x0000a400ff027b82 */ /* 0x000e660000000a00 */
[----:B------:R-:W-:Y:S01]  /*8a90*/  IADD3.X R5, R8, UR5, RZ, P0, !PT ;  /* 0x0000000508057c10 */ /* 0x000fe200087fe4ff */
[----:B------:R-:W-:-:S05]  /*8aa0*/  ULDC.64 UR4, c[0x0][0x818] ;  /* 0x0002060000047ab9 */ /* 0x000fca0000000a00 */
[----:B------:R-:W2:Y:S01]  /*8ab0*/  LDG.E.64 R4, desc[UR58][R4.64] ;  /* 0x0000003a04047981 */ /* 0x000ea2000c1e1b00 */
[----:B-1----:R-:W-:Y:S01]  /*8ac0*/  IMAD.WIDE R6, R18, 0xc, R2 ;  /* 0x0000000c12067825 */ /* 0x002fe200078e0202 */
[----:B------:R-:W-:Y:S02]  /*8ad0*/  IADD3 R2, P0, R0, UR4, RZ ;  /* 0x0000000400027c10 */ /* 0x000fe4000ff1e0ff */
[----:B------:R-:W1:Y:S02]  /*8ae0*/  LDS R0, [UR49+0x1c] ;  /* 0x00001c31ff007984 */ /* 0x000e640008000800 */
[----:B------:R-:W-:Y:S02]  /*8af0*/  IADD3.X R3, R8, UR5, RZ, P0, !PT ;  /* 0x0000000508037c10 */ /* 0x000fe400087fe4ff */
[----:B------:R-:W3:Y:S04]  /*8b00*/  LDG.E R12, desc[UR58][R6.64] ;  /* 0x0000003a060c7981 */ /* 0x000ee8000c1e1900 */
[----:B------:R4:W5:Y:S04]  /*8b10*/  LDG.E R13, desc[UR58][R6.64+0x4] ;  /* 0x0000043a060d7981 */ /* 0x000968000c1e1900 */
[----:B------:R-:W5:Y:S01]  /*8b20*/  LDG.E.64 R2, desc[UR58][R2.64] ;  /* 0x0000003a02027981 */ /* 0x000f62000c1e1b00 */
[----:B------:R-:W-:-:S03]  /*8b30*/  IMAD.U32 R8, RZ, RZ, UR49 ;  /* 0x00000031ff087e24 */ /* 0x000fc6000f8e00ff */
[----:B------:R-:W-:Y:S02]  /*8b40*/  STS [UR49+0x30], RZ ;  /* 0x000030ffff007988 */ /* 0x000fe40008000831 */
[----:B------:R-:W-:Y:S02]  /*8b50*/  SHF.R.U64 R8, R8, 0x4, RZ ;  /* 0x0000000408087819 */ /* 0x000fe400000012ff */
[----:B----4-:R-:W-:-:S03]  /*8b60*/  CS2R R6, SRZ ;  /* 0x0000000000067805 */ /* 0x010fc6000001ff00 */
[----:B------:R-:W-:Y:S04]  /*8b70*/  STS [UR49+0x10], R8 ;  /* 0x00001008ff007988 */ /* 0x000fe80008000831 */
[----:B------:R-:W-:Y:S01]  /*8b80*/  STS [UR49+0x14], R8 ;  /* 0x00001408ff007988 */ /* 0x000fe20008000831 */
[C---:B--2---:R-:W-:Y:S01]  /*8b90*/  SHF.L.U64.HI R11, R4.reuse, 0x1, R5 ;  /* 0x00000001040b7819 */ /* 0x044fe20000010205 */
[----:B------:R-:W-:-:S03]  /*8ba0*/  IMAD.SHL.U32 R10, R4, 0x2, RZ ;  /* 0x00000002040a7824 */ /* 0x000fc600078e00ff */
[----:B------:R-:W-:Y:S02]  /*8bb0*/  LOP3.LUT R11, R11, 0x1fffffff, RZ, 0xc0, !PT ;  /* 0x1fffffff0b0b7812 */ /* 0x000fe400078ec0ff */
[----:B------:R-:W-:Y:S02]  /*8bc0*/  LOP3.LUT R10, R10, 0xfffffffe, RZ, 0xc0, !PT ;  /* 0xfffffffe0a0a7812 */ /* 0x000fe400078ec0ff */
[--C-:B------:R-:W-:Y:S02]  /*8bd0*/  SHF.R.U32.HI R5, RZ, 0x4, R11.reuse ;  /* 0x00000004ff057819 */ /* 0x100fe4000001160b */
[----:B------:R-:W-:Y:S02]  /*8be0*/  SHF.R.U64 R10, R10, 0x4, R11 ;  /* 0x000000040a0a7819 */ /* 0x000fe4000000120b */
[----:B-1----:R-:W-:-:S03]  /*8bf0*/  LOP3.LUT R0, R0, 0xf, R5, 0xb8, !PT ;  /* 0x0000000f00007812 */ /* 0x002fc600078eb805 */
[----:B------:R-:W-:Y:S04]  /*8c00*/  STS [UR49+0xc], R10 ;  /* 0x00000c0aff007988 */ /* 0x000fe80008000831 */
[----:B------:R-:W-:Y:S01]  /*8c10*/  STS [UR49+0x1c], R0 ;  /* 0x00001c00ff007988 */ /* 0x000fe20008000831 */
[----:B---3--:R-:W-:-:S03]  /*8c20*/  VIADD R4, R12, 0xffffffff ;  /* 0xffffffff0c047836 */ /* 0x008fc60000000000 */
[----:B------:R-:W1:Y:S04]  /*8c30*/  LDS R5, [UR49+0x1c] ;  /* 0x00001c31ff057984 */ /* 0x000e680008000800 */
[----:B-----5:R-:W-:Y:S01]  /*8c40*/  STS.64 [UR49], R2 ;  /* 0x00000002ff007988 */ /* 0x020fe20008000a31 */
[----:B-1----:R-:W-:-:S05]  /*8c50*/  LOP3.LUT R5, R5, 0xf0, RZ, 0xb8, !PT ;  /* 0x000000f005057812 */ /* 0x002fca00078eb8ff */
[----:B------:R1:W-:Y:S04]  /*8c60*/  STS [UR49+0x1c], R5 ;  /* 0x00001c05ff007988 */ /* 0x0003e80008000831 */
[----:B------:R-:W2:Y:S01]  /*8c70*/  LDS R9, [UR49+0x1c] ;  /* 0x00001c31ff097984 */ /* 0x000ea20008000800 */
[----:B-1----:R-:W-:-:S05]  /*8c80*/  VIADD R5, R13, 0xffffffff ;  /* 0xffffffff0d057836 */ /* 0x002fca0000000000 */
[----:B------:R-:W-:Y:S01]  /*8c90*/  STS.128 [UR49+0x20], R4 ;  /* 0x00002004ff007988 */ /* 0x000fe20008000c31 */
[----:B--2---:R-:W-:-:S05]  /*8ca0*/  LOP3.LUT R9, R9, 0xf00, RZ, 0xb8, !PT ;  /* 0x00000f0009097812 */ /* 0x004fca00078eb8ff */
[----:B------:R-:W-:Y:S04]  /*8cb0*/  STS.64 [UR49+0x18], R8 ;  /* 0x00001808ff007988 */ /* 0x000fe80008000a31 */
[----:B------:R-:W1:Y:S02]  /*8cc0*/  LDS R14, [UR49+0x1c] ;  /* 0x00001c31ff0e7984 */ /* 0x000e640008000800 */
[----:B-1----:R-:W-:-:S05]  /*8cd0*/  LOP3.LUT R0, R14, 0xf000, RZ, 0xb8, !PT ;  /* 0x0000f0000e007812 */ /* 0x002fca00078eb8ff */
[----:B------:R1:W-:Y:S02]  /*8ce0*/  STS [UR49+0x1c], R0 ;  /* 0x00001c00ff007988 */ /* 0x0003e40008000831 */
.L_x_110:
[----:B------:R-:W-:Y:S05]  /*8cf0*/  BSYNC B0 ;  /* 0x0000000000007941 */ /* 0x000fea0003800000 */
.L_x_109:
[----:B------:R-:W-:Y:S01]  /*8d00*/  NOP ;  /* 0x0000000000007918 */ /* 0x000fe20000000000 */
[----:B------:R2:W3:Y:S01]  /*8d10*/  LDS R5, [R15+UR49] ;  /* 0x000000310f057984 */ /* 0x0004e20008000800 */
[----:B------:R-:W-:Y:S02]  /*8d20*/  ELECT P0, URZ, PT ;  /* 0x00000000003f782f */ /* 0x000fe40003800000 */
[----:B------:R-:W-:Y:S01]  /*8d30*/  IADD3 R2, P3, R15, UR60, RZ ;  /* 0x0000003c0f027c10 */ /* 0x000fe2000ff7e0ff */
[----:B------:R-:W-:Y:S03]  /*8d40*/  BSSY B0, `(.L_x_111) ;  /* 0x0000005000007945 */ /* 0x000fe60003800000 */
[----:B------:R-:W-:-:S07]  /*8d50*/  IADD3.X R3, RZ, UR61, RZ, P3, !PT ;  /* 0x0000003dff037c10 */ /* 0x000fce0009ffe4ff */
[----:B--2---:R-:W-:Y:S05]  /*8d60*/  @!P0 BRA `(.L_x_112) ;  /* 0x0000000000088947 */ /* 0x004fea0003800000 */
[----:B------:R0:W-:Y:S01]  /*8d70*/  UTMACMDFLUSH ;  /* 0x00000000000079b7 */ /* 0x0001e20000000000 */
[----:B------:R-:W-:-:S04]  /*8d80*/  DEPBAR.LE SB0, 0x0 ;  /* 0x000080000000791a */ /* 0x000fc80000000000 */
.L_x_112:
[----:B------:R-:W-:Y:S05]  /*8d90*/  BSYNC B0 ;  /* 0x0000000000007941 */ /* 0x000fea0003800000 */
.L_x_111:
[----:B---3--:R3:W5:Y:S02]  /*8da0*/  ATOMG.E.EXCH.STRONG.GPU PT, RZ, [R2], R5 ;  /* 0x0000000502ff73a8 */ /* 0x00876400041ee100 */
.L_x_108:
[----:B------:R-:W-:Y:S01]  /*8db0*/  R2UR UR4, R155 ;  /* 0x000000009b0472ca */ /* 0x000fe200000e0000 */
[----:B------:R-:W-:Y:S01]  /*8dc0*/  UIADD3 UR39, UR39, 0x1, URZ ;  /* 0x0000000127277890 */ /* 0x000fe2000fffe03f */
[----:B------:R-:W-:Y:S01]  /*8dd0*/  ISETP.NE.AND P0, PT, R19, RZ, PT ;  /* 0x000000ff1300720c */ /* 0x000fe20003f05270 */
[----:B------:R-:W-:Y:S01]  /*8de0*/  UIADD3 UR36, UR36, 0x8, URZ ;  /* 0x0000000824247890 */ /* 0x000fe2000fffe03f */
[----:B-12---:R-:W-:Y:S01]  /*8df0*/  SEL R0, RZ, 0x1, !P2 ;  /* 0x00000001ff007807 */ /* 0x006fe20005000000 */
[----:B------:R-:W-:-:S04]  /*8e00*/  UISETP.NE.AND UP3, UPT, UR39, 0x8, UPT ;  /* 0x000000082700788c */ /* 0x000fc8000bf65270 */
[----:B------:R-:W-:Y:S02]  /*8e10*/  USEL UR6, URZ, 0x1, UP3 ;  /* 0x000000013f067887 */ /* 0x000fe40009800000 */
[----:B------:R-:W-:Y:S02]  /*8e20*/  USEL UR39, UR39, URZ, UP3 ;  /* 0x0000003f27277287 */ /* 0x000fe40009800000 */
[----:B------:R-:W-:Y:S02]  /*8e30*/  UIADD3 UR4, UR4, 0x7f, URZ ;  /* 0x0000007f04047890 */ /* 0x000fe4000fffe03f */
[----:B------:R-:W-:Y:S02]  /*8e40*/  LOP3.LUT R156, R156, UR6, RZ, 0x3c, !PT ;  /* 0x000000069c9c7c12 */ /* 0x000fe4000f8e3cff */
[----:B------:R-:W-:-:S04]  /*8e50*/  USHF.R.S32.HI UR5, URZ, 0x1f, UR4 ;  /* 0x0000001f3f057899 */ /* 0x000fc80008011404 */
[----:B------:R-:W-:-:S04]  /*8e60*/  ULEA.HI UR5, UR5, UR4, URZ, 0x7 ;  /* 0x0000000405057291 */ /* 0x000fc8000f8f383f */
[----:B------:R-:W-:-:S04]  /*8e70*/  USHF.R.S32.HI UR5, URZ, 0x7, UR5 ;  /* 0x000000073f057899 */ /* 0x000fc80008011405 */
[----:B------:R-:W-:-:S04]  /*8e80*/  UIADD3 UR37, UR37, UR5, URZ ;  /* 0x0000000525257290 */ /* 0x000fc8000fffe03f */
[----:B------:R-:W-:Y:S02]  /*8e90*/  USHF.R.U32.HI UR4, URZ, 0x1, UR37 ;  /* 0x000000013f047899 */ /* 0x000fe40008011625 */
[----:B------:R-:W-:Y:S02]  /*8ea0*/  UISETP.GT.U32.AND UP0, UPT, UR37, 0x1, UPT ;  /* 0x000000012500788c */ /* 0x000fe4000bf04070 */
[----:B------:R-:W-:Y:S02]  /*8eb0*/  ULOP3.LUT UR4, UR4, 0x1, URZ, 0xc0, !UPT ;  /* 0x0000000104047892 */ /* 0x000fe4000f8ec03f */
[----:B------:R-:W-:Y:S02]  /*8ec0*/  UISETP.LT.U32.AND UP1, UPT, UR5, 0x2, UP0 ;  /* 0x000000020500788c */ /* 0x000fe40008721070 */
[----:B------:R-:W-:Y:S02]  /*8ed0*/  UISETP.NE.U32.AND UP2, UPT, UR4, 0x1, UPT ;  /* 0x000000010400788c */ /* 0x000fe4000bf45070 */
[----:B------:R-:W-:-:S02]  /*8ee0*/  ULOP3.LUT UR37, UR37, 0x1, URZ, 0xc0, !UPT ;  /* 0x0000000125257892 */ /* 0x000fc4000f8ec03f */
[----:B------:R-:W-:Y:S02]  /*8ef0*/  UISETP.GT.U32.AND UP0, UPT, UR5, 0x1, !UP2 ;  /* 0x000000010500788c */ /* 0x000fe4000d704070 */
[----:B------:R-:W-:Y:S02]  /*8f00*/  USEL UR5, URZ, 0x1, !UP1 ;  /* 0x000000013f057887 */ /* 0x000fe4000c800000 */
[----:B------:R-:W-:-:S04]  /*8f10*/  USEL UR4, URZ, 0x1, !UP0 ;  /* 0x000000013f047887 */ /* 0x000fc8000c000000 */
[----:B------:R-:W-:Y:S01]  /*8f20*/  ULOP3.LUT UR38, UR4, UR38, UR5, 0x96, !UPT ;  /* 0x0000002604267292 */ /* 0x000fe2000f8e9605 */
[----:B------:R-:W-:Y:S11]  /*8f30*/  @P0 BRA `(.L_x_113) ;  /* 0xffffffa800a00947 */ /* 0x000ff6000383ffff */
[----:B------:R-:W-:-:S04]  /*8f40*/  DEPBAR.LE SB0, 0x0 ;  /* 0x000080000000791a */ /* 0x000fc80000000000 */
[----:B------:R-:W-:Y:S05]  /*8f50*/  @!P1 BRA `(.L_x_114) ;  /* 0x0000000000049947 */ /* 0x000fea0003800000 */
[----:B------:R-:W-:Y:S01]  /*8f60*/  BPT.TRAP 0x1 ;  /* 0x000000040000795c */ /* 0x000fe20000300000 */
.L_x_114:
[----:B------:R-:W-:-:S04]  /*8f70*/  ULEA UR47, UR56, UR47, 0x3 ;  /* 0x0000002f382f7291 */ /* 0x000fc8000f8e183f */
[----:B------:R-:W-:-:S04]  /*8f80*/  UIADD3 UR47, UR47, 0x384c0, URZ ;  /* 0x000384c02f2f7890 */ /* 0x000fc8000fffe03f */
[----:B------:R-:W-:-:S09]  /*8f90*/  UPRMT UR47, UR43, 0x654, UR47 ;  /* 0x000006542b2f7896 */ /* 0x000fd2000800002f */
[----:B-----5:R-:W-:Y:S01]  /*8fa0*/  SYNCS.ARRIVE.TRANS64.RED.A1T0 RZ, [UR47], RZ ;  /* 0x000000ffffff79a7 */ /* 0x020fe2000810042f */
[----:B------:R-:W-:Y:S05]  /*8fb0*/  EXIT ;  /* 0x000000000000794d */ /* 0x000fea0003800000 */
.L_x_23:
[----:B------:R-:W-:-:S08]  /*8fc0*/  NOP ;  /* 0x0000000000007918 */ /* 0x000fd00000000000 */
[----:B-----5:R-:W1:-:S00]  /*8fd0*/  USETMAXREG.DEALLOC.CTAPOOL 0x28 ;  /* 0x00000028000079c8 */ /* 0x020e4000080e0500 */
[----:B------:R-:W-:-:S06]  /*8fe0*/  UISETP.NE.AND UP1, UPT, UR55, 0x3, UPT ;  /* 0x000000033700788c */ /* 0x000fcc000bf25270 */
[----:B------:R-:W-:-:S13]  /*8ff0*/  PLOP3.LUT P1, PT, PT, PT, UP1, 0x80, 0x0 ;  /* 0x000000000000781c */ /* 0x000fda0003f2f018 */
[----:B-1----:R-:W-:Y:S05]  /*9000*/  @!P1 BRA `(.L_x_115) ;  /* 0x00000038009c9947 */ /* 0x002fea0003800000 */
[----:B------:R-:W-:-:S13]  /*9010*/  ISETP.NE.AND P0, PT, RZ, UR55, PT ;  /* 0x00000037ff007c0c */ /* 0x000fda000bf05270 */
[----:B------:R-:W-:Y:S05]  /*9020*/  @!P0 BRA `(.L_x_116) ;  /* 0x0000001c00a48947 */ /* 0x000fea0003800000 */
[----:B------:R-:W-:-:S06]  /*9030*/  UISETP.NE.AND UP0, UPT, UR55, 0x2, UPT ;  /* 0x000000023700788c */ /* 0x000fcc000bf05270 */
[----:B------:R-:W-:-:S13]  /*9040*/  PLOP3.LUT P0, PT, PT, PT, UP0, 0x80, 0x0 ;  /* 0x000000000000781c */ /* 0x000fda0003f0f008 */
[----:B--2---:R-:W-:Y:S05]  /*9050*/  @P0 EXIT ;  /* 0x000000000000094d */ /* 0x004fea0003800000 */
[----:B------:R-:W1:Y:S01]  /*9060*/  S2UR UR4, SR_CTAID.Y ;  /* 0x00000000000479c3 */ /* 0x000e620000002600 */
[----:B------:R-:W-:Y:S01]  /*9070*/  ELECT P0, URZ, PT ;  /* 0x00000000003f782f */ /* 0x000fe20003800000 */
[----:B------:R-:W-:Y:S01]  /*9080*/  BSSY B0, `(.L_x_117) ;  /* 0x000001d000007945 */ /* 0x000fe20003800000 */
[----:B-1----:R-:W-:-:S11]  /*9090*/  UIMAD UR4, UR4, UR41, UR40 ;  /* 0x00000029040472a4 */ /* 0x002fd6000f8e0228 */
[----:B------:R-:W-:Y:S05]  /*90a0*/  @!P0 BRA `(.L_x_118) ;  /* 0x0000000000688947 */ /* 0x000fea0003800000 */
[----:B------:R-:W1:Y:S01]  /*90b0*/  LDC.64 R4, c[0x0][0x600] ;  /* 0x00018000ff047b82 */ /* 0x000e620000000a00 */
[----:B------:R-:W-:Y:S02]  /*90c0*/  UMOV UR5, 0x400 ;  /* 0x0000040000057882 */ /* 0x000fe40000000000 */
[----:B------:R-:W-:-:S05]  /*90d0*/  ULEA UR5, UR42, UR5, 0x18 ;  /* 0x000000052a057291 */ /* 0x000fca000f8ec03f */
[----:B------:R-:W1:Y:S08]  /*90e0*/  LDC.64 R6, c[0x0][0x608] ;  /* 0x00018200ff067b82 */ /* 0x000e700000000a00 */
[----:B------:R-:W2:Y:S08]  /*90f0*/  LDC.64 R32, c[0x0][0x610] ;  /* 0x00018400ff207b82 */ /* 0x000eb00000000a00 */
[----:B------:R-:W2:Y:S01]  /*9100*/  LDC.64 R34, c[0x0][0x618] ;  /* 0x00018600ff227b82 */ /* 0x000ea20000000a00 */
[----:B-1----:R1:W-:Y:S07]  /*9110*/  STS.128 [UR5+0x38680], R4 ;  /* 0x03868004ff007988 */ /* 0x0023ee0008000c05 */
[----:B------:R-:W3:Y:S08]  /*9120*/  LDC.64 R28, c[0x0][0x620] ;  /* 0x00018800ff1c7b82 */ /* 0x000ef00000000a00 */
[----:B------:R-:W3:Y:S01]  /*9130*/  LDC.64 R30, c[0x0][0x628] ;  /* 0x00018a00ff1e7b82 */ /* 0x000ee20000000a00 */
[----:B--2---:R2:W-:Y:S07]  /*9140*/  STS.128 [UR5+0x38690], R32 ;  /* 0x03869020ff007988 */ /* 0x0045ee0008000c05 */
[----:B------:R-:W4:Y:S08]  /*9150*/  LDC.64 R24, c[0x0][0x630] ;  /* 0x00018c00ff187b82 */ /* 0x000f300000000a00 */
[----:B------:R-:W4:Y:S08]  /*9160*/  LDC.64 R26, c[0x0][0x638] ;  /* 0x00018e00ff1a7b82 */ /* 0x000f300000000a00 */
[----:B------:R-:W5:Y:S01]  /*9170*/  LDC.64 R20, c[0x0][0x640] ;  /* 0x00019000ff147b82 */ /* 0x000f620000000a00 */
[----:B---3--:R2:W-:Y:S07]  /*9180*/  STS.128 [UR5+0x386a0], R28 ;  /* 0x0386a01cff007988 */ /* 0x0085ee0008000c05 */
[----:B------:R-:W5:Y:S08]  /*9190*/  LDC.64 R22, c[0x0][0x648] ;  /* 0x00019200ff167b82 */ /* 0x000f700000000a00 */
[----:B------:R-:W3:Y:S01]  /*91a0*/  LDC.64 R12, c[0x0][0x650] ;  /* 0x00019400ff0c7b82 */ /* 0x000ee20000000a00 */
[----:B----4-:R2:W-:Y:S07]  /*91b0*/  STS.128 [UR5+0x386b0], R24 ;  /* 0x0386b018ff007988 */ /* 0x0105ee0008000c05 */
[----:B------:R-:W3:Y:S08]  /*91c0*/  LDC.64 R14, c[0x0][0x658] ;  /* 0x00019600ff0e7b82 */ /* 0x000ef00000000a00 */
[----:B------:R-:W4:Y:S01]  /*91d0*/  LDC.64 R8, c[0x0][0x660] ;  /* 0x00019800ff087b82 */ /* 0x000f220000000a00 */
[----:B-----5:R2:W-:Y:S07]  /*91e0*/  STS.128 [UR5+0x386c0], R20 ;  /* 0x0386c014ff007988 */ /* 0x0205ee0008000c05 */
[----:B------:R-:W4:Y:S08]  /*91f0*/  LDC.64 R10, c[0x0][0x668] ;  /* 0x00019a00ff0a7b82 */ /* 0x000f300000000a00 */
[----:B-1----:R-:W1:Y:S01]  /*9200*/  LDC.64 R4, c[0x0][0x670] ;  /* 0x00019c00ff047b82 */ /* 0x002e620000000a00 */
[----:B---3--:R2:W-:Y:S07]  /*9210*/  STS.128 [UR5+0x386d0], R12 ;  /* 0x0386d00cff007988 */ /* 0x0085ee0008000c05 */
[----:B------:R-:W1:Y:S01]  /*9220*/  LDC.64 R6, c[0x0][0x678] ;  /* 0x00019e00ff067b82 */ /* 0x000e620000000a00 */
[----:B----4-:R2:W-:Y:S04]  /*9230*/  STS.128 [UR5+0x386e0], R8 ;  /* 0x0386e008ff007988 */ /* 0x0105e80008000c05 */
[----:B-1----:R2:W-:Y:S02]  /*9240*/  STS.128 [UR5+0x386f0], R4 ;  /* 0x0386f004ff007988 */ /* 0x0025e40008000c05 */
.L_x_118:
[----:B------:R-:W-:Y:S05]  /*9250*/  BSYNC B0 ;  /* 0x0000000000007941 */ /* 0x000fea0003800000 */
.L_x_117:
[----:B------:R-:W-:Y:S01]  /*9260*/  ELECT P0, URZ, PT ;  /* 0x00000000003f782f */ /* 0x000fe20003800000 */
[----:B------:R-:W-:Y:S01]  /*9270*/  NOP ;  /* 0x0000000000007918 */ /* 0x000fe20000000000 */
[----:B------:R-:W-:Y:S01]  /*9280*/  ULDC UR5, c[0x0][0x884] ;  /* 0x0002210000057ab9 */ /* 0x000fe20000000800 */
[----:B------:R-:W-:Y:S01]  /*9290*/  ULDC.64 UR38, c[0x0][0x800] ;  /* 0x0002000000267ab9 */ /* 0x000fe20000000a00 */
[----:B------:R-:W-:Y:S01]  /*92a0*/  ULEA UR4, UR5, UR4, 0x1 ;  /* 0x0000000405047291 */ /* 0x000fe2000f8e083f */
[----:B------:R-:W-:Y:S03]  /*92b0*/  BSSY B0, `(.L_x_119) ;  /* 0x0000033000007945 */ /* 0x000fe60003800000 */
[----:B------:R-:W-:-:S05]  /*92c0*/  UIMAD.WIDE UR38, UR4, 0x80, UR38 ;  /* 0x00000080042678a5 */ /* 0x000fca000f8e0226 */
[----:B------:R-:W-:Y:S07]  /*92d0*/  @!P0 BRA `(.L_x_120) ;  /* 0x0000000000c08947 */ /* 0x000fee0003800000 */
[----:B------:R-:W-:Y:S01]  /*92e0*/  ULDC.64 UR4, c[0x0][0x808] ;  /* 0x0002020000047ab9 */ /* 0x000fe20000000a00 */
[----:B------:R-:W-:Y:S01]  /*92f0*/  ULDC.64 UR6, c[0x0][0x810] ;  /* 0x0002040000067ab9 */ /* 0x000fe20000000a00 */
[----:B------:R-:W-:Y:S02]  /*9300*/  ISETP.NE.U32.AND P0, PT, RZ, UR4, PT ;  /* 0x00000004ff007c0c */ /* 0x000fe4000bf05070 */
[----:B------:R-:W-:Y:S02]  /*9310*/  ISETP.NE.U32.AND P1, PT, RZ, UR6, PT ;  /* 0x00000006ff007c0c */ /* 0x000fe4000bf25070 */
[----:B------:R-:W-:Y:S02]  /*9320*/  ISETP.NE.AND.EX P0, PT, RZ, UR5, PT, P0 ;  /* 0x00000005ff007c0c */ /* 0x000fe4000bf05300 */
[----:B------:R-:W-:-:S11]  /*9330*/  ISETP.NE.AND.EX P1, PT, RZ, UR7, PT, P1 ;  /* 0x00000007ff007c0c */ /* 0x000fd6000bf25310 */
[----:B------:R-:W-:Y:S05]  /*9340*/  @!P0 BRA `(.L_x_121) ;  /* 0x0000000000188947 */ /* 0x000fea0003800000 */
[----:B--2---:R-:W-:-:S04]  /*9350*/  LEA R4, P0, R18, UR4, 0x3 ;  /* 0x0000000412047c11 */ /* 0x004fc8000f8018ff */
[----:B------:R-:W-:-:S06]  /*9360*/  LEA.HI.X R5, R18, UR5, R3, 0x3, P0 ;  /* 0x0000000512057c11 */ /* 0x000fcc00080f1c03 */
[----:B------:R-:W2:Y:S01]  /*9370*/  LDG.E.64 R4, desc[UR58][R4.64] ;  /* 0x0000003a04047981 */ /* 0x000ea2000c1e1b00 */
[----:B------:R-:W-:Y:S02]  /*9380*/  UMOV UR4, 0x400 ;  /* 0x0000040000047882 */ /* 0x000fe40000000000 */
[----:B------:R-:W-:-:S09]  /*9390*/  ULEA UR4, UR42, UR4, 0x18 ;  /* 0x000000042a047291 */ /* 0x000fd2000f8ec03f */
[----:B--2---:R1:W-:Y:S03]  /*93a0*/  STS.64 [UR4+0x38680], R4 ;  /* 0x03868004ff007988 */ /* 0x0043e60008000a04 */
.L_x_121:
[----:B------:R-:W-:Y:S05]  /*93b0*/  @!P1 BRA `(.L_x_120) ;  /* 0x0000000000889947 */ /* 0x000fea0003800000 */
[----:B-12---:R-:W-:-:S04]  /*93c0*/  LEA R4, P0, R18, UR6, 0x3 ;  /* 0x0000000612047c11 */ /* 0x006fc8000f8018ff */
[----:B------:R-:W-:-:S06]  /*93d0*/  LEA.HI.X R5, R18, UR7, R3, 0x3, P0 ;  /* 0x0000000712057c11 */ /* 0x000fcc00080f1c03 */
[----:B------:R-:W2:Y:S01]  /*93e0*/  LDG.E.64 R4, desc[UR58][R4.64] ;  /* 0x0000003a04047981 */ /* 0x000ea2000c1e1b00 */
[----:B------:R-:W-:Y:S02]  /*93f0*/  UMOV UR4, 0x400 ;  /* 0x0000040000047882 */ /* 0x000fe40000000000 */
[----:B------:R-:W-:-:S04]  /*9400*/  ULEA UR4, UR42, UR4, 0x18 ;  /* 0x000000042a047291 */ /* 0x000fc8000f8ec03f */
[----:B------:R-:W-:-:S05]  /*9410*/  UIADD3 UR5, UR4, 0x38680, URZ ;  /* 0x0003868004057890 */ /* 0x000fca000fffe03f */
[----:B------:R-:W1:Y:S01]  /*9420*/  LDS R3, [UR4+0x3869c] ;  /* 0x03869c04ff037984 */ /* 0x000e620008000800 */
[----:B------:R-:W-:-:S03]  /*9430*/  IMAD.U32 R8, RZ, RZ, UR5 ;  /* 0x00000005ff087e24 */ /* 0x000fc6000f8e00ff */
[----:B------:R-:W-:Y:S02]  /*9440*/  STS [UR4+0x386b0], RZ ;  /* 0x0386b0ffff007988 */ /* 0x000fe40008000804 */
[----:B------:R-:W-:-:S05]  /*9450*/  SHF.R.U64 R8, R8, 0x4, RZ ;  /* 0x0000000408087819 */ /* 0x000fca00000012ff */
[----:B------:R-:W-:Y:S04]  /*9460*/  STS [UR4+0x38690], R8 ;  /* 0x03869008ff007988 */ /* 0x000fe80008000804 */
[----:B------:R-:W-:Y:S01]  /*9470*/  STS [UR4+0x38694], R8 ;  /* 0x03869408ff007988 */ /* 0x000fe20008000804 */
[----:B--2---:R-:W-:Y:S01]  /*9480*/  SHF.L.U64.HI R11, R4, 0x1, R5 ;  /* 0x00000001040b7819 */ /* 0x004fe20000010205 */
[----:B------:R-:W-:-:S03]  /*9490*/  VIADD R5, R0, 0xffffffff ;  /* 0xffffffff00057836 */ /* 0x000fc60000000000 */
[----:B------:R-:W-:-:S04]  /*94a0*/  LOP3.LUT R11, R11, 0x1fffffff, RZ, 0xc0, !PT ;  /* 0x1fffffff0b0b7812 */ /* 0x000fc800078ec0ff */
[----:B------:R-:W-:-:S04]  /*94b0*/  SHF.R.U32.HI R6, RZ, 0x4, R11 ;  /* 0x00000004ff067819 */ /* 0x000fc8000001160b */
[----:B-1----:R-:W-:-:S05]  /*94c0*/  LOP3.LUT R3, R3, 0xf, R6, 0xb8, !PT ;  /* 0x0000000f03037812 */ /* 0x002fca00078eb806 */
[----:B------:R1:W-:Y:S04]  /*94d0*/  STS [UR4+0x3869c], R3 ;  /* 0x03869c03ff007988 */ /* 0x0003e80008000804 */
[----:B------:R-:W2:Y:S01]  /*94e0*/  LDS R6, [UR4+0x3869c] ;  /* 0x03869c04ff067984 */ /* 0x000ea20008000800 */
[----:B-1----:R-:W-:Y:S02]  /*94f0*/  IMAD.SHL.U32 R3, R4, 0x2, RZ ;  /* 0x0000000204037824 */ /* 0x002fe400078e00ff */
[----:B------:R-:W-:-:S03]  /*9500*/  VIADD R4, R2, 0xffffffff ;  /* 0xffffffff02047836 */ /* 0x000fc60000000000 */
[----:B------:R-:W-:-:S04]  /*9510*/  LOP3.LUT R2, R3, 0xfffffffe, RZ, 0xc0, !PT ;  /* 0xfffffffe03027812 */ /* 0x000fc800078ec0ff */
[----:B------:R-:W-:-:S05]  /*9520*/  SHF.R.U64 R2, R2, 0x4, R11 ;  /* 0x0000000402027819 */ /* 0x000fca000000120b */
[----:B------:R-:W-:Y:S01]  /*9530*/  STS [UR4+0x3868c], R2 ;  /* 0x03868c02ff007988 */ /* 0x000fe20008000804 */
[----:B--2---:R-:W-:-:S05]  /*9540*/  LOP3.LUT R6, R6, 0xf0, RZ, 0xb8, !PT ;  /* 0x000000f006067812 */ /* 0x004fca00078eb8ff */
[----:B------:R1:W-:Y:S04]  /*9550*/  STS [UR4+0x3869c], R6 ;  /* 0x03869c06ff007988 */ /* 0x0003e80008000804 */
[----:B------:R-:W2:Y:S01]  /*9560*/  LDS R9, [UR4+0x3869c] ;  /* 0x03869c04ff097984 */ /* 0x000ea20008000800 */
[----:B-1----:R-:W-:-:S05]  /*9570*/  CS2R R6, SRZ ;  /* 0x0000000000067805 */ /* 0x002fca000001ff00 */
[----:B------:R-:W-:Y:S01]  /*9580*/  STS.128 [UR4+0x386a0], R4 ;  /* 0x0386a004ff007988 */ /* 0x000fe20008000c04 */
[----:B--2---:R-:W-:-:S05]  /*9590*/  LOP3.LUT R9, R9, 0xf00, RZ, 0xb8, !PT ;  /* 0x00000f0009097812 */ /* 0x004fca00078eb8ff */
[----:B------:R-:W-:Y:S04]  /*95a0*/  STS.64 [UR4+0x38698], R8 ;  /* 0x03869808ff007988 */ /* 0x000fe80008000a04 */
[----:B------:R-:W1:Y:S02]  /*95b0*/  LDS R10, [UR4+0x3869c] ;  /* 0x03869c04ff0a7984 */ /* 0x000e640008000800 */
[----:B-1----:R-:W-:-:S05]  /*95c0*/  LOP3.LUT R0, R10, 0xf000, RZ, 0xb8, !PT ;  /* 0x0000f0000a007812 */ /* 0x002fca00078eb8ff */
[----:B------:R3:W-:Y:S02]  /*95d0*/  STS [UR4+0x3869c], R0 ;  /* 0x03869c00ff007988 */ /* 0x0007e40008000804 */
.L_x_120:
[----:B------:R-:W-:Y:S05]  /*95e0*/  BSYNC B0 ;  /* 0x0000000000007941 */ /* 0x000fea0003800000 */
.L_x_119:
[----:B---3--:R-:W3:Y:S01]  /*95f0*/  S2R R0, SR_LANEID ;  /* 0x0000000000007919 */ /* 0x008ee20000000000 */
[----:B------:R-:W-:Y:S01]  /*9600*/  ELECT P0, URZ, PT ;  /* 0x00000000003f782f */ /* 0x000fe20003800000 */
[----:B------:R-:W-:Y:S01]  /*9610*/  NOP ;  /* 0x0000000000007918 */ /* 0x000fe20000000000 */
[----:B------:R-:W-:Y:S01]  /*9620*/  UMOV UR34, URZ ;  /* 0x0000003f00227c82 */ /* 0x000fe20008000000 */
[----:B------:R-:W-:Y:S10]  /*9630*/  BSSY B0, `(.L_x_122) ;  /* 0x0000004000007945 */ /* 0x000ff40003800000 */
[----:B------:R-:W-:Y:S05]  /*9640*/  @!P0 BRA `(.L_x_123) ;  /* 0x0000000000088947 */ /* 0x000fea0003800000 */
[----:B------:R0:W-:Y:S01]  /*9650*/  UTMACMDFLUSH ;  /* 0x00000000000079b7 */ /* 0x0001e20000000000 */
[----:B------:R-:W-:-:S04]  /*9660*/  DEPBAR.LE SB0, 0x0 ;  /* 0x000080000000791a */ /* 0x000fc80000000000 */
.L_x_123:
[----:B------:R-:W-:Y:S05]  /*9670*/  BSYNC B0 ;  /* 0x0000000000007941 */ /* 0x000fea0003800000 */
.L_x_122:
[----:B------:R-:W-:Y:S01]  /*9680*/  UMOV UR31, 0x400 ;  /* 0x00000400001f7882 */ /* 0x000fe20000000000 */
[----:B-123--:R-:W-:Y:S01]  /*9690*/  IMAD.SHL.U32 R4, R0, 0x4, RZ ;  /* 0x0000000400047824 */ /* 0x00efe200078e00ff */
[----:B------:R-:W-:-:S04]  /*96a0*/  ULEA UR31, UR42, UR31, 0x18 ;  /* 0x0000001f2a1f7291 */ /* 0x000fc8000f8ec03f */
[----:B------:R-:W-:Y:S01]  /*96b0*/  UIADD3 UR30, UR31, 0x38680, URZ ;  /* 0x000386801f1e7890 */ /* 0x000fe2000fffe03f */
[----:B------:R-:W-:Y:S01]  /*96c0*/  IADD3 R2, P0, R4, UR38, RZ ;  /* 0x0000002604027c10 */ /* 0x000fe2000ff1e0ff */
[----:B------:R-:W-:-:S04]  /*96d0*/  IMAD.MOV.U32 R0, RZ, RZ, RZ ;  /* 0x000000ffff007224 */ /* 0x000fc800078e00ff */
[----:B------:R-:W-:-:S03]  /*96e0*/  IMAD.X R3, RZ, RZ, UR39, P0 ;  /* 0x00000027ff037e24 */ /* 0x000fc600080e06ff */
[----:B------:R-:W1:Y:S01]  /*96f0*/  LDS R5, [R4+UR30] ;  /* 0x0000001e04057984 */ /* 0x000e620008000800 */
[----:B------:R-:W-:-:S03]  /*9700*/  SHF.L.U32 R0, R0, 0x1f, RZ ;  /* 0x0000001f00007819 */ /* 0x000fc600000006ff */
[----:B-1----:R1:W2:Y:S02]  /*9710*/  ATOMG.E.EXCH.STRONG.GPU PT, RZ, [R2], R5 ;  /* 0x0000000502ff73a8 */ /* 0x0022a400041ee100 */
[----:B--2---:R-:W2:Y:S01]  /*9720*/  SYNCS.PHASECHK.TRANS64.TRYWAIT P0, [UR31+0x384e8], R0 ;  /* 0x0384e800ff0075a7 */ /* 0x004ea2000800015f */
[----:B------:R-:W-:Y:S02]  /*9730*/  ULOP3.LUT UR29, UR54, 0x1, URZ, 0xfc, !UPT ;  /* 0x00000001361d7892 */ /* 0x000fe4000f8efc3f */
[----:B------:R-:W-:Y:S01]  /*9740*/  ULOP3.LUT UR33, UR52, 0x2, URZ, 0xfc, !UPT ;  /* 0x0000000234217892 */ /* 0x000fe2000f8efc3f */
[----:B-12---:R-:W-:Y:S11]  /*9750*/  @!P0 BRA `(.L_x_124) ;  /* 0x0000005800b48947 */ /* 0x006ff60003800000 */
.L_x_276:
[----:B------:R-:W-:Y:S01]  /*9760*/  IMAD.MOV.U32 R2, RZ, RZ, 0x1 ;  /* 0x00000001ff027424 */ /* 0x000fe200078e00ff */
[----:B------:R-:W-:Y:S01]  /*9770*/  ULDC UR28, c[0x0][0x598] ;  /* 0x00016600001c7ab9 */ /* 0x000fe20000000800 */
[----:B------:R-:W-:Y:S01]  /*9780*/  IMAD.MOV.U32 R12, RZ, RZ, RZ ;  /* 0x000000ffff0c7224 */ /* 0x000fe200078e00ff */
[----:B------:R-:W-:Y:S01]  /*9790*/  ULDC UR32, c[0x0][0x580] ;  /* 0x0001600000207ab9 */ /* 0x000fe20000000800 */
[----:B------:R-:W-:Y:S01]  /*97a0*/  ULDC.64 UR4, c[0x0][0x590] ;  /* 0x0001640000047ab9 */ /* 0x000fe20000000a00 */
[----:B------:R-:W-:-:S05]  /*97b0*/  ULDC.64 UR6, c[0x0][0x588] ;  /* 0x0001620000067ab9 */ /* 0x000fca0000000a00 */
.L_x_185:
[----:B------:R-:W-:-:S06]  /*97c0*/  UISETP.NE.AND UP0, UPT, UR29, 0x3, UPT ;  /* 0x000000031d00788c */ /* 0x000fcc000bf05270 */
[----:B------:R-:W-:-:S13]  /*97d0*/  PLOP3.LUT P1, PT, PT, PT, UP0, 0x80, 0x0 ;  /* 0x000000000000781c */ /* 0x000fda0003f2f008 */
[----:B---345:R-:W-:Y:S05]  /*97e0*/  @!P1 BRA `(.L_x_125) ;  /* 0x0000000000049947 */ /* 0x038fea0003800000 */
[----:B------:R-:W-:Y:S01]  /*97f0*/  BPT.TRAP 0x1 ;  /* 0x000000040000795c */ /* 0x000fe20000300000 */
.L_x_125:
[----:B------:R-:W-:Y:S01]  /*9800*/  ULEA UR8, UR34, UR31, 0x3 ;  /* 0x0000001f22087291 */ /* 0x000fe2000f8e183f */
[----:B-1----:R-:W-:-:S08]  /*9810*/  SHF.L.U32 R0, R12, 0x1f, RZ ;  /* 0x0000001f0c007819 */ /* 0x002fd000000006ff */
[----:B------:R-:W1:Y:S02]  /*9820*/  SYNCS.PHASECHK.TRANS64.TRYWAIT P0, [UR8+0x38400], R0 ;  /* 0x03840000ff0075a7 */ /* 0x000e640008000148 */
[----:B-1----:R-:W-:Y:S05]  /*9830*/  @!P0 BRA `(.L_x_126) ;  /* 0x0000005800948947 */ /* 0x002fea0003800000 */
.L_x_277:
[----:B------:R-:W-:-:S09]  /*9840*/  ULEA UR9, UR34, UR31, 0x4 ;  /* 0x0000001f22097291 */ /* 0x000fd2000f8e203f */
[----:B------:R-:W2:Y:S01]  /*9850*/  LDS.128 R4, [UR9+0x384f0] ;  /* 0x0384f009ff047984 */ /* 0x000ea20008000c00 */
        /* <DEDUP_REMOVED lines=8> */
.L_x_127:
[----:B------:R-:W-:Y:S01]  /*98e0*/  UIADD3 UR8, UR8, 0x38440, URZ ;  /* 0x0003844008087890 */ /* 0x000fe2000fffe03f */
[----:B------:R-:W-:Y:S02]  /*98f0*/  R2UR UR18, R16 ;  /* 0x00000000101272ca */ /* 0x000fe400000e0000 */
[----:B------:R-:W-:Y:S01]  /*9900*/  R2UR UR19, R17 ;  /* 0x00000000111372ca */ /* 0x000fe200000e0000 */
[----:B------:R-:W-:Y:S01]  /*9910*/  UPRMT UR8, UR42, 0x654, UR8 ;  /* 0x000006542a087896 */ /* 0x000fe20008000008 */
[----:B------:R-:W-:Y:S02]  /*9920*/  LOP3.LUT P1, RZ, R2, 0xff, RZ, 0xc0, !PT ;  /* 0x000000ff02ff7812 */ /* 0x000fe4000782c0ff */
[----:B------:R-:W-:-:S04]  /*9930*/  ISETP.NE.U32.AND P0, PT, RZ, UR4, PT ;  /* 0x00000004ff007c0c */ /* 0x000fc8000bf05070 */
[----:B------:R-:W-:Y:S02]  /*9940*/  ISETP.NE.AND.EX P0, PT, RZ, UR5, PT, P0 ;  /* 0x00000005ff007c0c */ /* 0x000fe4000bf05300 */
[----:B---3--:R-:W-:Y:S01]  /*9950*/  SYNCS.ARRIVE.TRANS64.RED.A1T0 RZ, [UR8], RZ ;  /* 0x000000ffffff79a7 */ /* 0x008fe20008100408 */
[----:B------:R-:W-:Y:S02]  /*9960*/  USHF.L.U32 UR18, UR18, 0x8, URZ ;  /* 0x0000000812127899 */ /* 0x000fe4000800063f */
[----:B------:R-:W-:Y:S02]  /*9970*/  USHF.L.U32 UR19, UR19, 0x7, URZ ;  /* 0x0000000713137899 */ /* 0x000fe4000800063f */
[----:B------:R-:W-:Y:S10]  /*9980*/  @!P1 BRA `(.L_x_128) ;  /* 0x00000000000c9947 */ /* 0x000ff40003800000 */
[----:B------:R-:W-:-:S04]  /*9990*/  DEPBAR {5,4,3,2,1,0} ;  /* 0x0000003f0000791a */ /* 0x000fc80000000000 */
[----:B------:R3:W-:Y:S02]  /*99a0*/  UTMACCTL.IV [UR38] ;  /* 0x00000000260079b9 */ /* 0x0007e40008000000 */
[----:B---3--:R-:W-:Y:S01]  /*99b0*/  NOP ;  /* 0x0000000000007918 */ /* 0x008fe20000000000 */
.L_x_128:
[----:B------:R-:W-:Y:S05]  /*99c0*/  @!P0 BRA `(.L_x_129) ;  /* 0x0000000000188947 */ /* 0x000fea0003800000 */
[----:B-1----:R-:W1:Y:S02]  /*99d0*/  LDC.64 R2, c[0x0][0x590] ;  /* 0x00016400ff027b82 */ /* 0x002e640000000a00 */
[----:B-1----:R-:W-:-:S06]  /*99e0*/  IMAD.WIDE R2, R18, 0x8, R2 ;  /* 0x0000000812027825 */ /* 0x002fcc00078e0202 */
[----:B------:R-:W3:Y:S04]  /*99f0*/  LDG.E.64 R2, desc[UR58][R2.64] ;  /* 0x0000003a02027981 */ /* 0x000ee8000c1e1b00 */
[----:B---3--:R-:W3:Y:S02]  /*9a00*/  LD.E R0, desc[UR58][R2.64] ;  /* 0x0000003a02007980 */ /* 0x008ee4000c101900 */
[----:B---3--:R-:W-:Y:S01]  /*9a10*/  FSETP.NEU.AND P0, PT, R0, RZ, PT ;  /* 0x000000ff0000720b */ /* 0x008fe20003f0d000 */
[----:B------:R-:W-:-:S12]  /*9a20*/  BRA `(.L_x_130) ;  /* 0x0000000000247947 */ /* 0x000fd80003800000 */
.L_x_129:
[----:B------:R-:W-:Y:S02]  /*9a30*/  ISETP.NE.U32.AND P1, PT, RZ, UR6, PT ;  /* 0x00000006ff007c0c */ /* 0x000fe4000bf25070 */
[----:B------:R-:W-:Y:S02]  /*9a40*/  FSETP.NEU.AND P0, PT, RZ, UR32, PT ;  /* 0x00000020ff007c0b */ /* 0x000fe4000bf0d000 */
[----:B------:R-:W-:-:S13]  /*9a50*/  ISETP.NE.AND.EX P1, PT, RZ, UR7, PT, P1 ;  /* 0x00000007ff007c0c */ /* 0x000fda000bf25310 */
[----:B------:R-:W-:Y:S05]  /*9a60*/  @!P1 BRA `(.L_x_130) ;  /* 0x0000000000149947 */ /* 0x000fea0003800000 */
[----:B-1----:R-:W1:Y:S01]  /*9a70*/  LDC.64 R2, c[0x0][0x588] ;  /* 0x00016200ff027b82 */ /* 0x002e620000000a00 */
[----:B------:R-:W-:-:S04]  /*9a80*/  IMAD R9, R18, UR28, RZ ;  /* 0x0000001c12097c24 */ /* 0x000fc8000f8e02ff */
[----:B-1----:R-:W-:-:S06]  /*9a90*/  IMAD.WIDE R2, R9, 0x4, R2 ;  /* 0x0000000409027825 */ /* 0x002fcc00078e0202 */
[----:B------:R-:W3:Y:S02]  /*9aa0*/  LDG.E R2, desc[UR58][R2.64] ;  /* 0x0000003a02027981 */ /* 0x000ee4000c1e1900 */
[----:B---3--:R-:W-:-:S13]  /*9ab0*/  FSETP.NEU.AND P0, PT, R2, RZ, PT ;  /* 0x000000ff0200720b */ /* 0x008fda0003f0d000 */
.L_x_130:
[----:B------:R-:W-:Y:S01]  /*9ac0*/  UISETP.NE.AND UP0, UPT, UR33, 0x3, UPT ;  /* 0x000000032100788c */ /* 0x000fe2000bf05270 */
[----:B------:R-:W-:-:S05]  /*9ad0*/  ELECT P1, URZ, PT ;  /* 0x00000000003f782f */ /* 0x000fca0003820000 */
[----:B------:R-:W-:Y:S02]  /*9ae0*/  PLOP3.LUT P2, PT, PT, PT, UP0, 0x80, 0x0 ;  /* 0x000000000000781c */ /* 0x000fe40003f4f008 */
[----:B------:R-:W-:-:S11]  /*9af0*/  PLOP3.LUT P0, PT, P0, P1, PT, 0x2a, 0x0 ;  /* 0x000000000000781c */ /* 0x000fd60000702572 */
[----:B------:R-:W-:Y:S05]  /*9b00*/  @!P2 BRA `(.L_x_131) ;  /* 0x000000000004a947 */ /* 0x000fea0003800000 */
[----:B------:R-:W-:Y:S01]  /*9b10*/  BPT.TRAP 0x1 ;  /* 0x000000040000795c */ /* 0x000fe20000300000 */
.L_x_131:
[----:B-1----:R-:W-:-:S05]  /*9b20*/  IMAD.MOV.U32 R0, RZ, RZ, 0x1 ;  /* 0x00000001ff007424 */ /* 0x002fca00078e00ff */
[----:B------:R-:W-:-:S04]  /*9b30*/  SHF.L.U32 R0, R0, 0x1f, RZ ;  /* 0x0000001f00007819 */ /* 0x000fc800000006ff */
[----:B------:R-:W1:Y:S02]  /*9b40*/  SYNCS.PHASECHK.TRANS64.TRYWAIT P1, [UR31+0x384c0], R0 ;  /* 0x0384c000ff0075a7 */ /* 0x000e64000802015f */
[----:B-1----:R-:W-:Y:S05]  /*9b50*/  @!P1 BRA `(.L_x_132) ;  /* 0x0000005400e49947 */ /* 0x002fea0003800000 */
.L_x_278:
[----:B------:R-:W-:Y:S04]  /*9b60*/  BSSY B0, `(.L_x_133) ;  /* 0x0000010000007945 */ /* 0x000fe80003800000 */
[----:B------:R-:W-:Y:S05]  /*9b70*/  @P0 BRA `(.L_x_134) ;  /* 0x0000000000380947 */ /* 0x000fea0003800000 */
[----:B------:R-:W-:Y:S02]  /*9b80*/  UIADD3 UR16, UR31, 0x30000, URZ ;  /* 0x000300001f107890 */ /* 0x000fe4000fffe03f */
[----:B------:R-:W-:Y:S02]  /*9b90*/  UIADD3 UR17, UR31, 0x384a0, URZ ;  /* 0x000384a01f117890 */ /* 0x000fe4000fffe03f */
[----:B------:R-:W-:Y:S02]  /*9ba0*/  UIADD3 UR10, UR18, 0x40, URZ ;  /* 0x00000040120a7890 */ /* 0x000fe4000fffe03f */
[----:B------:R-:W-:Y:S01]  /*9bb0*/  UIADD3 UR8, UR31, 0x31000, URZ ;  /* 0x000310001f087890 */ /* 0x000fe2000fffe03f */
[----:B------:R-:W-:Y:S01]  /*9bc0*/  UMOV UR12, 0x0 ;  /* 0x00000000000c7882 */ /* 0x000fe20000000000 */
[----:B------:R-:W-:Y:S01]  /*9bd0*/  UMOV UR13, 0x10000000 ;  /* 0x10000000000d7882 */ /* 0x000fe20000000000 */
[----:B------:R-:W-:Y:S01]  /*9be0*/  UMOV UR11, UR19 ;  /* 0x00000013000b7c82 */ /* 0x000fe20008000000 */
[----:B------:R-:W-:Y:S01]  /*9bf0*/  UMOV UR9, UR17 ;  /* 0x0000001100097c82 */ /* 0x000fe20008000000 */
[----:B------:R3:W-:Y:S04]  /*9c00*/  UTMALDG.2D [UR16], [UR38], desc[UR12] ;  /* 0x00000c10260075b4 */ /* 0x0007e80008009000 */
[----:B------:R3:W-:Y:S02]  /*9c10*/  UTMALDG.2D [UR8], [UR38], desc[UR12] ;  /* 0x00000c08260075b4 */ /* 0x0007e40008009000 */
[----:B---3--:R-:W-:Y:S05]  /*9c20*/  @!P2 BRA `(.L_x_135) ;  /* 0x000000000004a947 */ /* 0x008fea0003800000 */
[----:B------:R-:W-:Y:S01]  /*9c30*/  BPT.TRAP 0x1 ;  /* 0x000000040000795c */ /* 0x000fe20000300000 */
.L_x_135:
[----:B------:R-:W3:Y:S02]  /*9c40*/  LDC R2, c[0x0][0x828] ;  /* 0x00020a00ff027b82 */ /* 0x000ee40000000800 */
[----:B---3--:R3:W-:Y:S02]  /*9c50*/  SYNCS.ARRIVE.TRANS64.RED.A0TR RZ, [UR31+0x384a0], R2 ;  /* 0x0384a002ffff79a7 */ /* 0x0087e4000830041f */
.L_x_134:
[----:B------:R-:W-:Y:S05]  /*9c60*/  BSYNC B0 ;  /* 0x0000000000007941 */ /* 0x000fea0003800000 */
.L_x_133:
[----:B------:R-:W-:Y:S05]  /*9c70*/  @!P2 BRA `(.L_x_136) ;  /* 0x000000000004a947 */ /* 0x000fea0003800000 */
[----:B------:R-:W-:Y:S01]  /*9c80*/  BPT.TRAP 0x1 ;  /* 0x000000040000795c */ /* 0x000fe20000300000 */
.L_x_136:
[----:B------:R-:W-:-:S04]  /*9c90*/  UIADD3 UR13, UR31, 0x384a0, URZ ;  /* 0x000384a01f0d7890 */ /* 0x000fc8000fffe03f */
[----:B------:R-:W-:-:S09]  /*9ca0*/  UPRMT UR16, UR42, 0x654, UR13 ;  /* 0x000006542a107896 */ /* 0x000fd2000800000d */
[----:B------:R-:W-:Y:S01]  /*9cb0*/  SYNCS.ARRIVE.TRANS64.RED.A1T0 RZ, [UR16], RZ ;  /* 0x000000ffffff79a7 */ /* 0x000fe20008100410 */
[----:B------:R-:W-:Y:S05]  /*9cc0*/  @!P2 BRA `(.L_x_137) ;  /* 0x000000000004a947 */ /* 0x000fea0003800000 */
[----:B------:R-:W-:Y:S01]  /*9cd0*/  BPT.TRAP 0x1 ;  /* 0x000000040000795c */ /* 0x000fe20000300000 */
.L_x_137:
[----:B------:R-:W4:Y:S02]  /*9ce0*/  SYNCS.PHASECHK.TRANS64.TRYWAIT P1, [UR31+0x384c8], R0 ;  /* 0x0384c800ff0075a7 */ /* 0x000f24000802015f */
[----:B----4-:R-:W-:Y:S05]  /*9cf0*/  @!P1 BRA `(.L_x_138) ;  /* 0x0000005400949947 */ /* 0x010fea0003800000 */
.L_x_279:
[----:B------:R-:W-:Y:S04]  /*9d00*/  BSSY B0, `(.L_x_139) ;  /* 0x0000012000007945 */ /* 0x000fe80003800000 */
[----:B------:R-:W-:Y:S05]  /*9d10*/  @P0 BRA `(.L_x_140) ;  /* 0x0000000000400947 */ /* 0x000fea0003800000 */
[----:B------:R-:W-:Y:S02]  /*9d20*/  UIADD3 UR10, UR18, 0x80, URZ ;  /* 0x00000080120a7890 */ /* 0x000fe4000fffe03f */
        /* <DEDUP_REMOVED lines=8> */
[----:B------:R-:W-:Y:S01]  /*9db0*/  UMOV UR21, UR9 ;  /* 0x0000000900157c82 */ /* 0x000fe20008000000 */
[----:B------:R4:W-:Y:S03]  /*9dc0*/  UTMALDG.2D [UR8], [UR38], desc[UR14] ;  /* 0x00000e08260075b4 */ /* 0x0009e60008009000 */
[----:B------:R4:W-:Y:S02]  /*9dd0*/  UTMALDG.2D [UR20], [UR38], desc[UR14] ;  /* 0x00000e14260075b4 */ /* 0x0009e40008009000 */
[----:B----4-:R-:W-:Y:S05]  /*9de0*/  @!P2 BRA `(.L_x_141) ;  /* 0x000000000004a947 */ /* 0x010fea0003800000 */
[----:B------:R-:W-:Y:S01]  /*9df0*/  BPT.TRAP 0x1 ;  /* 0x000000040000795c */ /* 0x000fe20000300000 */
.L_x_141:
[----:B---3--:R-:W3:Y:S02]  /*9e00*/  LDC R2, c[0x0][0x828] ;  /* 0x00020a00ff027b82 */ /* 0x008ee40000000800 */
[----:B---3--:R4:W-:Y:S02]  /*9e10*/  SYNCS.ARRIVE.TRANS64.RED.A0TR RZ, [UR31+0x384a8], R2 ;  /* 0x0384a802ffff79a7 */ /* 0x0089e4000830041f */
.L_x_140:
[----:B------:R-:W-:Y:S05]  /*9e20*/  BSYNC B0 ;  /* 0x0000000000007941 */ /* 0x000fea0003800000 */
.L_x_139:
[----:B------:R-:W-:Y:S05]  /*9e30*/  @!P2 BRA `(.L_x_142) ;  /* 0x000000000004a947 */ /* 0x000fea0003800000 */
[----:B------:R-:W-:Y:S01]  /*9e40*/  BPT.TRAP 0x1 ;  /* 0x000000040000795c */ /* 0x000fe20000300000 */
.L_x_142:
[----:B------:R-:W-:Y:S02]  /*9e50*/  UIADD3 UR9, UR31, 0x384a8, URZ ;  /* 0x000384a81f097890 */ /* 0x000fe4000fffe03f */
[----:B------:R-:W-:Y:S02]  /*9e60*/  UIADD3 UR23, UR19, 0x20, URZ ;  /* 0x0000002013177890 */ /* 0x000fe4000fffe03f */
[----:B------:R-:W-:-:S09]  /*9e70*/  UPRMT UR36, UR42, 0x654, UR9 ;  /* 0x000006542a247896 */ /* 0x000fd20008000009 */
[----:B------:R-:W-:Y:S01]  /*9e80*/  SYNCS.ARRIVE.TRANS64.RED.A1T0 RZ, [UR36], RZ ;  /* 0x000000ffffff79a7 */ /* 0x000fe20008100424 */
[----:B------:R-:W-:Y:S05]  /*9e90*/  @!P2 BRA `(.L_x_143) ;  /* 0x000000000004a947 */ /* 0x000fea0003800000 */
[----:B------:R-:W-:Y:S01]  /*9ea0*/  BPT.TRAP 0x1 ;  /* 0x000000040000795c */ /* 0x000fe20000300000 */
.L_x_143:
[----:B------:R-:W5:Y:S02]  /*9eb0*/  SYNCS.PHASECHK.TRANS64.TRYWAIT P1, [UR31+0x384d0], R0 ;  /* 0x0384d000ff0075a7 */ /* 0x000f64000802015f */
[----:B-----5:R-:W-:Y:S05]  /*9ec0*/  @!P1 BRA `(.L_x_144) ;  /* 0x0000005400389947 */ /* 0x020fea0003800000 */
.L_x_280:
        /* <DEDUP_REMOVED lines=13> */
[----:B-1----:R-:W-:Y:S05]  /*9fa0*/  @!P2 BRA `(.L_x_147) ;  /* 0x000000000004a947 */ /* 0x002fea0003800000 */
[----:B------:R-:W-:Y:S01]  /*9fb0*/  BPT.TRAP 0x1 ;  /* 0x000000040000795c */ /* 0x000fe20000300000 */
.L_x_147:
[----:B---34-:R-:W1:Y:S02]  /*9fc0*/  LDC R2, c[0x0][0x828] ;  /* 0x00020a00ff027b82 */ /* 0x018e640000000800 */
[----:B-1----:R1:W-:Y:S02]  /*9fd0*/  SYNCS.ARRIVE.TRANS64.RED.A0TR RZ, [UR31+0x384b0], R2 ;  /* 0x0384b002ffff79a7 */ /* 0x0023e4000830041f */
.L_x_146:
[----:B------:R-:W-:Y:S05]  /*9fe0*/  BSYNC B0 ;  /* 0x0000000000007941 */ /* 0x000fea0003800000 */
.L_x_145:
[----:B------:R-:W-:Y:S05]  /*9ff0*/  @!P2 BRA `(.L_x_148) ;  /* 0x000000000004a947 */ /* 0x000fea0003800000 */
[----:B------:R-:W-:Y:S01]  /*a000*/  BPT.TRAP 0x1 ;  /* 0x000000040000795c */ /* 0x000fe20000300000 */
.L_x_148:
[----:B------:R-:W-:-:S04]  /*a010*/  UIADD3 UR17, UR31, 0x384b0, URZ ;  /* 0x000384b01f117890 */ /* 0x000fc8000fffe03f */
[----:B------:R-:W-:-:S09]  /*a020*/  UPRMT UR35, UR42, 0x654, UR17 ;  /* 0x000006542a237896 */ /* 0x000fd20008000011 */
[----:B------:R-:W-:Y:S01]  /*a030*/  SYNCS.ARRIVE.TRANS64.RED.A1T0 RZ, [UR35], RZ ;  /* 0x000000ffffff79a7 */ /* 0x000fe20008100423 */
[----:B------:R-:W-:Y:S05]  /*a040*/  @!P2 BRA `(.L_x_149) ;  /* 0x000000000004a947 */ /* 0x000fea0003800000 */
[----:B------:R-:W-:Y:S01]  /*a050*/  BPT.TRAP 0x1 ;  /* 0x000000040000795c */ /* 0x000fe20000300000 */
.L_x_149:
[----:B------:R-:W5:Y:S02]  /*a060*/  SYNCS.PHASECHK.TRANS64.TRYWAIT P1, [UR31+0x384d8], R0 ;  /* 0x0384d800ff0075a7 */ /* 0x000f64000802015f */
[----:B-----5:R-:W-:Y:S05]  /*a070*/  @!P1 BRA `(.L_x_150) ;  /* 0x0000005000e49947 */ /* 0x020fea0003800000 */
.L_x_281:
        /* <DEDUP_REMOVED lines=13> */
[----:B-1----:R-:W-:Y:S05]  /*a150*/  @!P2 BRA `(.L_x_153) ;  /* 0x000000000004a947 */ /* 0x002fea0003800000 */
[----:B------:R-:W-:Y:S01]  /*a160*/  BPT.TRAP 0x1 ;  /* 0x000000040000795c */ /* 0x000fe20000300000 */
.L_x_153:
[----:B---34-:R-:W1:Y:S02]  /*a170*/  LDC R2, c[0x0][0x828] ;  /* 0x00020a00ff027b82 */ /* 0x018e640000000800 */
[----:B-1----:R1:W-:Y:S02]  /*a180*/  SYNCS.ARRIVE.TRANS64.RED.A0TR RZ, [UR31+0x384b8], R2 ;  /* 0x0384b802ffff79a7 */ /* 0x0023e4000830041f */
.L_x_152:
[----:B------:R-:W-:Y:S05]  /*a190*/  BSYNC B0 ;  /* 0x0000000000007941 */ /* 0x000fea0003800000 */
.L_x_151:
[----:B------:R-:W-:Y:S05]  /*a1a0*/  @!P2 BRA `(.L_x_154) ;  /* 0x000000000004a947 */ /* 0x000fea0003800000 */
[----:B------:R-:W-:Y:S01]  /*a1b0*/  BPT.TRAP 0x1 ;  /* 0x000000040000795c */ /* 0x000fe20000300000 */
.L_x_154:
[----:B------:R-:W-:Y:S02]  /*a1c0*/  UIADD3 UR25, UR31, 0x384b8, URZ ;  /* 0x000384b81f197890 */ /* 0x000fe4000fffe03f */
[----:B------:R-:W-:Y:S02]  /*a1d0*/  UIADD3 UR15, UR19, 0x40, URZ ;  /* 0x00000040130f7890 */ /* 0x000fe4000fffe03f */
[----:B------:R-:W-:-:S09]  /*a1e0*/  UPRMT UR37, UR42, 0x654, UR25 ;  /* 0x000006542a257896 */ /* 0x000fd20008000019 */
[----:B------:R-:W-:Y:S01]  /*a1f0*/  SYNCS.ARRIVE.TRANS64.RED.A1T0 RZ, [UR37], RZ ;  /* 0x000000ffffff79a7 */ /* 0x000fe20008100425 */
[----:B------:R-:W-:Y:S05]  /*a200*/  @!P2 BRA `(.L_x_155) ;  /* 0x000000000004a947 */ /* 0x000fea0003800000 */
[----:B------:R-:W-:Y:S01]  /*a210*/  BPT.TRAP 0x1 ;  /* 0x000000040000795c */ /* 0x000fe20000300000 */
.L_x_155:
[----:B-1-34-:R-:W-:-:S04]  /*a220*/  SHF.L.U32 R2, RZ, 0x1f, RZ ;  /* 0x0000001fff027819 */ /* 0x01afc800000006ff */
[----:B------:R-:W1:Y:S02]  /*a230*/  SYNCS.PHASECHK.TRANS64.TRYWAIT P1, [UR31+0x384c0], R2 ;  /* 0x0384c002ff0075a7 */ /* 0x000e64000802015f */
[----:B-1----:R-:W-:Y:S05]  /*a240*/  @!P1 BRA `(.L_x_156) ;  /* 0x0000005000889947 */ /* 0x002fea0003800000 */
.L_x_282:
[----:B------:R-:W-:Y:S04]  /*a250*/  BSSY B0, `(.L_x_157) ;  /* 0x0000010000007945 */ /* 0x000fe80003800000 */
[----:B------:R-:W-:Y:S05]  /*a260*/  @P0 BRA `(.L_x_158) ;  /* 0x0000000000380947 */ /* 0x000fea0003800000 */
        /* <DEDUP_REMOVED lines=10> */
[----:B---3--:R-:W-:Y:S05]  /*a310*/  @!P2 BRA `(.L_x_159) ;  /* 0x000000000004a947 */ /* 0x008fea0003800000 */
[----:B------:R-:W-:Y:S01]  /*a320*/  BPT.TRAP 0x1 ;  /* 0x000000040000795c */ /* 0x000fe20000300000 */
.L_x_159:
[----:B-1----:R-:W1:Y:S02]  /*a330*/  LDC R3, c[0x0][0x828] ;  /* 0x00020a00ff037b82 */ /* 0x002e640000000800 */
[----:B-1----:R3:W-:Y:S02]  /*a340*/  SYNCS.ARRIVE.TRANS64.RED.A0TR RZ, [UR31+0x384a0], R3 ;  /* 0x0384a003ffff79a7 */ /* 0x0027e4000830041f */
.L_x_158:
[----:B------:R-:W-:Y:S05]  /*a350*/  BSYNC B0 ;  /* 0x0000000000007941 */ /* 0x000fea0003800000 */
.L_x_157:
[----:B------:R-:W-:Y:S05]  /*a360*/  @!P2 BRA `(.L_x_160) ;  /* 0x000000000004a947 */ /* 0x000fea0003800000 */
[----:B------:R-:W-:Y:S01]  /*a370*/  BPT.TRAP 0x1 ;  /* 0x000000040000795c */ /* 0x000fe20000300000 */
.L_x_160:
[----:B------:R-:W-:Y:S01]  /*a380*/  SYNCS.ARRIVE.TRANS64.RED.A1T0 RZ, [UR16], RZ ;  /* 0x000000ffffff79a7 */ /* 0x000fe20008100410 */
[----:B------:R-:W-:Y:S05]  /*a390*/  @!P2 BRA `(.L_x_161) ;  /* 0x000000000004a947 */ /* 0x000fea0003800000 */
[----:B------:R-:W-:Y:S01]  /*a3a0*/  BPT.TRAP 0x1 ;  /* 0x000000040000795c */ /* 0x000fe20000300000 */
.L_x_161:
[----:B------:R-:W4:Y:S02]  /*a3b0*/  SYNCS.PHASECHK.TRANS64.TRYWAIT P1, [UR31+0x384c8], R2 ;  /* 0x0384c802ff0075a7 */ /* 0x000f24000802015f */
[----:B----4-:R-:W-:Y:S05]  /*a3c0*/  @!P1 BRA `(.L_x_162) ;  /* 0x0000005000409947 */ /* 0x010fea0003800000 */
.L_x_283:
        /* <DEDUP_REMOVED lines=12> */
[----:B----4-:R-:W-:Y:S05]  /*a490*/  @!P2 BRA `(.L_x_165) ;  /* 0x000000000004a947 */ /* 0x010fea0003800000 */
[----:B------:R-:W-:Y:S01]  /*a4a0*/  BPT.TRAP 0x1 ;  /* 0x000000040000795c */ /* 0x000fe20000300000 */
.L_x_165:
[----:B-1-3--:R-:W1:Y:S02]  /*a4b0*/  LDC R3, c[0x0][0x828] ;  /* 0x00020a00ff037b82 */ /* 0x00ae640000000800 */
[----:B-1----:R4:W-:Y:S02]  /*a4c0*/  SYNCS.ARRIVE.TRANS64.RED.A0TR RZ, [UR31+0x384a8], R3 ;  /* 0x0384a803ffff79a7 */ /* 0x0029e4000830041f */
.L_x_164:
[----:B------:R-:W-:Y:S05]  /*a4d0*/  BSYNC B0 ;  /* 0x0000000000007941 */ /* 0x000fea0003800000 */
.L_x_163:
[----:B------:R-:W-:Y:S05]  /*a4e0*/  @!P2 BRA `(.L_x_166) ;  /* 0x000000000004a947 */ /* 0x000fea0003800000 */
[----:B------:R-:W-:Y:S01]  /*a4f0*/  BPT.TRAP 0x1 ;  /* 0x000000040000795c */ /* 0x000fe20000300000 */
.L_x_166:
[----:B------:R-:W-:Y:S01]  /*a500*/  SYNCS.ARRIVE.TRANS64.RED.A1T0 RZ, [UR36], RZ ;  /* 0x000000ffffff79a7 */ /* 0x000fe20008100424 */
[----:B------:R-:W-:Y:S01]  /*a510*/  UIADD3 UR19, UR19, 0x60, URZ ;  /* 0x0000006013137890 */ /* 0x000fe2000fffe03f */
[----:B------:R-:W-:Y:S11]  /*a520*/  @!P2 BRA `(.L_x_167) ;  /* 0x000000000004a947 */ /* 0x000ff60003800000 */
[----:B------:R-:W-:Y:S01]  /*a530*/  BPT.TRAP 0x1 ;  /* 0x000000040000795c */ /* 0x000fe20000300000 */
.L_x_167:
[----:B------:R-:W5:Y:S02]  /*a540*/  SYNCS.PHASECHK.TRANS64.TRYWAIT P1, [UR31+0x384d0], R2 ;  /* 0x0384d002ff0075a7 */ /* 0x000f64000802015f */
[----:B-----5:R-:W-:Y:S05]  /*a550*/  @!P1 BRA `(.L_x_168) ;  /* 0x0000004c00f49947 */ /* 0x020fea0003800000 */
.L_x_284:
        /* <DEDUP_REMOVED lines=13> */
.L_x_171:
[----:B---34-:R-:W1:Y:S02]  /*a630*/  LDC R3, c[0x0][0x828] ;  /* 0x00020a00ff037b82 */ /* 0x018e640000000800 */
[----:B-1----:R1:W-:Y:S02]  /*a640*/  SYNCS.ARRIVE.TRANS64.RED.A0TR RZ, [UR31+0x384b0], R3 ;  /* 0x0384b003ffff79a7 */ /* 0x0023e4000830041f */
.L_x_170:
[----:B------:R-:W-:Y:S05]  /*a650*/  BSYNC B0 ;  /* 0x0000000000007941 */ /* 0x000fea0003800000 */
.L_x_169:
[----:B------:R-:W-:Y:S05]  /*a660*/  @!P2 BRA `(.L_x_172) ;  /* 0x000000000004a947 */ /* 0x000fea0003800000 */
[----:B------:R-:W-:Y:S01]  /*a670*/  BPT.TRAP 0x1 ;  /* 0x000000040000795c */ /* 0x000fe20000300000 */
.L_x_172:
[----:B------:R-:W-:Y:S01]  /*a680*/  SYNCS.ARRIVE.TRANS64.RED.A1T0 RZ, [UR35], RZ ;  /* 0x000000ffffff79a7 */ /* 0x000fe20008100423 */
[----:B------:R-:W-:Y:S05]  /*a690*/  @!P2 BRA `(.L_x_173) ;  /* 0x000000000004a947 */ /* 0x000fea0003800000 */
[----:B------:R-:W-:Y:S01]  /*a6a0*/  BPT.TRAP 0x1 ;  /* 0x000000040000795c */ /* 0x000fe20000300000 */
.L_x_173:
[----:B------:R-:W5:Y:S02]  /*a6b0*/  SYNCS.PHASECHK.TRANS64.TRYWAIT P1, [UR31+0x384d8], R2 ;  /* 0x0384d802ff0075a7 */ /* 0x000f64000802015f */
[----:B-----5:R-:W-:Y:S05]  /*a6c0*/  @!P1 BRA `(.L_x_174) ;  /* 0x0000004c00b09947 */ /* 0x020fea0003800000 */
.L_x_285:
        /* <DEDUP_REMOVED lines=15> */
.L_x_177:
[----:B------:R-:W1:Y:S02]  /*a7c0*/  LDC R2, c[0x0][0x828] ;  /* 0x00020a00ff027b82 */ /* 0x000e640000000800 */
[----:B-1----:R1:W-:Y:S02]  /*a7d0*/  SYNCS.ARRIVE.TRANS64.RED.A0TR RZ, [UR31+0x384b8], R2 ;  /* 0x0384b802ffff79a7 */ /* 0x0023e4000830041f */
.L_x_176:
[----:B------:R-:W-:Y:S05]  /*a7e0*/  BSYNC B0 ;  /* 0x0000000000007941 */ /* 0x000fea0003800000 */
.L_x_175:
[----:B------:R-:W-:Y:S05]  /*a7f0*/  @!P2 BRA `(.L_x_178) ;  /* 0x000000000004a947 */ /* 0x000fea0003800000 */
[----:B------:R-:W-:Y:S01]  /*a800*/  BPT.TRAP 0x1 ;  /* 0x000000040000795c */ /* 0x000fe20000300000 */
.L_x_178:
[----:B--2---:R-:W-:Y:S01]  /*a810*/  ISETP.NE.AND P0, PT, R7, RZ, PT ;  /* 0x000000ff0700720c */ /* 0x004fe20003f05270 */
[----:B------:R-:W-:Y:S01]  /*a820*/  SYNCS.ARRIVE.TRANS64.RED.A1T0 RZ, [UR37], RZ ;  /* 0x000000ffffff79a7 */ /* 0x000fe20008100425 */
[CC--:B------:R-:W-:Y:S02]  /*a830*/  ISETP.NE.AND P3, PT, R18.reuse, R6.reuse, PT ;  /* 0x000000061200720c */ /* 0x0c0fe40003f65270 */
[----:B------:R-:W-:-:S13]  /*a840*/  ISETP.EQ.OR P0, PT, R18, R6, !P0 ;  /* 0x000000061200720c */ /* 0x000fda0004702670 */
[----:B------:R-:W-:Y:S05]  /*a850*/  @P0 BRA `(.L_x_179) ;  /* 0x0000000400040947 */ /* 0x000fea0003800000 */
[----:B------:R-:W-:Y:S01]  /*a860*/  ELECT P0, URZ, PT ;  /* 0x00000000003f782f */ /* 0x000fe20003800000 */
[----:B------:R-:W-:-:S12]  /*a870*/  BSSY B0, `(.L_x_180) ;  /* 0x0000032000007945 */ /* 0x000fd80003800000 */
[----:B------:R-:W-:Y:S05]  /*a880*/  @!P0 BRA `(.L_x_181) ;  /* 0x0000000000c08947 */ /* 0x000fea0003800000 */
[----:B-1-34-:R-:W1:Y:S08]  /*a890*/  LDC.64 R2, c[0x0][0x290] ;  /* 0x0000a400ff027b82 */ /* 0x01ae700000000a00 */
[----:B------:R-:W2:Y:S08]  /*a8a0*/  LDC.64 R14, c[0x0][0x808] ;  /* 0x00020200ff0e7b82 */ /* 0x000eb00000000a00 */
[----:B------:R-:W3:Y:S01]  /*a8b0*/  LDC.64 R16, c[0x0][0x810] ;  /* 0x00020400ff107b82 */ /* 0x000ee20000000a00 */
[----:B-1----:R-:W-:-:S05]  /*a8c0*/  IMAD.WIDE R2, R6, 0xc, R2 ;  /* 0x0000000c06027825 */ /* 0x002fca00078e0202 */
[----:B------:R1:W5:Y:S04]  /*a8d0*/  LDG.E R10, desc[UR58][R2.64] ;  /* 0x0000003a020a7981 */ /* 0x000368000c1e1900 */
[----:B------:R1:W5:Y:S01]  /*a8e0*/  LDG.E R13, desc[UR58][R2.64+0x4] ;  /* 0x0000043a020d7981 */ /* 0x000362000c1e1900 */
[----:B--2---:R-:W-:Y:S02]  /*a8f0*/  ISETP.NE.U32.AND P0, PT, R14, RZ, PT ;  /* 0x000000ff0e00720c */ /* 0x004fe40003f05070 */
[----:B------:R-:W-:Y:S02]  /*a900*/  SHF.R.S32.HI R8, RZ, 0x1f, R6 ;  /* 0x0000001fff087819 */ /* 0x000fe40000011406 */
[----:B------:R-:W-:Y:S02]  /*a910*/  ISETP.NE.AND.EX P0, PT, R15, RZ, PT, P0 ;  /* 0x000000ff0f00720c */ /* 0x000fe40003f05300 */
[----:B---3--:R-:W-:-:S04]  /*a920*/  ISETP.NE.U32.AND P1, PT, R16, RZ, PT ;  /* 0x000000ff1000720c */ /* 0x008fc80003f25070 */
[----:B------:R-:W-:-:S07]  /*a930*/  ISETP.NE.AND.EX P1, PT, R17, RZ, PT, P1 ;  /* 0x000000ff1100720c */ /* 0x000fce0003f25310 */
[----:B-1----:R-:W-:Y:S06]  /*a940*/  @!P0 BRA `(.L_x_182) ;  /* 0x0000000000108947 */ /* 0x002fec0003800000 */
[----:B------:R-:W-:-:S04]  /*a950*/  LEA R2, P0, R6, R14, 0x3 ;  /* 0x0000000e06027211 */ /* 0x000fc800078018ff */
[----:B------:R-:W-:-:S06]  /*a960*/  LEA.HI.X R3, R6, R15, R8, 0x3, P0 ;  /* 0x0000000f06037211 */ /* 0x000fcc00000f1c08 */
[----:B------:R-:W2:Y:S04]  /*a970*/  LDG.E.64 R2, desc[UR58][R2.64] ;  /* 0x0000003a02027981 */ /* 0x000ea8000c1e1b00 */
[----:B--2---:R1:W-:Y:S02]  /*a980*/  STS.64 [UR30], R2 ;  /* 0x00000002ff007988 */ /* 0x0043e40008000a1e */
.L_x_182:
[----:B------:R-:W-:Y:S05]  /*a990*/  @!P1 BRA `(.L_x_181) ;  /* 0x00000000007c9947 */ /* 0x000fea0003800000 */
[----:B-1----:R-:W-:-:S04]  /*a9a0*/  LEA R2, P0, R6, R16, 0x3 ;  /* 0x0000001006027211 */ /* 0x002fc800078018ff */
[----:B------:R-:W-:Y:S02]  /*a9b0*/  LEA.HI.X R3, R6, R17, R8, 0x3, P0 ;  /* 0x0000001106037211 */ /* 0x000fe400000f1c08 */
[----:B------:R-:W1:Y:S04]  /*a9c0*/  LDS R8, [UR30+0x1c] ;  /* 0x00001c1eff087984 */ /* 0x000e680008000800 */
[----:B------:R-:W2:Y:S01]  /*a9d0*/  LDG.E.64 R2, desc[UR58][R2.64] ;  /* 0x0000003a02027981 */ /* 0x000ea2000c1e1b00 */
        /* <DEDUP_REMOVED lines=10> */
[----:B------:R-:W-:Y:S02]  /*aa80*/  SHF.R.U64 R3, R3, 0x4, R14 ;  /* 0x0000000403037819 */ /* 0x000fe4000000120e */
[----:B-1----:R-:W-:-:S03]  /*aa90*/  LOP3.LUT R8, R8, 0xf, R9, 0xb8, !PT ;  /* 0x0000000f08087812 */ /* 0x002fc600078eb809 */
[----:B------:R-:W-:Y:S04]  /*aaa0*/  STS [UR30+0xc], R3 ;  /* 0x00000c03ff007988 */ /* 0x000fe8000800081e */
[----:B------:R1:W-:Y:S04]  /*aab0*/  STS [UR30+0x1c], R8 ;  /* 0x00001c08ff007988 */ /* 0x0003e8000800081e */
[----:B------:R-:W2:Y:S01]  /*aac0*/  LDS R11, [UR30+0x1c] ;  /* 0x00001c1eff0b7984 */ /* 0x000ea20008000800 */
[----:B-1---5:R-:W-:Y:S01]  /*aad0*/  VIADD R8, R10, 0xffffffff ;  /* 0xffffffff0a087836 */ /* 0x022fe20000000000 */
[----:B--2---:R-:W-:-:S05]  /*aae0*/  LOP3.LUT R11, R11, 0xf0, RZ, 0xb8, !PT ;  /* 0x000000f00b0b7812 */ /* 0x004fca00078eb8ff */
[----:B------:R1:W-:Y:S04]  /*aaf0*/  STS [UR30+0x1c], R11 ;  /* 0x00001c0bff007988 */ /* 0x0003e8000800081e */
[----:B------:R-:W2:Y:S01]  /*ab00*/  LDS R9, [UR30+0x1c] ;  /* 0x00001c1eff097984 */ /* 0x000ea20008000800 */
[----:B-1----:R-:W-:Y:S02]  /*ab10*/  CS2R R10, SRZ ;  /* 0x00000000000a7805 */ /* 0x002fe4000001ff00 */
[----:B--2---:R-:W-:Y:S01]  /*ab20*/  LOP3.LUT R17, R9, 0xf00, RZ, 0xb8, !PT ;  /* 0x00000f0009117812 */ /* 0x004fe200078eb8ff */
[----:B------:R-:W-:-:S04]  /*ab30*/  VIADD R9, R13, 0xffffffff ;  /* 0xffffffff0d097836 */ /* 0x000fc80000000000 */
[----:B------:R-:W-:Y:S04]  /*ab40*/  STS.64 [UR30+0x18], R16 ;  /* 0x00001810ff007988 */ /* 0x000fe80008000a1e */
[----:B------:R-:W1:Y:S04]  /*ab50*/  LDS R15, [UR30+0x1c] ;  /* 0x00001c1eff0f7984 */ /* 0x000e680008000800 */
[----:B------:R2:W-:Y:S01]  /*ab60*/  STS.128 [UR30+0x20], R8 ;  /* 0x00002008ff007988 */ /* 0x0005e20008000c1e */
[----:B-1----:R-:W-:-:S05]  /*ab70*/  LOP3.LUT R2, R15, 0xf000, RZ, 0xb8, !PT ;  /* 0x0000f0000f027812 */ /* 0x002fca00078eb8ff */
[----:B------:R2:W-:Y:S02]  /*ab80*/  STS [UR30+0x1c], R2 ;  /* 0x00001c02ff007988 */ /* 0x0005e4000800081e */
.L_x_181:
[----:B------:R-:W-:Y:S05]  /*ab90*/  BSYNC B0 ;  /* 0x0000000000007941 */ /* 0x000fea0003800000 */
.L_x_180:
[----:B-12---:R-:W1:Y:S01]  /*aba0*/  S2R R2, SR_LANEID ;  /* 0x0000000000027919 */ /* 0x006e620000000000 */
[----:B------:R-:W-:Y:S01]  /*abb0*/  NOP ;  /* 0x0000000000007918 */ /* 0x000fe20000000000 */
[----:B------:R-:W-:Y:S01]  /*abc0*/  ELECT P0, URZ, PT ;  /* 0x00000000003f782f */ /* 0x000fe20003800000 */
[----:B------:R-:W-:Y:S01]  /*abd0*/  BSSY B0, `(.L_x_183) ;  /* 0x0000008000007945 */ /* 0x000fe20003800000 */
[----:B-1----:R-:W-:-:S05]  /*abe0*/  IMAD.SHL.U32 R8, R2, 0x4, RZ ;  /* 0x0000000402087824 */ /* 0x002fca00078e00ff */
[----:B------:R1:W2:Y:S01]  /*abf0*/  LDS R9, [R8+UR30] ;  /* 0x0000001e08097984 */ /* 0x0002a20008000800 */
[----:B------:R-:W-:-:S05]  /*ac00*/  IADD3 R2, P1, R8, UR38, RZ ;  /* 0x0000002608027c10 */ /* 0x000fca000ff3e0ff */
[----:B---34-:R-:W-:Y:S01]  /*ac10*/  IMAD.X R3, RZ, RZ, UR39, P1 ;  /* 0x00000027ff037e24 */ /* 0x018fe200088e06ff */
[----:B------:R-:W-:Y:S07]  /*ac20*/  @!P0 BRA `(.L_x_184) ;  /* 0x0000000000088947 */ /* 0x000fee0003800000 */
[----:B------:R0:W-:Y:S01]  /*ac30*/  UTMACMDFLUSH ;  /* 0x00000000000079b7 */ /* 0x0001e20000000000 */
[----:B------:R-:W-:-:S04]  /*ac40*/  DEPBAR.LE SB0, 0x0 ;  /* 0x000080000000791a */ /* 0x000fc80000000000 */
.L_x_184:
[----:B------:R-:W-:Y:S05]  /*ac50*/  BSYNC B0 ;  /* 0x0000000000007941 */ /* 0x000fea0003800000 */
.L_x_183:
[----:B--2---:R2:W5:Y:S02]  /*ac60*/  ATOMG.E.EXCH.STRONG.GPU PT, RZ, [R2], R9 ;  /* 0x0000000902ff73a8 */ /* 0x00456400041ee100 */
.L_x_179:
[----:B------:R-:W-:Y:S01]  /*ac70*/  UIADD3 UR34, UR34, 0x1, URZ ;  /* 0x0000000122227890 */ /* 0x000fe2000fffe03f */
[----:B------:R-:W-:Y:S01]  /*ac80*/  ISETP.NE.AND P0, PT, R7, RZ, PT ;  /* 0x000000ff0700720c */ /* 0x000fe20003f05270 */
[----:B------:R-:W-:Y:S01]  /*ac90*/  IMAD.MOV.U32 R16, RZ, RZ, R4 ;  /* 0x000000ffff107224 */ /* 0x000fe200078e0004 */
[----:B-12---:R-:W-:Y:S01]  /*aca0*/  SEL R2, RZ, 0x1, !P3 ;  /* 0x00000001ff027807 */ /* 0x006fe20005800000 */
[----:B------:R-:W-:Y:S01]  /*acb0*/  UISETP.NE.AND UP0, UPT, UR34, 0x8, UPT ;  /* 0x000000082200788c */ /* 0x000fe2000bf05270 */
[----:B------:R-:W-:Y:S02]  /*acc0*/  IMAD.MOV.U32 R17, RZ, RZ, R5 ;  /* 0x000000ffff117224 */ /* 0x000fe400078e0005 */
[----:B------:R-:W-:Y:S01]  /*acd0*/  IMAD.MOV.U32 R18, RZ, RZ, R6 ;  /* 0x000000ffff127224 */ /* 0x000fe200078e0006 */
[----:B------:R-:W-:Y:S02]  /*ace0*/  USEL UR8, URZ, 0x1, UP0 ;  /* 0x000000013f087887 */ /* 0x000fe40008000000 */
[----:B------:R-:W-:-:S04]  /*acf0*/  USEL UR34, UR34, URZ, UP0 ;  /* 0x0000003f22227287 */ /* 0x000fc80008000000 */
[----:B------:R-:W-:Y:S01]  /*ad00*/  LOP3.LUT R12, R12, UR8, RZ, 0x3c, !PT ;  /* 0x000000080c0c7c12 */ /* 0x000fe2000f8e3cff */
[----:B------:R-:W-:Y:S07]  /*ad10*/  @P0 BRA `(.L_x_185) ;  /* 0xffffffe800a80947 */ /* 0x000fee000383ffff */
[----:B-----5:R-:W-:Y:S01]  /*ad20*/  ELECT P0, URZ, PT ;  /* 0x00000000003f782f */ /* 0x020fe20003800000 */
[----:B------:R-:W-:-:S12]  /*ad30*/  BSSY B0, `(.L_x_186) ;  /* 0x0000017000007945 */ /* 0x000fd80003800000 */
[----:B------:R-:W-:Y:S05]  /*ad40*/  @!P0 BRA `(.L_x_187) ;  /* 0x0000000000548947 */ /* 0x000fea0003800000 */
[----:B------:R-:W-:Y:S05]  /*ad50*/  @!P2 BRA `(.L_x_188) ;  /* 0x000000000004a947 */ /* 0x000fea0003800000 */
[----:B------:R-:W-:Y:S01]  /*ad60*/  BPT.TRAP 0x1 ;  /* 0x000000040000795c */ /* 0x000fe20000300000 */
.L_x_188:
[----:B------:R-:W1:Y:S02]  /*ad70*/  SYNCS.PHASECHK.TRANS64.TRYWAIT P0, [UR31+0x384c0], R0 ;  /* 0x0384c000ff0075a7 */ /* 0x000e64000800015f */
[----:B-1----:R-:W-:Y:S05]  /*ad80*/  @!P0 BRA `(.L_x_189) ;  /* 0x0000004800188947 */ /* 0x002fea0003800000 */
.L_x_286:
[----:B------:R-:W-:Y:S05]  /*ad90*/  @!P2 BRA `(.L_x_190) ;  /* 0x000000000004a947 */ /* 0x000fea0003800000 */
[----:B------:R-:W-:Y:S01]  /*ada0*/  BPT.TRAP 0x1 ;  /* 0x000000040000795c */ /* 0x000fe20000300000 */
.L_x_190:
[----:B------:R-:W2:Y:S02]  /*adb0*/  SYNCS.PHASECHK.TRANS64.TRYWAIT P0, [UR31+0x384c8], R0 ;  /* 0x0384c800ff0075a7 */ /* 0x000ea4000800015f */
[----:B--2---:R-:W-:Y:S05]  /*adc0*/  @!P0 BRA `(.L_x_191) ;  /* 0x0000004800208947 */ /* 0x004fea0003800000 */
.L_x_287:
[----:B------:R-:W-:Y:S05]  /*add0*/  @!P2 BRA `(.L_x_192) ;  /* 0x000000000004a947 */ /* 0x000fea0003800000 */
[----:B------:R-:W-:Y:S01]  /*ade0*/  BPT.TRAP 0x1 ;  /* 0x000000040000795c */ /* 0x000fe20000300000 */
.L_x_192:
[----:B------:R-:W2:Y:S02]  /*adf0*/  SYNCS.PHASECHK.TRANS64.TRYWAIT P0, [UR31+0x384d0], R0 ;  /* 0x0384d000ff0075a7 */ /* 0x000ea4000800015f */
[----:B--2---:R-:W-:Y:S05]  /*ae00*/  @!P0 BRA `(.L_x_193) ;  /* 0x0000004800288947 */ /* 0x004fea0003800000 */
.L_x_288:
[----:B------:R-:W-:Y:S05]  /*ae10*/  @!P2 BRA `(.L_x_194) ;  /* 0x000000000004a947 */ /* 0x000fea0003800000 */
[----:B------:R-:W-:Y:S01]  /*ae20*/  BPT.TRAP 0x1 ;  /* 0x000000040000795c */ /* 0x000fe20000300000 */
.L_x_194:
[----:B-1----:R-:W-:-:S05]  /*ae30*/  IMAD.MOV.U32 R0, RZ, RZ, 0x1 ;  /* 0x00000001ff007424 */ /* 0x002fca00078e00ff */
[----:B------:R-:W-:-:S07]  /*ae40*/  SHF.L.U32 R0, R0, 0x1f, RZ ;  /* 0x0000001f00007819 */ /* 0x000fce00000006ff */
.L_x_195:
[----:B-1-34-:R-:W-:-:S04]  /*ae50*/  IMAD.U32 R3, RZ, RZ, UR31 ;  /* 0x0000001fff037e24 */ /* 0x01afc8000f8e00ff */
[----:B------:R1:W2:Y:S03]  /*ae60*/  SYNCS.PHASECHK.TRANS64.TRYWAIT P0, [R3+URZ+0x384d8], R0 ;  /* 0x0384d800030075a7 */ /* 0x0002a6000800017f */
[----:B--2---:R-:W-:Y:S05]  /*ae70*/  @!P0 NANOSLEEP.SYNCS 0x989680 ;  /* 0x009896800000895d */ /* 0x004fea0003900000 */
[----:B------:R-:W2:Y:S02]  /*ae80*/  @!P0 SYNCS.PHASECHK.TRANS64 P0, [R3+URZ+0x384d8], R0 ;  /* 0x0384d800030085a7 */ /* 0x000ea4000800007f */
[----:B--2---:R-:W-:Y:S05]  /*ae90*/  @!P0 BRA `(.L_x_195) ;  /* 0xfffffffc00ec8947 */ /* 0x004fea000383ffff */
.L_x_187:
[----:B------:R-:W-:Y:S05]  /*aea0*/  BSYNC B0 ;  /* 0x0000000000007941 */ /* 0x000fea0003800000 */
.L_x_186:
[----:B------:R-:W-:Y:S05]  /*aeb0*/  EXIT ;  /* 0x000000000000794d */ /* 0x000fea0003800000 */
.L_x_116:
[----:B------:R-:W1:Y:S01]  /*aec0*/  S2UR UR4, SR_CTAID.Y ;  /* 0x00000000000479c3 */ /* 0x000e620000002600 */
[----:B------:R-:W3:Y:S01]  /*aed0*/  S2R R37, SR_LANEID ;  /* 0x0000000000257919 */ /* 0x000ee20000000000 */
[----:B------:R-:W-:Y:S01]  /*aee0*/  ELECT P0, URZ, PT ;  /* 0x00000000003f782f */ /* 0x000fe20003800000 */
[----:B------:R-:W-:Y:S01]  /*aef0*/  BSSY B0, `(.L_x_196) ;  /* 0x0000037000007945 */ /* 0x000fe20003800000 */
[----:B------:R-:W-:Y:S01]  /*af00*/  ULDC.64 UR16, c[0x0][0x508] ;  /* 0x0001420000107ab9 */ /* 0x000fe20000000a00 */
[----:B-1----:R-:W-:-:S04]  /*af10*/  UIMAD UR4, UR4, UR41, UR40 ;  /* 0x00000029040472a4 */ /* 0x002fc8000f8e0228 */
[----:B------:R-:W-:-:S06]  /*af20*/  UIMAD.WIDE UR16, UR4, 0x80, UR16 ;  /* 0x00000080041078a5 */ /* 0x000fcc000f8e0210 */
[----:B------:R-:W-:Y:S06]  /*af30*/  @!P0 BRA `(.L_x_197) ;  /* 0x0000000000c88947 */ /* 0x000fec0003800000 */
[----:B------:R-:W1:Y:S01]  /*af40*/  LDC.64 R8, c[0x0][0x300] ;  /* 0x0000c000ff087b82 */ /* 0x000e620000000a00 */
[----:B------:R-:W-:Y:S02]  /*af50*/  UMOV UR4, 0x400 ;  /* 0x0000040000047882 */ /* 0x000fe40000000000 */
[----:B--2---:R-:W-:-:S05]  /*af60*/  ULEA UR4, UR42, UR4, 0x18 ;  /* 0x000000042a047291 */ /* 0x004fca000f8ec03f */
[----:B------:R-:W1:Y:S08]  /*af70*/  LDC.64 R10, c[0x0][0x308] ;  /* 0x0000c200ff0a7b82 */ /* 0x000e700000000a00 */
[----:B------:R-:W2:Y:S08]  /*af80*/  LDC.64 R4, c[0x0][0x330] ;  /* 0x0000cc00ff047b82 */ /* 0x000eb00000000a00 */
[----:B------:R-:W2:Y:S01]  /*af90*/  LDC.64 R6, c[0x0][0x338] ;  /* 0x0000ce00ff067b82 */ /* 0x000ea20000000a00 */
[----:B-1----:R1:W-:Y:S07]  /*afa0*/  STS.128 [UR4+0x38580], R8 ;  /* 0x03858008ff007988 */ /* 0x0023ee0008000c04 */
[----:B------:R-:W4:Y:S08]  /*afb0*/  LDC.64 R32, c[0x0][0x310] ;  /* 0x0000c400ff207b82 */ /* 0x000f300000000a00 */
[----:B------:R-:W4:Y:S01]  /*afc0*/  LDC.64 R34, c[0x0][0x318] ;  /* 0x0000c600ff227b82 */ /* 0x000f220000000a00 */
[----:B--2---:R2:W-:Y:S07]  /*afd0*/  STS.128 [UR4+0x385b0], R4 ;  /* 0x0385b004ff007988 */ /* 0x0045ee0008000c04 */
[----:B------:R-:W5:Y:S08]  /*afe0*/  LDC.64 R28, c[0x0][0x320] ;  /* 0x0000c800ff1c7b82 */ /* 0x000f700000000a00 */
[----:B------:R-:W5:Y:S08]  /*aff0*/  LDC.64 R30, c[0x0][0x328] ;  /* 0x0000ca00ff1e7b82 */ /* 0x000f700000000a00 */
[----:B------:R-:W3:Y:S01]  /*b000*/  LDC.64 R24, c[0x0][0x340] ;  /* 0x0000d000ff187b82 */ /* 0x000ee20000000a00 */
[----:B----4-:R4:W-:Y:S07]  /*b010*/  STS.128 [UR4+0x38590], R32 ;  /* 0x03859020ff007988 */ /* 0x0109ee0008000c04 */
[----:B------:R-:W3:Y:S08]  /*b020*/  LDC.64 R26, c[0x0][0x348] ;  /* 0x0000d200ff1a7b82 */ /* 0x000ef00000000a00 */
[----:B------:R-:W2:Y:S01]  /*b030*/  LDC.64 R20, c[0x0][0x350] ;  /* 0x0000d400ff147b82 */ /* 0x000ea20000000a00 */
[----:B-----5:R5:W-:Y:S07]  /*b040*/  STS.128 [UR4+0x385a0], R28 ;  /* 0x0385a01cff007988 */ /* 0x020bee0008000c04 */
[----:B------:R-:W2:Y:S08]  /*b050*/  LDC.64 R22, c[0x0][0x358] ;  /* 0x0000d600ff167b82 */ /* 0x000eb00000000a00 */
[----:B------:R-:W4:Y:S01]  /*b060*/  LDC.64 R12, c[0x0][0x360] ;  /* 0x0000d800ff0c7b82 */ /* 0x000f220000000a00 */
[----:B---3--:R3:W-:Y:S07]  /*b070*/  STS.128 [UR4+0x385c0], R24 ;  /* 0x0385c018ff007988 */ /* 0x0087ee0008000c04 */
[----:B------:R-:W4:Y:S08]  /*b080*/  LDC.64 R14, c[0x0][0x368] ;  /* 0x0000da00ff0e7b82 */ /* 0x000f300000000a00 */
[----:B-1----:R-:W1:Y:S01]  /*b090*/  LDC.64 R8, c[0x0][0x370] ;  /* 0x0000dc00ff087b82 */ /* 0x002e620000000a00 */
[----:B--2---:R2:W-:Y:S07]  /*b0a0*/  STS.128 [UR4+0x385d0], R20 ;  /* 0x0385d014ff007988 */ /* 0x0045ee0008000c04 */
[----:B------:R-:W1:Y:S08]  /*b0b0*/  LDC.64 R10, c[0x0][0x378] ;  /* 0x0000de00ff0a7b82 */ /* 0x000e700000000a00 */
[----:B------:R-:W5:Y:S01]  /*b0c0*/  LDC.64 R4, c[0x0][0x410] ;  /* 0x00010400ff047b82 */ /* 0x000f620000000a00 */
[----:B----4-:R4:W-:Y:S07]  /*b0d0*/  STS.128 [UR4+0x385e0], R12 ;  /* 0x0385e00cff007988 */ /* 0x0109ee0008000c04 */
[----:B------:R-:W5:Y:S01]  /*b0e0*/  LDC.64 R6, c[0x0][0x418] ;  /* 0x00010600ff067b82 */ /* 0x000f620000000a00 */
[----:B-1----:R1:W-:Y:S07]  /*b0f0*/  STS.128 [UR4+0x385f0], R8 ;  /* 0x0385f008ff007988 */ /* 0x0023ee0008000c04 */
[----:B------:R-:W2:Y:S08]  /*b100*/  LDC.64 R32, c[0x0][0x400] ;  /* 0x00010000ff207b82 */ /* 0x000eb00000000a00 */
[----:B------:R-:W2:Y:S01]  /*b110*/  LDC.64 R34, c[0x0][0x408] ;  /* 0x00010200ff227b82 */ /* 0x000ea20000000a00 */
[----:B-----5:R5:W-:Y:S07]  /*b120*/  STS.128 [UR4+0x38610], R4 ;  /* 0x03861004ff007988 */ /* 0x020bee0008000c04 */
[----:B------:R-:W4:Y:S08]  /*b130*/  LDC.64 R28, c[0x0][0x420] ;  /* 0x00010800ff1c7b82 */ /* 0x000f300000000a00 */
[----:B------:R-:W4:Y:S08]  /*b140*/  LDC.64 R30, c[0x0][0x428] ;  /* 0x00010a00ff1e7b82 */ /* 0x000f300000000a00 */
[----:B---3--:R-:W3:Y:S01]  /*b150*/  LDC.64 R24, c[0x0][0x430] ;  /* 0x00010c00ff187b82 */ /* 0x008ee20000000a00 */
[----:B--2---:R2:W-:Y:S07]  /*b160*/  STS.128 [UR4+0x38600], R32 ;  /* 0x03860020ff007988 */ /* 0x0045ee0008000c04 */
[----:B------:R-:W3:Y:S08]  /*b170*/  LDC.64 R26, c[0x0][0x438] ;  /* 0x00010e00ff1a7b82 */ /* 0x000ef00000000a00 */
[----:B------:R-:W5:Y:S01]  /*b180*/  LDC.64 R20, c[0x0][0x440] ;  /* 0x00011000ff147b82 */ /* 0x000f620000000a00 */
[----:B----4-:R2:W-:Y:S07]  /*b190*/  STS.128 [UR4+0x38620], R28 ;  /* 0x0386201cff007988 */ /* 0x0105ee0008000c04 */
[----:B------:R-:W5:Y:S08]  /*b1a0*/  LDC.64 R22, c[0x0][0x448] ;  /* 0x00011200ff167b82 */ /* 0x000f700000000a00 */
[----:B------:R-:W4:Y:S01]  /*b1b0*/  LDC.64 R12, c[0x0][0x450] ;  /* 0x00011400ff0c7b82 */ /* 0x000f220000000a00 */
[----:B---3--:R2:W-:Y:S07]  /*b1c0*/  STS.128 [UR4+0x38630], R24 ;  /* 0x03863018ff007988 */ /* 0x0085ee0008000c04 */
[----:B------:R-:W4:Y:S08]  /*b1d0*/  LDC.64 R14, c[0x0][0x458] ;  /* 0x00011600ff0e7b82 */ /* 0x000f300000000a00 */
[----:B-1----:R-:W1:Y:S01]  /*b1e0*/  LDC.64 R8, c[0x0][0x460] ;  /* 0x00011800ff087b82 */ /* 0x002e620000000a00 */
[----:B-----5:R2:W-:Y:S07]  /*b1f0*/  STS.128 [UR4+0x38640], R20 ;  /* 0x03864014ff007988 */ /* 0x0205ee0008000c04 */
[----:B------:R-:W1:Y:S08]  /*b200*/  LDC.64 R10, c[0x0][0x468] ;  /* 0x00011a00ff0a7b82 */ /* 0x000e700000000a00 */
[----:B------:R-:W3:Y:S01]  /*b210*/  LDC.64 R4, c[0x0][0x470] ;  /* 0x00011c00ff047b82 */ /* 0x000ee20000000a00 */
[----:B----4-:R2:W-:Y:S07]  /*b220*/  STS.128 [UR4+0x38650], R12 ;  /* 0x0386500cff007988 */ /* 0x0105ee0008000c04 */
[----:B------:R-:W3:Y:S01]  /*b230*/  LDC.64 R6, c[0x0][0x478] ;  /* 0x00011e00ff067b82 */ /* 0x000ee20000000a00 */
[----:B-1----:R2:W-:Y:S04]  /*b240*/  STS.128 [UR4+0x38660], R8 ;  /* 0x03866008ff007988 */ /* 0x0025e80008000c04 */
[----:B---3--:R2:W-:Y:S02]  /*b250*/  STS.128 [UR4+0x38670], R4 ;  /* 0x03867004ff007988 */ /* 0x0085e40008000c04 */
.L_x_197:
[----:B--2---:R-:W-:Y:S05]  /*b260*/  BSYNC B0 ;  /* 0x0000000000007941 */ /* 0x004fea0003800000 */
.L_x_196:
[----:B------:R-:W-:Y:S01]  /*b270*/  ELECT P0, URZ, PT ;  /* 0x00000000003f782f */ /* 0x000fe20003800000 */
[----:B------:R-:W-:Y:S01]  /*b280*/  NOP ;  /* 0x0000000000007918 */ /* 0x000fe20000000000 */
[----:B------:R-:W-:Y:S11]  /*b290*/  BSSY B0, `(.L_x_198) ;  /* 0x0000052000007945 */ /* 0x000ff60003800000 */
[----:B------:R-:W-:Y:S05]  /*b2a0*/  @!P0 BRA `(.L_x_199) ;  /* 0x0000000400408947 */ /* 0x000fea0003800000 */
[C---:B------:R-:W-:Y:S01]  /*b2b0*/  IMAD.SHL.U32 R20, R18.reuse, 0x8, RZ ;  /* 0x0000000812147824 */ /* 0x040fe200078e00ff */
[----:B------:R-:W-:Y:S01]  /*b2c0*/  ULDC.64 UR4, c[0x0][0x518] ;  /* 0x0001460000047ab9 */ /* 0x000fe20000000a00 */
[----:B------:R-:W-:Y:S01]  /*b2d0*/  ULDC.64 UR6, c[0x0][0x528] ;  /* 0x00014a0000067ab9 */ /* 0x000fe20000000a00 */
[----:B------:R-:W-:Y:S02]  /*b2e0*/  SHF.L.U64.HI R3, R18, 0x3, R3 ;  /* 0x0000000312037819 */ /* 0x000fe40000010203 */
[C---:B------:R-:W-:Y:S02]  /*b2f0*/  IADD3 R6, P0, R20.reuse, UR4, RZ ;  /* 0x0000000414067c10 */ /* 0x040fe4000ff1e0ff */
[----:B------:R-:W-:Y:S02]  /*b300*/  IADD3 R4, P1, R20, UR6, RZ ;  /* 0x0000000614047c10 */ /* 0x000fe4000ff3e0ff */
[C---:B------:R-:W-:Y:S01]  /*b310*/  IADD3.X R7, R3.reuse, UR5, RZ, P0, !PT ;  /* 0x0000000503077c10 */ /* 0x040fe200087fe4ff */
[----:B------:R-:W-:Y:S01]  /*b320*/  ULDC.64 UR4, c[0x0][0x510] ;  /* 0x0001440000047ab9 */ /* 0x000fe20000000a00 */
[----:B------:R-:W-:Y:S01]  /*b330*/  IADD3.X R5, R3, UR7, RZ, P1, !PT ;  /* 0x0000000703057c10 */ /* 0x000fe20008ffe4ff */
[----:B------:R-:W-:-:S03]  /*b340*/  ULDC.64 UR6, c[0x0][0x520] ;  /* 0x0001480000067ab9 */ /* 0x000fc60000000a00 */
[----:B------:R-:W2:Y:S04]  /*b350*/  LDG.E.64 R6, desc[UR58][R6.64] ;  /* 0x0000003a06067981 */ /* 0x000ea8000c1e1b00 */
[----:B------:R-:W4:Y:S01]  /*b360*/  LDG.E.64 R4, desc[UR58][R4.64] ;  /* 0x0000003a04047981 */ /* 0x000f22000c1e1b00 */
[C---:B------:R-:W-:Y:S02]  /*b370*/  IADD3 R22, P0, R20.reuse, UR4, RZ ;  /* 0x0000000414167c10 */ /* 0x040fe4000ff1e0ff */
[----:B------:R-:W-:Y:S02]  /*b380*/  IADD3 R20, P1, R20, UR6, RZ ;  /* 0x0000000614147c10 */ /* 0x000fe4000ff3e0ff */
[C---:B------:R-:W-:Y:S02]  /*b390*/  IADD3.X R23, R3.reuse, UR5, RZ, P0, !PT ;  /* 0x0000000503177c10 */ /* 0x040fe400087fe4ff */
[----:B------:R-:W-:-:S04]  /*b3a0*/  IADD3.X R21, R3, UR7, RZ, P1, !PT ;  /* 0x0000000703157c10 */ /* 0x000fc80008ffe4ff */
[----:B------:R-:W5:Y:S04]  /*b3b0*/  LDG.E.64 R22, desc[UR58][R22.64] ;  /* 0x0000003a16167981 */ /* 0x000f68000c1e1b00 */
[----:B------:R-:W3:Y:S01]  /*b3c0*/  LDG.E.64 R20, desc[UR58][R20.64] ;  /* 0x0000003a14147981 */ /* 0x000ee2000c1e1b00 */
[----:B------:R-:W-:Y:S01]  /*b3d0*/  UMOV UR4, 0x400 ;  /* 0x0000040000047882 */ /* 0x000fe20000000000 */
[----:B------:R-:W-:Y:S01]  /*b3e0*/  VIADD R13, R0, 0xffffffff ;  /* 0xffffffff000d7836 */ /* 0x000fe20000000000 */
[----:B------:R-:W-:Y:S01]  /*b3f0*/  ULEA UR4, UR42, UR4, 0x18 ;  /* 0x000000042a047291 */ /* 0x000fe2000f8ec03f */
[----:B------:R-:W-:-:S03]  /*b400*/  CS2R R14, SRZ ;  /* 0x00000000000e7805 */ /* 0x000fc6000001ff00 */
[----:B------:R-:W-:Y:S02]  /*b410*/  UIADD3 UR5, UR4, 0x38580, URZ ;  /* 0x0003858004057890 */ /* 0x000fe4000fffe03f */
[----:B------:R-:W-:-:S03]  /*b420*/  UIADD3 UR6, UR4, 0x38600, URZ ;  /* 0x0003860004067890 */ /* 0x000fc6000fffe03f */
[----:B------:R-:W1:Y:S01]  /*b430*/  LDS R8, [UR4+0x3859c] ;  /* 0x03859c04ff087984 */ /* 0x000e620008000800 */
[----:B------:R-:W-:Y:S02]  /*b440*/  IMAD.U32 R24, RZ, RZ, UR5 ;  /* 0x00000005ff187e24 */ /* 0x000fe4000f8e00ff */
[----:B------:R-:W-:Y:S01]  /*b450*/  MOV R26, UR6 ;  /* 0x00000006001a7c02 */ /* 0x000fe20008000f00 */
[----:B------:R-:W5:Y:S02]  /*b460*/  LDS R9, [UR4+0x3861c] ;  /* 0x03861c04ff097984 */ /* 0x000f640008000800 */
[----:B------:R-:W-:Y:S02]  /*b470*/  SHF.R.U64 R24, R24, 0x4, RZ ;  /* 0x0000000418187819 */ /* 0x000fe400000012ff */
[----:B------:R-:W-:Y:S01]  /*b480*/  SHF.R.U64 R26, R26, 0x4, RZ ;  /* 0x000000041a1a7819 */ /* 0x000fe200000012ff */
[----:B------:R-:W-:Y:S04]  /*b490*/  STS [UR4+0x385b0], RZ ;  /* 0x0385b0ffff007988 */ /* 0x000fe80008000804 */
[----:B------:R-:W-:Y:S04]  /*b4a0*/  STS [UR4+0x38590], R24 ;  /* 0x03859018ff007988 */ /* 0x000fe80008000804 */
[----:B------:R-:W-:Y:S04]  /*b4b0*/  STS [UR4+0x38594], R24 ;  /* 0x03859418ff007988 */ /* 0x000fe80008000804 */
[----:B------:R-:W-:Y:S04]  /*b4c0*/  STS [UR4+0x38610], R26 ;  /* 0x0386101aff007988 */ /* 0x000fe80008000804 */
[----:B------:R-:W-:Y:S04]  /*b4d0*/  STS [UR4+0x38614], R26 ;  /* 0x0386141aff007988 */ /* 0x000fe80008000804 */
[----:B------:R-:W-:Y:S01]  /*b4e0*/  STS [UR4+0x38630], RZ ;  /* 0x038630ffff007988 */ /* 0x000fe20008000804 */
[----:B--2---:R-:W-:-:S02]  /*b4f0*/  SHF.L.U64.HI R7, R6, 0x1, R7 ;  /* 0x0000000106077819 */ /* 0x004fc40000010207 */
[C---:B----4-:R-:W-:Y:S01]  /*b500*/  SHF.L.U64.HI R3, R4.reuse, 0x1, R5 ;  /* 0x0000000104037819 */ /* 0x050fe20000010205 */
[----:B------:R-:W-:Y:S01]  /*b510*/  IMAD.SHL.U32 R0, R4, 0x2, RZ ;  /* 0x0000000204007824 */ /* 0x000fe200078e00ff */
[----:B------:R-:W-:Y:S02]  /*b520*/  LOP3.LUT R5, R7, 0x1fffffff, RZ, 0xc0, !PT ;  /* 0x1fffffff07057812 */ /* 0x000fe400078ec0ff */
[----:B------:R-:W-:Y:S02]  /*b530*/  LOP3.LUT R3, R3, 0x1fffffff, RZ, 0xc0, !PT ;  /* 0x1fffffff03037812 */ /* 0x000fe400078ec0ff */
[----:B------:R-:W-:Y:S02]  /*b540*/  SHF.R.U32.HI R7, RZ, 0x4, R5 ;  /* 0x00000004ff077819 */ /* 0x000fe40000011605 */
[----:B------:R-:W-:Y:S02]  /*b550*/  SHF.R.U32.HI R10, RZ, 0x4, R3 ;  /* 0x00000004ff0a7819 */ /* 0x000fe40000011603 */
[----:B-1----:R-:W-:Y:S01]  /*b560*/  LOP3.LUT R8, R8, 0xf, R7, 0xb8, !PT ;  /* 0x0000000f08087812 */ /* 0x002fe200078eb807 */
[----:B-----5:R-:W-:Y:S01]  /*b570*/  STS.64 [UR4+0x38580], R22 ;  /* 0x03858016ff007988 */ /* 0x020fe20008000a04 */
[----:B------:R-:W-:-:S02]  /*b580*/  LOP3.LUT R9, R9, 0xf, R10, 0xb8, !PT ;  /* 0x0000000f09097812 */ /* 0x000fc400078eb80a */
[----:B------:R-:W-:Y:S01]  /*b590*/  LOP3.LUT R0, R0, 0xfffffffe, RZ, 0xc0, !PT ;  /* 0xfffffffe00007812 */ /* 0x000fe200078ec0ff */
[----:B------:R1:W-:Y:S03]  /*b5a0*/  STS [UR4+0x3859c], R8 ;  /* 0x03859c08ff007988 */ /* 0x0003e60008000804 */
[----:B------:R-:W-:Y:S01]  /*b5b0*/  SHF.R.U64 R3, R0, 0x4, R3 ;  /* 0x0000000400037819 */ /* 0x000fe20000001203 */
[----:B------:R2:W-:Y:S04]  /*b5c0*/  STS [UR4+0x3861c], R9 ;  /* 0x03861c09ff007988 */ /* 0x0005e80008000804 */
[----:B------:R-:W4:Y:S01]  /*b5d0*/  LDS R7, [UR4+0x3859c] ;  /* 0x03859c04ff077984 */ /* 0x000f220008000800 */
[----:B-1----:R-:W-:-:S03]  /*b5e0*/  VIADD R8, R36, 0xffffffff ;  /* 0xffffffff24087836 */ /* 0x002fc60000000000 */
[----:B------:R-:W1:Y:S01]  /*b5f0*/  LDS R10, [UR4+0x3861c] ;  /* 0x03861c04ff0a7984 */ /* 0x000e620008000800 */
[----:B--2---:R-:W-:Y:S02]  /*b600*/  VIADD R9, R2, 0xffffffff ;  /* 0xffffffff02097836 */ /* 0x004fe40000000000 */
[----:B------:R-:W-:Y:S01]  /*b610*/  IMAD.SHL.U32 R2, R6, 0x2, RZ ;  /* 0x0000000206027824 */ /* 0x000fe200078e00ff */
[----:B---3--:R-:W-:Y:S01]  /*b620*/  STS.64 [UR4+0x38600], R20 ;  /* 0x03860014ff007988 */ /* 0x008fe20008000a04 */
[----:B------:R-:W-:-:S03]  /*b630*/  IMAD.MOV.U32 R12, RZ, RZ, R8 ;  /* 0x000000ffff0c7224 */ /* 0x000fc600078e0008 */
[----:B------:R-:W-:Y:S01]  /*b640*/  LOP3.LUT R2, R2, 0xfffffffe, RZ, 0xc0, !PT ;  /* 0xfffffffe02027812 */ /* 0x000fe200078ec0ff */
[----:B------:R-:W-:Y:S03]  /*b650*/  STS [UR4+0x3860c], R3 ;  /* 0x03860c03ff007988 */ /* 0x000fe60008000804 */
[----:B------:R-:W-:Y:S01]  /*b660*/  SHF.R.U64 R5, R2, 0x4, R5 ;  /* 0x0000000402057819 */ /* 0x000fe20000001205 */
[----:B------:R-:W-:Y:S04]  /*b670*/  STS.128 [UR4+0x38620], R12 ;  /* 0x0386200cff007988 */ /* 0x000fe80008000c04 */
[----:B------:R-:W-:Y:S01]  /*b680*/  STS [UR4+0x3858c], R5 ;  /* 0x03858c05ff007988 */ /* 0x000fe20008000804 */
[----:B----4-:R-:W-:-:S02]  /*b690*/  LOP3.LUT R7, R7, 0xf0, RZ, 0xb8, !PT ;  /* 0x000000f007077812 */ /* 0x010fc400078eb8ff */
[----:B-1----:R-:W-:-:S03]  /*b6a0*/  LOP3.LUT R10, R10, 0xf0, RZ, 0xb8, !PT ;  /* 0x000000f00a0a7812 */ /* 0x002fc600078eb8ff */
[----:B------:R-:W-:Y:S04]  /*b6b0*/  STS [UR4+0x3859c], R7 ;  /* 0x03859c07ff007988 */ /* 0x000fe80008000804 */
[----:B------:R1:W-:Y:S04]  /*b6c0*/  STS [UR4+0x3861c], R10 ;  /* 0x03861c0aff007988 */ /* 0x0003e80008000804 */
[----:B------:R-:W2:Y:S04]  /*b6d0*/  LDS R25, [UR4+0x3859c] ;  /* 0x03859c04ff197984 */ /* 0x000ea80008000800 */
[----:B------:R-:W3:Y:S01]  /*b6e0*/  LDS R27, [UR4+0x3861c] ;  /* 0x03861c04ff1b7984 */ /* 0x000ee20008000800 */
[----:B-1----:R-:W-:-:S05]  /*b6f0*/  CS2R R10, SRZ ;  /* 0x00000000000a7805 */ /* 0x002fca000001ff00 */
[----:B------:R-:W-:Y:S01]  /*b700*/  STS.128 [UR4+0x385a0], R8 ;  /* 0x0385a008ff007988 */ /* 0x000fe20008000c04 */
[----:B--2---:R-:W-:Y:S02]  /*b710*/  LOP3.LUT R25, R25, 0xf00, RZ, 0xb8, !PT ;  /* 0x00000f0019197812 */ /* 0x004fe400078eb8ff */
[----:B---3--:R-:W-:-:S03]  /*b720*/  LOP3.LUT R27, R27, 0xf00, RZ, 0xb8, !PT ;  /* 0x00000f001b1b7812 */ /* 0x008fc600078eb8ff */
[----:B------:R-:W-:Y:S04]  /*b730*/  STS.64 [UR4+0x38598], R24 ;  /* 0x03859818ff007988 */ /* 0x000fe80008000a04 */
[----:B------:R-:W-:Y:S04]  /*b740*/  STS.64 [UR4+0x38618], R26 ;  /* 0x0386181aff007988 */ /* 0x000fe80008000a04 */
[----:B------:R-:W1:Y:S04]  /*b750*/  LDS R7, [UR4+0x3859c] ;  /* 0x03859c04ff077984 */ /* 0x000e680008000800 */
[----:B------:R-:W2:Y:S01]  /*b760*/  LDS R28, [UR4+0x3861c] ;  /* 0x03861c04ff1c7984 */ /* 0x000ea20008000800 */
[----:B-1----:R-:W-:-:S02]  /*b770*/  LOP3.LUT R0, R7, 0xf000, RZ, 0xb8, !PT ;  /* 0x0000f00007007812 */ /* 0x002fc400078eb8ff */
[----:B--2---:R-:W-:-:S03]  /*b780*/  LOP3.LUT R2, R28, 0xf000, RZ, 0xb8, !PT ;  /* 0x0000f0001c027812 */ /* 0x004fc600078eb8ff */
[----:B------:R1:W-:Y:S04]  /*b790*/  STS [UR4+0x3859c], R0 ;  /* 0x03859c00ff007988 */ /* 0x0003e80008000804 */
[----:B------:R1:W-:Y:S02]  /*b7a0*/  STS [UR4+0x3861c], R2 ;  /* 0x03861c02ff007988 */ /* 0x0003e40008000804 */
.L_x_199:
[----:B------:R-:W-:Y:S05]  /*b7b0*/  BSYNC B0 ;  /* 0x0000000000007941 */ /* 0x000fea0003800000 */
.L_x_198:
[----:B------:R-:W-:Y:S01]  /*b7c0*/  ELECT P0, URZ, PT ;  /* 0x00000000003f782f */ /* 0x000fe20003800000 */
[----:B------:R-:W-:Y:S01]  /*b7d0*/  NOP ;  /* 0x0000000000007918 */ /* 0x000fe20000000000 */
[----:B------:R-:W-:Y:S11]  /*b7e0*/  BSSY B0, `(.L_x_200) ;  /* 0x0000004000007945 */ /* 0x000ff60003800000 */
[----:B------:R-:W-:Y:S05]  /*b7f0*/  @!P0 BRA `(.L_x_201) ;  /* 0x0000000000088947 */ /* 0x000fea0003800000 */
[----:B------:R0:W-:Y:S01]  /*b800*/  UTMACMDFLUSH ;  /* 0x00000000000079b7 */ /* 0x0001e20000000000 */
[----:B------:R-:W-:-:S04]  /*b810*/  DEPBAR.LE SB0, 0x0 ;  /* 0x000080000000791a */ /* 0x000fc80000000000 */
.L_x_201:
[----:B------:R-:W-:Y:S05]  /*b820*/  BSYNC B0 ;  /* 0x0000000000007941 */ /* 0x000fea0003800000 */
.L_x_200:
[----:B------:R-:W-:Y:S01]  /*b830*/  UMOV UR22, 0x400 ;  /* 0x0000040000167882 */ /* 0x000fe20000000000 */
[----:B---3--:R-:W-:Y:S01]  /*b840*/  IMAD.SHL.U32 R37, R37, 0x4, RZ ;  /* 0x0000000425257824 */ /* 0x008fe200078e00ff */
[----:B------:R-:W-:Y:S01]  /*b850*/  ULEA UR22, UR42, UR22, 0x18 ;  /* 0x000000162a167291 */ /* 0x000fe2000f8ec03f */
[----:B------:R-:W-:-:S03]  /*b860*/  ULDC UR18, c[0x0][0x884] ;  /* 0x0002210000127ab9 */ /* 0x000fc60000000800 */
[----:B------:R-:W-:Y:S01]  /*b870*/  UIADD3 UR29, UR22, 0x38580, URZ ;  /* 0x00038580161d7890 */ /* 0x000fe2000fffe03f */
[----:B------:R-:W-:Y:S01]  /*b880*/  IADD3 R4, P0, R37, UR16, RZ ;  /* 0x0000001025047c10 */ /* 0x000fe2000ff1e0ff */
[----:B------:R-:W-:Y:S01]  /*b890*/  UIMAD.WIDE UR18, UR18, 0x80, UR16 ;  /* 0x00000080121278a5 */ /* 0x000fe2000f8e0210 */
[----:B------:R-:W-:-:S03]  /*b8a0*/  IMAD.MOV.U32 R6, RZ, RZ, 0x1 ;  /* 0x00000001ff067424 */ /* 0x000fc600078e00ff */
[----:B------:R-:W-:Y:S02]  /*b8b0*/  IMAD.X R5, RZ, RZ, UR17, P0 ;  /* 0x00000011ff057e24 */ /* 0x000fe400080e06ff */
[----:B-1----:R-:W-:Y:S01]  /*b8c0*/  IADD3 R2, P1, R37, UR18, RZ ;  /* 0x0000001225027c10 */ /* 0x002fe2000ff3e0ff */
[----:B------:R-:W1:Y:S04]  /*b8d0*/  LDS R7, [R37+UR29] ;  /* 0x0000001d25077984 */ /* 0x000e680008000800 */
[----:B------:R-:W2:Y:S01]  /*b8e0*/  LDS R9, [R37+UR29+0x80] ;  /* 0x0000801d25097984 */ /* 0x000ea20008000800 */
[----:B------:R-:W-:Y:S01]  /*b8f0*/  IMAD.X R3, RZ, RZ, UR19, P1 ;  /* 0x00000013ff037e24 */ /* 0x000fe200088e06ff */
[----:B------:R-:W-:Y:S01]  /*b900*/  MOV R8, 0x1 ;  /* 0x0000000100087802 */ /* 0x000fe20000000f00 */
[----:B------:R-:W-:Y:S01]  /*b910*/  BSSY B0, `(.L_x_202) ;  /* 0x00000f9000007945 */ /* 0x000fe20003800000 */
[----:B------:R-:W-:Y:S01]  /*b920*/  USHF.L.U32 UR4, UR42, 0x6, URZ ;  /* 0x000000062a047899 */ /* 0x000fe2000800063f */
[----:B------:R-:W-:Y:S01]  /*b930*/  IMAD.MOV.U32 R0, RZ, RZ, RZ ;  /* 0x000000ffff007224 */ /* 0x000fe200078e00ff */
[----:B------:R-:W-:Y:S01]  /*b940*/  USHF.L.U32 UR5, UR42, 0xc, URZ ;  /* 0x0000000c2a057899 */ /* 0x000fe2000800063f */
[----:B------:R-:W-:-:S02]  /*b950*/  IMAD.MOV.U32 R20, RZ, RZ, 0x1 ;  /* 0x00000001ff147424 */ /* 0x000fc400078e00ff */
[----:B------:R-:W-:Y:S02]  /*b960*/  IMAD.MOV.U32 R21, RZ, RZ, RZ ;  /* 0x000000ffff157224 */ /* 0x000fe400078e00ff */
[----:B------:R-:W-:Y:S01]  /*b970*/  IMAD.MOV.U32 R22, RZ, RZ, RZ ;  /* 0x000000ffff167224 */ /* 0x000fe200078e00ff */
[----:B------:R-:W-:Y:S02]  /*b980*/  ULOP3.LUT UR30, UR54, 0x1, URZ, 0xfc, !UPT ;  /* 0x00000001361e7892 */ /* 0x000fe4000f8efc3f */
[----:B------:R-:W-:Y:S02]  /*b990*/  ULOP3.LUT UR31, UR53, 0x2, URZ, 0xfc, !UPT ;  /* 0x00000002351f7892 */ /* 0x000fe4000f8efc3f */
[----:B------:R-:W-:Y:S02]  /*b9a0*/  ULOP3.LUT UR23, UR4, 0x40, URZ, 0xc0, !UPT ;  /* 0x0000004004177892 */ /* 0x000fe4000f8ec03f */
[----:B------:R-:W-:Y:S02]  /*b9b0*/  ULOP3.LUT UR28, UR5, 0x1000, URZ, 0xc0, !UPT ;  /* 0x00001000051c7892 */ /* 0x000fe4000f8ec03f */
[----:B------:R-:W-:Y:S01]  /*b9c0*/  UIADD3 UR32, UR22, 0x38600, URZ ;  /* 0x0003860016207890 */ /* 0x000fe2000fffe03f */
[----:B-1----:R-:W5:Y:S04]  /*b9d0*/  ATOMG.E.EXCH.STRONG.GPU PT, RZ, [R4], R7 ;  /* 0x0000000704ff73a8 */ /* 0x002f6800041ee100 */
[----:B--2---:R1:W5:Y:S02]  /*b9e0*/  ATOMG.E.EXCH.STRONG.GPU PT, RZ, [R2], R9 ;  /* 0x0000000902ff73a8 */ /* 0x00436400041ee100 */
[----:B-1----:R-:W-:-:S02]  /*b9f0*/  PRMT R2, R6, 0x7610, R2 ;  /* 0x0000761006027816 */ /* 0x002fc40000000002 */
[----:B------:R-:W-:-:S07]  /*ba00*/  PRMT R3, R8, 0x7610, R3 ;  /* 0x0000761008037816 */ /* 0x000fce0000000003 */
.L_x_221:
[----:B------:R-:W-:Y:S01]  /*ba10*/  LOP3.LUT P0, RZ, R3, 0xff, RZ, 0xc0, !PT ;  /* 0x000000ff03ff7812 */ /* 0x000fe2000780c0ff */
[----:B-----5:R-:W-:Y:S01]  /*ba20*/  VIADD R4, R36, 0x7f ;  /* 0x0000007f24047836 */ /* 0x020fe20000000000 */
[----:B------:R-:W-:Y:S05]  /*ba30*/  YIELD ;  /* 0x0000000000007946 */ /* 0x000fea0003800000 */
[----:B------:R-:W-:Y:S01]  /*ba40*/  SHF.R.S32.HI R5, RZ, 0x1f, R4 ;  /* 0x0000001fff057819 */ /* 0x000fe20000011404 */
[----:B------:R-:W-:Y:S03]  /*ba50*/  BSSY B1, `(.L_x_203) ;  /* 0x0000008000017945 */ /* 0x000fe60003800000 */
[----:B------:R-:W-:-:S02]  /*ba60*/  LEA.HI R5, R5, R4, RZ, 0x7 ;  /* 0x0000000405057211 */ /* 0x000fc400078f38ff */
[----:B------:R-:W-:Y:S05]  /*ba70*/  @!P0 BRA `(.L_x_204) ;  /* 0x0000000000148947 */ /* 0x000fea0003800000 */
[----:B------:R-:W-:-:S04]  /*ba80*/  DEPBAR {5,4,3,2,1,0} ;  /* 0x0000003f0000791a */ /* 0x000fc80000000000 */
[----:B------:R1:W-:Y:S01]  /*ba90*/  UTMACCTL.IV [UR16] ;  /* 0x00000000100079b9 */ /* 0x0003e20008000000 */
[----:B------:R-:W-:-:S04]  /*baa0*/  DEPBAR {5,4,3,2,1,0} ;  /* 0x0000003f0000791a */ /* 0x000fc80000000000 */
[----:B------:R1:W-:Y:S02]  /*bab0*/  UTMACCTL.IV [UR18] ;  /* 0x00000000120079b9 */ /* 0x0003e40008000000 */
[----:B-1----:R-:W-:Y:S01]  /*bac0*/  NOP ;  /* 0x0000000000007918 */ /* 0x002fe20000000000 */
.L_x_204:
[----:B------:R-:W-:Y:S05]  /*bad0*/  BSYNC B1 ;  /* 0x0000000000017941 */ /* 0x000fea0003800000 */
.L_x_203:
[----:B------:R-:W-:Y:S01]  /*bae0*/  UMOV UR4, 0xffffffff ;  /* 0xffffffff00047882 */ /* 0x000fe20000000000 */
[----:B------:R-:W-:Y:S02]  /*baf0*/  SHF.R.S32.HI R7, RZ, 0x7, R5 ;  /* 0x00000007ff077819 */ /* 0x000fe40000011405 */
[----:B------:R-:W-:Y:S05]  /*bb00*/  BRA.DIV UR4, `(.L_x_205) ;  /* 0x0000003e04007947 */ /* 0x000fea000b800000 */
[----:B-----5:R-:W-:-:S13]  /*bb10*/  ELECT P6, URZ, PT ;  /* 0x00000000003f782f */ /* 0x020fda00038c0000 */
.L_x_291:
[----:B------:R-:W-:Y:S01]  /*bb20*/  ISETP.LT.OR P6, PT, R36, 0x1, !P6 ;  /* 0x000000012400780c */ /* 0x000fe200077c1670 */
[----:B------:R-:W-:-:S12]  /*bb30*/  BSSY B1, `(.L_x_206) ;  /* 0x0000039000017945 */ /* 0x000fd80003800000 */
[----:B------:R-:W-:Y:S05]  /*bb40*/  @P6 BRA `(.L_x_207) ;  /* 0x0000000000dc6947 */ /* 0x000fea0003800000 */
[----:B------:R-:W-:Y:S01]  /*bb50*/  IMAD.SHL.U32 R16, R16, 0x100, RZ ;  /* 0x0000010010107824 */ /* 0x000fe200078e00ff */
[----:B------:R-:W-:Y:S01]  /*bb60*/  LEA R17, R17, UR23, 0x7 ;  /* 0x0000001711117c11 */ /* 0x000fe2000f8e38ff */
[----:B------:R-:W-:Y:S02]  /*bb70*/  VIADD R9, R7, 0x1 ;  /* 0x0000000107097836 */ /* 0x000fe40000000000 */
[----:B------:R-:W-:Y:S02]  /*bb80*/  IMAD.MOV.U32 R10, RZ, RZ, RZ ;  /* 0x000000ffff0a7224 */ /* 0x000fe400078e00ff */
[----:B------:R-:W-:Y:S02]  /*bb90*/  IMAD.MOV.U32 R3, RZ, RZ, R20 ;  /* 0x000000ffff037224 */ /* 0x000fe400078e0014 */
[----:B------:R-:W-:-:S07]  /*bba0*/  IMAD.MOV.U32 R4, RZ, RZ, R0 ;  /* 0x000000ffff047224 */ /* 0x000fce00078e0000 */
.L_x_210:
[----:B-1----:R-:W-:Y:S01]  /*bbb0*/  LEA R8, R4, UR22, 0x3 ;  /* 0x0000001604087c11 */ /* 0x002fe2000f8e18ff */
[----:B------:R-:W-:Y:S05]  /*bbc0*/  YIELD ;  /* 0x0000000000007946 */ /* 0x000fea0003800000 */
[----:B------:R-:W-:Y:S02]  /*bbd0*/  SHF.L.U32 R5, R3, 0x1f, RZ ;  /* 0x0000001f03057819 */ /* 0x000fe400000006ff */
[----:B------:R-:W-:Y:S02]  /*bbe0*/  LOP3.LUT P1, RZ, R19, 0x7f, RZ, 0xc0, !PT ;  /* 0x0000007f13ff7812 */ /* 0x000fe4000782c0ff */
[----:B------:R-:W1:Y:S11]  /*bbf0*/  SYNCS.PHASECHK.TRANS64.TRYWAIT P0, [R8+URZ+0x38490], R5 ;  /* 0x03849005080075a7 */ /* 0x000e76000800017f */
[----:B------:R-:W2:Y:S01]  /*bc00*/  @!P1 LDC R6, c[0x0][0x500] ;  /* 0x00014000ff069b82 */ /* 0x000ea20000000800 */
[----:B-1----:R-:W-:Y:S05]  /*bc10*/  @!P0 BRA `(.L_x_208) ;  /* 0x0000003800dc8947 */ /* 0x002fea0003800000 */
.L_x_292:
[----:B------:R-:W-:Y:S01]  /*bc20*/  UPRMT UR4, UR31, 0x9910, URZ ;  /* 0x000099101f047896 */ /* 0x000fe2000800003f */
[----:B--2---:R2:W-:Y:S03]  /*bc30*/  @!P1 SYNCS.ARRIVE.TRANS64 RZ, [R8+URZ+0x38480], R6 ;  /* 0x0384800608ff99a7 */ /* 0x0045e6000800003f */
[----:B------:R-:W-:-:S06]  /*bc40*/  UISETP.NE.AND UP0, UPT, UR4, 0x2, UPT ;  /* 0x000000020400788c */ /* 0x000fcc000bf05270 */
[----:B------:R-:W-:-:S13]  /*bc50*/  PLOP3.LUT P0, PT, PT, PT, UP0, 0x80, 0x0 ;  /* 0x000000000000781c */ /* 0x000fda0003f0f008 */
[----:B--2---:R-:W-:Y:S05]  /*bc60*/  @P0 BRA `(.L_x_209) ;  /* 0x0000000000040947 */ /* 0x004fea0003800000 */
[----:B------:R-:W-:Y:S01]  /*bc70*/  BPT.TRAP 0x1 ;  /* 0x000000040000795c */ /* 0x000fe20000300000 */
.L_x_209:
[----:B------:R-:W-:Y:S01]  /*bc80*/  R2UR UR4, R4 ;  /* 0x00000000040472ca */ /* 0x000fe200000e0000 */
[----:B------:R-:W-:Y:S01]  /*bc90*/  VIADD R9, R9, 0xffffffff ;  /* 0xffffffff09097836 */ /* 0x000fe20000000000 */
[----:B------:R-:W-:Y:S01]  /*bca0*/  R2UR UR5, R8 ;  /* 0x00000000080572ca */ /* 0x000fe200000e0000 */
[----:B------:R-:W-:Y:S01]  /*bcb0*/  VIADD R4, R4, 0x1 ;  /* 0x0000000104047836 */ /* 0x000fe20000000000 */
[----:B------:R-:W-:Y:S01]  /*bcc0*/  R2UR UR6, R10 ;  /* 0x000000000a0672ca */ /* 0x000fe200000e0000 */
[----:B------:R-:W-:Y:S01]  /*bcd0*/  UMOV UR20, 0x0 ;  /* 0x0000000000147882 */ /* 0x000fe20000000000 */
[----:B------:R-:W-:Y:S01]  /*bce0*/  R2UR UR7, R16 ;  /* 0x00000000100772ca */ /* 0x000fe200000e0000 */
[----:B------:R-:W-:Y:S01]  /*bcf0*/  UMOV UR21, 0x10000000 ;  /* 0x1000000000157882 */ /* 0x000fe20000000000 */
[----:B------:R-:W-:Y:S01]  /*bd00*/  R2UR UR27, R17 ;  /* 0x00000000111b72ca */ /* 0x000fe200000e0000 */
[----:B------:R-:W-:Y:S01]  /*bd10*/  UMOV UR33, 0x30000 ;  /* 0x0003000000217882 */ /* 0x000fe20000000000 */
[----:B------:R-:W-:-:S02]  /*bd20*/  ISETP.GT.AND P1, PT, R9, 0x1, PT ;  /* 0x000000010900780c */ /* 0x000fc40003f24270 */
[----:B------:R-:W-:Y:S01]  /*bd30*/  ISETP.NE.AND P0, PT, R4, 0x2, PT ;  /* 0x000000020400780c */ /* 0x000fe20003f05270 */
[----:B------:R-:W-:Y:S01]  /*bd40*/  ULEA UR8, UR4, UR28, 0xe ;  /* 0x0000001c04087291 */ /* 0x000fe2000f8e703f */
[----:B------:R-:W-:Y:S01]  /*bd50*/  IADD3 R10, R10, 0x80, RZ ;  /* 0x000000800a0a7810 */ /* 0x000fe20007ffe0ff */
[----:B------:R-:W-:Y:S01]  /*bd60*/  ULEA UR4, UR4, UR22, 0x10 ;  /* 0x0000001604047291 */ /* 0x000fe2000f8e803f */
[----:B------:R-:W-:Y:S01]  /*bd70*/  SEL R6, RZ, 0x1, P0 ;  /* 0x00000001ff067807 */ /* 0x000fe20000000000 */
[----:B------:R-:W-:Y:S01]  /*bd80*/  ULEA UR12, UR8, UR22, 0x1 ;  /* 0x00000016080c7291 */ /* 0x000fe2000f8e083f */
[----:B------:R-:W-:Y:S01]  /*bd90*/  SEL R4, R4, RZ, P0 ;  /* 0x000000ff04047207 */ /* 0x000fe20000000000 */
[----:B------:R-:W-:Y:S01]  /*bda0*/  UIADD3 UR5, UR5, 0x38480, URZ ;  /* 0x0003848005057890 */ /* 0x000fe2000fffe03f */
[----:B------:R-:W-:Y:S01]  /*bdb0*/  LOP3.LUT R3, R3, R6, RZ, 0x3c, !PT ;  /* 0x0000000603037212 */ /* 0x000fe200078e3cff */
[----:B------:R-:W-:Y:S02]  /*bdc0*/  UIADD3 UR10, UR6, 0x40, URZ ;  /* 0x00000040060a7890 */ /* 0x000fe4000fffe03f */
[----:B------:R-:W-:-:S02]  /*bdd0*/  UIADD3 UR8, UR4, 0x8000, URZ ;  /* 0x0000800004087890 */ /* 0x000fc4000fffe03f */
[----:B------:R-:W-:Y:S02]  /*bde0*/  UIADD3 UR24, UR12, 0x20000, URZ ;  /* 0x000200000c187890 */ /* 0x000fe4000fffe03f */
[----:B------:R-:W-:Y:S01]  /*bdf0*/  UIADD3 UR12, UR12, 0x24000, URZ ;  /* 0x000240000c0c7890 */ /* 0x000fe2000fffe03f */
[----:B------:R2:W-:Y:S01]  /*be00*/  UTMALDG.2D [UR4], [UR16], desc[UR20] ;  /* 0x00001404100075b4 */ /* 0x0005e20008009000 */
[----:B------:R-:W-:Y:S01]  /*be10*/  UMOV UR11, UR7 ;  /* 0x00000007000b7c82 */ /* 0x000fe20008000000 */
[----:B------:R-:W-:Y:S01]  /*be20*/  UMOV UR9, UR5 ;  /* 0x0000000500097c82 */ /* 0x000fe20008000000 */
[----:B------:R-:W-:Y:S01]  /*be30*/  UMOV UR26, UR6 ;  /* 0x00000006001a7c82 */ /* 0x000fe20008000000 */
[----:B------:R-:W-:Y:S01]  /*be40*/  UMOV UR25, UR5 ;  /* 0x0000000500197c82 */ /* 0x000fe20008000000 */
[----:B------:R-:W-:Y:S01]  /*be50*/  UMOV UR15, UR27 ;  /* 0x0000001b000f7c82 */ /* 0x000fe20008000000 */
[----:B------:R-:W-:Y:S01]  /*be60*/  UMOV UR13, UR5 ;  /* 0x00000005000d7c82 */ /* 0x000fe20008000000 */
[----:B------:R-:W-:Y:S01]  /*be70*/  UMOV UR14, UR10 ;  /* 0x0000000a000e7c82 */ /* 0x000fe20008000000 */
[----:B------:R2:W-:Y:S01]  /*be80*/  UTMALDG.2D [UR8], [UR16], desc[UR20] ;  /* 0x00001408100075b4 */ /* 0x0005e20008009000 */
[----:B------:R2:W-:Y:S01]  /*be90*/  UTMALDG.2D.MULTICAST [UR24], [UR18], UR33, desc[UR20] ;  /* 0x00001418120073b4 */ /* 0x0005e20008009821 */
[----:B------:R2:W-:Y:S02]  /*bea0*/  UTMALDG.2D.MULTICAST [UR12], [UR18], UR33, desc[UR20] ;  /* 0x0000140c120073b4 */ /* 0x0005e40008009821 */
[----:B--2---:R-:W-:Y:S05]  /*beb0*/  @P1 BRA `(.L_x_210) ;  /* 0xfffffffc003c1947 */ /* 0x004fea000383ffff */
.L_x_207:
[----:B------:R-:W-:Y:S05]  /*bec0*/  BSYNC B1 ;  /* 0x0000000000017941 */ /* 0x000fea0003800000 */
.L_x_206:
[----:B------:R-:W-:Y:S01]  /*bed0*/  IMAD.IADD R0, R7, 0x1, R0 ;  /* 0x0000000107007824 */ /* 0x000fe200078e0200 */
[----:B------:R-:W-:-:S04]  /*bee0*/  LOP3.LUT P0, RZ, R2, 0xff, RZ, 0xc0, !PT ;  /* 0x000000ff02ff7812 */ /* 0x000fc8000780c0ff */
[----:B------:R-:W-:-:S04]  /*bef0*/  SHF.R.U32.HI R2, RZ, 0x1, R0 ;  /* 0x00000001ff027819 */ /* 0x000fc80000011600 */
[----:B------:R-:W-:-:S04]  /*bf00*/  LOP3.LUT R2, R2, 0x1, RZ, 0xc0, !PT ;  /* 0x0000000102027812 */ /* 0x000fc800078ec0ff */
[----:B------:R-:W-:Y:S01]  /*bf10*/  ISETP.NE.U32.AND P1, PT, R2, 0x1, PT ;  /* 0x000000010200780c */ /* 0x000fe20003f25070 */
[----:B------:R-:W-:Y:S01]  /*bf20*/  IMAD.U32 R2, RZ, RZ, UR30 ;  /* 0x0000001eff027e24 */ /* 0x000fe2000f8e00ff */
[----:B------:R-:W-:Y:S01]  /*bf30*/  @P0 SYNCS.ARRIVE.TRANS64.A1T0 RZ, [UR22+0x384e8], RZ ;  /* 0x0384e8ffffff09a7 */ /* 0x000fe20008100016 */
[----:B------:R-:W-:Y:S02]  /*bf40*/  ISETP.GT.U32.AND P0, PT, R0, 0x1, PT ;  /* 0x000000010000780c */ /* 0x000fe40003f04070 */
[C---:B------:R-:W-:Y:S02]  /*bf50*/  ISETP.GT.U32.AND P1, PT, R7.reuse, 0x1, !P1 ;  /* 0x000000010700780c */ /* 0x040fe40004f24070 */
[----:B------:R-:W-:Y:S02]  /*bf60*/  ISETP.NE.AND P2, PT, R2, 0x3, PT ;  /* 0x000000030200780c */ /* 0x000fe40003f45270 */
[----:B------:R-:W-:Y:S02]  /*bf70*/  ISETP.LT.U32.AND P0, PT, R7, 0x2, P0 ;  /* 0x000000020700780c */ /* 0x000fe40000701070 */
[----:B------:R-:W-:-:S02]  /*bf80*/  SEL R2, RZ, 0x1, !P1 ;  /* 0x00000001ff027807 */ /* 0x000fc40004800000 */
[----:B------:R-:W-:Y:S02]  /*bf90*/  SEL R3, RZ, 0x1, !P0 ;  /* 0x00000001ff037807 */ /* 0x000fe40004000000 */
[----:B------:R-:W-:Y:S02]  /*bfa0*/  LOP3.LUT R0, R0, 0x1, RZ, 0xc0, !PT ;  /* 0x0000000100007812 */ /* 0x000fe400078ec0ff */
[----:B------:R-:W-:-:S03]  /*bfb0*/  LOP3.LUT R20, R2, R20, R3, 0x96, !PT ;  /* 0x0000001402147212 */ /* 0x000fc600078e9603 */
[----:B------:R-:W-:Y:S05]  /*bfc0*/  @!P2 BRA `(.L_x_211) ;  /* 0x000000000004a947 */ /* 0x000fea0003800000 */
[----:B------:R-:W-:Y:S01]  /*bfd0*/  BPT.TRAP 0x1 ;  /* 0x000000040000795c */ /* 0x000fe20000300000 */
.L_x_211:
[C---:B------:R-:W-:Y:S01]  /*bfe0*/  LEA R3, R21.reuse, UR22, 0x3 ;  /* 0x0000001615037c11 */ /* 0x040fe2000f8e18ff */
[----:B------:R-:W-:Y:S01]  /*bff0*/  BSSY B1, `(.L_x_212) ;  /* 0x0000005000017945 */ /* 0x000fe20003800000 */
[----:B------:R-:W-:Y:S02]  /*c000*/  SHF.L.U32 R2, R22, 0x1f, RZ ;  /* 0x0000001f16027819 */ /* 0x000fe400000006ff */
[----:B------:R-:W-:Y:S02]  /*c010*/  LEA R4, R21, UR22, 0x4 ;  /* 0x0000001615047c11 */ /* 0x000fe4000f8e20ff */
[----:B------:R-:W2:Y:S02]  /*c020*/  SYNCS.PHASECHK.TRANS64.TRYWAIT P0, [R3+URZ+0x38400], R2 ;  /* 0x03840002030075a7 */ /* 0x000ea4000800017f */
[----:B--2---:R-:W-:Y:S05]  /*c030*/  @!P0 BRA `(.L_x_213) ;  /* 0x0000003400e88947 */ /* 0x004fea0003800000 */
.L_x_293:
[----:B------:R-:W-:Y:S05]  /*c040*/  BSYNC B1 ;  /* 0x0000000000017941 */ /* 0x000fea0003800000 */
.L_x_212:
[----:B-1----:R-:W1:Y:S01]  /*c050*/  LDS.128 R4, [R4+0x384f0] ;  /* 0x0384f00004047984 */ /* 0x002e620000000c00 */
[----:B------:R-:W-:Y:S01]  /*c060*/  @!PT LDS RZ, [RZ] ;  /* 0x00000000fffff984 */ /* 0x000fe20000000800 */
[----:B------:R-:W-:Y:S01]  /*c070*/  @!PT LDS RZ, [RZ] ;  /* 0x00000000fffff984 */ /* 0x000fe20000000800 */
[----:B------:R-:W-:Y:S01]  /*c080*/  @!PT LDS RZ, [RZ] ;  /* 0x00000000fffff984 */ /* 0x000fe20000000800 */
[----:B------:R-:W-:Y:S01]  /*c090*/  @!PT LDS RZ, [RZ] ;  /* 0x00000000fffff984 */ /* 0x000fe20000000800 */
[----:B------:R3:W-:Y:S06]  /*c0a0*/  MEMBAR.ALL.CTA ;  /* 0x0000000000007992 */ /* 0x0007ec0000008000 */
[----:B---3--:R-:W3:Y:S01]  /*c0b0*/  FENCE.VIEW.ASYNC.S ;  /* 0x00000000000073c6 */ /* 0x008ee20000000000 */
[----:B-1----:R-:W-:Y:S02]  /*c0c0*/  IMAD.MOV.U32 R17, RZ, RZ, R5 ;  /* 0x000000ffff117224 */ /* 0x002fe400078e0005 */
[----:B------:R-:W-:Y:S01]  /*c0d0*/  IMAD.MOV.U32 R16, RZ, RZ, R4 ;  /* 0x000000ffff107224 */ /* 0x000fe200078e0004 */
[----:B---3--:R-:W-:Y:S06]  /*c0e0*/  @!P2 BRA `(.L_x_214) ;  /* 0x000000000004a947 */ /* 0x008fec0003800000 */
[----:B------:R-:W-:Y:S01]  /*c0f0*/  BPT.TRAP 0x1 ;  /* 0x000000040000795c */ /* 0x000fe20000300000 */
.L_x_214:
[----:B------:R-:W1:Y:S01]  /*c100*/  S2R R5, SR_CgaCtaId ;  /* 0x0000000000057919 */ /* 0x000e620000008800 */
[----:B------:R-:W-:Y:S01]  /*c110*/  ISETP.NE.AND P0, PT, R7, RZ, PT ;  /* 0x000000ff0700720c */ /* 0x000fe20003f05270 */
[----:B--2---:R-:W-:Y:S01]  /*c120*/  VIADD R2, R3, 0x38440 ;  /* 0x0003844003027836 */ /* 0x004fe20000000000 */
[CC--:B------:R-:W-:Y:S02]  /*c130*/  ISETP.NE.AND P1, PT, R6.reuse, R18.reuse, PT ;  /* 0x000000120600720c */ /* 0x0c0fe40003f25270 */
[----:B------:R-:W-:Y:S02]  /*c140*/  ISETP.EQ.OR P0, PT, R6, R18, !P0 ;  /* 0x000000120600720c */ /* 0x000fe40004702670 */
[----:B-1----:R-:W-:-:S04]  /*c150*/  PRMT R2, R5, 0x654, R2 ;  /* 0x0000065405027816 */ /* 0x002fc80000000002 */
[----:B------:R1:W-:Y:S07]  /*c160*/  SYNCS.ARRIVE.TRANS64.RED.A1T0 RZ, [R2+URZ], RZ ;  /* 0x000000ff02ff79a7 */ /* 0x0003ee000810043f */
[----:B------:R-:W-:Y:S05]  /*c170*/  @P0 BRA `(.L_x_215) ;  /* 0x0000000400a40947 */ /* 0x000fea0003800000 */
[----:B-1----:R-:W1:Y:S02]  /*c180*/  LDC.64 R2, c[0x0][0x290] ;  /* 0x0000a400ff027b82 */ /* 0x002e640000000a00 */
[----:B-1----:R-:W-:-:S05]  /*c190*/  IMAD.WIDE R2, R6, 0xc, R2 ;  /* 0x0000000c06027825 */ /* 0x002fca00078e0202 */
[----:B------:R1:W5:Y:S01]  /*c1a0*/  LDG.E R36, desc[UR58][R2.64+0x8] ;  /* 0x0000083a02247981 */ /* 0x000362000c1e1900 */
[----:B------:R-:W-:-:S03]  /*c1b0*/  UMOV UR4, 0xffffffff ;  /* 0xffffffff00047882 */ /* 0x000fc60000000000 */
[----:B------:R-:W-:Y:S05]  /*c1c0*/  BRA.DIV UR4, `(.L_x_216) ;  /* 0x0000003604987947 */ /* 0x000fea000b800000 */
[----:B------:R-:W-:-:S13]  /*c1d0*/  ELECT P6, URZ, PT ;  /* 0x00000000003f782f */ /* 0x000fda00038c0000 */
.L_x_296:
[----:B------:R-:W-:Y:S04]  /*c1e0*/  BSSY B1, `(.L_x_217) ;  /* 0x000004f000017945 */ /* 0x000fe80003800000 */
[----:B------:R-:W-:Y:S05]  /*c1f0*/  @!P6 BRA `(.L_x_218) ;  /* 0x000000040034e947 */ /* 0x000fea0003800000 */
[C---:B------:R-:W-:Y:S01]  /*c200*/  IMAD.SHL.U32 R4, R6.reuse, 0x8, RZ ;  /* 0x0000000806047824 */ /* 0x040fe200078e00ff */
[----:B------:R-:W-:Y:S01]  /*c210*/  SHF.R.S32.HI R5, RZ, 0x1f, R6 ;  /* 0x0000001fff057819 */ /* 0x000fe20000011406 */
[----:B------:R-:W-:Y:S01]  /*c220*/  ULDC.64 UR4, c[0x0][0x510] ;  /* 0x0001440000047ab9 */ /* 0x000fe20000000a00 */
[----:B------:R-:W-:Y:S01]  /*c230*/  ULDC.64 UR6, c[0x0][0x520] ;  /* 0x0001480000067ab9 */ /* 0x000fe20000000a00 */
[----:B------:R-:W2:Y:S01]  /*c240*/  LDG.E R15, desc[UR58][R2.64] ;  /* 0x0000003a020f7981 */ /* 0x000ea2000c1e1900 */
[----:B------:R-:W-:Y:S02]  /*c250*/  SHF.L.U64.HI R5, R6, 0x3, R5 ;  /* 0x0000000306057819 */ /* 0x000fe40000010205 */
[C---:B------:R-:W-:Y:S02]  /*c260*/  IADD3 R12, P0, R4.reuse, UR4, RZ ;  /* 0x00000004040c7c10 */ /* 0x040fe4000ff1e0ff */
[----:B------:R-:W-:Y:S02]  /*c270*/  IADD3 R10, P2, R4, UR6, RZ ;  /* 0x00000006040a7c10 */ /* 0x000fe4000ff5e0ff */
[C---:B------:R-:W-:Y:S01]  /*c280*/  IADD3.X R13, R5.reuse, UR5, RZ, P0, !PT ;  /* 0x00000005050d7c10 */ /* 0x040fe200087fe4ff */
[----:B------:R-:W-:Y:S01]  /*c290*/  ULDC.64 UR4, c[0x0][0x518] ;  /* 0x0001460000047ab9 */ /* 0x000fe20000000a00 */
[----:B------:R-:W-:-:S04]  /*c2a0*/  IADD3.X R11, R5, UR7, RZ, P2, !PT ;  /* 0x00000007050b7c10 */ /* 0x000fc800097fe4ff */
[----:B------:R-:W3:Y:S04]  /*c2b0*/  LDG.E.64 R12, desc[UR58][R12.64] ;  /* 0x0000003a0c0c7981 */ /* 0x000ee8000c1e1b00 */
[----:B------:R-:W4:Y:S01]  /*c2c0*/  LDG.E.64 R10, desc[UR58][R10.64] ;  /* 0x0000003a0a0a7981 */ /* 0x000f22000c1e1b00 */
[----:B------:R-:W-:-:S04]  /*c2d0*/  IADD3 R8, P0, R4, UR4, RZ ;  /* 0x0000000404087c10 */ /* 0x000fc8000ff1e0ff */
[----:B------:R-:W-:Y:S01]  /*c2e0*/  IADD3.X R9, R5, UR5, RZ, P0, !PT ;  /* 0x0000000505097c10 */ /* 0x000fe200087fe4ff */
[----:B------:R-:W-:-:S05]  /*c2f0*/  ULDC.64 UR4, c[0x0][0x528] ;  /* 0x00014a0000047ab9 */ /* 0x000fca0000000a00 */
[----:B------:R-:W2:Y:S01]  /*c300*/  LDG.E.64 R8, desc[UR58][R8.64] ;  /* 0x0000003a08087981 */ /* 0x000ea2000c1e1b00 */
[----:B------:R-:W-:-:S04]  /*c310*/  IADD3 R4, P0, R4, UR4, RZ ;  /* 0x0000000404047c10 */ /* 0x000fc8000ff1e0ff */
[----:B------:R-:W-:-:S06]  /*c320*/  IADD3.X R5, R5, UR5, RZ, P0, !PT ;  /* 0x0000000505057c10 */ /* 0x000fcc00087fe4ff */
[----:B------:R-:W2:Y:S04]  /*c330*/  LDG.E.64 R4, desc[UR58][R4.64] ;  /* 0x0000003a04047981 */ /* 0x000ea8000c1e1b00 */
[----:B---3--:R-:W-:Y:S04]  /*c340*/  STS.64 [UR29], R12 ;  /* 0x0000000cff007988 */ /* 0x008fe80008000a1d */
[----:B----4-:R-:W-:Y:S04]  /*c350*/  STS.64 [UR32], R10 ;  /* 0x0000000aff007988 */ /* 0x010fe80008000a20 */
[----:B------:R-:W3:Y:S01]  /*c360*/  LDS R14, [UR29+0x1c] ;  /* 0x00001c1dff0e7984 */ /* 0x000ee20008000800 */
[----:B--2---:R-:W-:-:S04]  /*c370*/  SHF.L.U64.HI R24, R8, 0x1, R9 ;  /* 0x0000000108187819 */ /* 0x004fc80000010209 */
[----:B------:R-:W-:-:S04]  /*c380*/  LOP3.LUT R24, R24, 0x1fffffff, RZ, 0xc0, !PT ;  /* 0x1fffffff18187812 */ /* 0x000fc800078ec0ff */
[----:B------:R-:W-:-:S04]  /*c390*/  SHF.R.U32.HI R9, RZ, 0x4, R24 ;  /* 0x00000004ff097819 */ /* 0x000fc80000011618 */
[----:B---3--:R-:W-:Y:S02]  /*c3a0*/  LOP3.LUT R9, R14, 0xf, R9, 0xb8, !PT ;  /* 0x0000000f0e097812 */ /* 0x008fe400078eb809 */
[----:B------:R1:W2:Y:S04]  /*c3b0*/  LDG.E R14, desc[UR58][R2.64+0x4] ;  /* 0x0000043a020e7981 */ /* 0x0002a8000c1e1900 */
[----:B------:R-:W-:Y:S04]  /*c3c0*/  STS [UR29+0x1c], R9 ;  /* 0x00001c09ff007988 */ /* 0x000fe8000800081d */
[----:B------:R-:W3:Y:S02]  /*c3d0*/  LDS R18, [UR29+0x1c] ;  /* 0x00001c1dff127984 */ /* 0x000ee40008000800 */
[----:B---3--:R-:W-:-:S05]  /*c3e0*/  LOP3.LUT R18, R18, 0xf0, RZ, 0xb8, !PT ;  /* 0x000000f012127812 */ /* 0x008fca00078eb8ff */
[----:B------:R-:W-:Y:S04]  /*c3f0*/  STS [UR29+0x1c], R18 ;  /* 0x00001c12ff007988 */ /* 0x000fe8000800081d */
[----:B------:R-:W3:Y:S01]  /*c400*/  LDS R13, [UR29+0x1c] ;  /* 0x00001c1dff0d7984 */ /* 0x000ee20008000800 */
[----:B------:R-:W-:-:S05]  /*c410*/  IMAD.U32 R12, RZ, RZ, UR29 ;  /* 0x0000001dff0c7e24 */ /* 0x000fca000f8e00ff */
[----:B------:R-:W-:Y:S02]  /*c420*/  SHF.R.U64 R12, R12, 0x4, RZ ;  /* 0x000000040c0c7819 */ /* 0x000fe400000012ff */
[----:B---3--:R-:W-:-:S05]  /*c430*/  LOP3.LUT R13, R13, 0xf00, RZ, 0xb8, !PT ;  /* 0x00000f000d0d7812 */ /* 0x008fca00078eb8ff */
[----:B------:R-:W-:Y:S04]  /*c440*/  STS.64 [UR29+0x18], R12 ;  /* 0x0000180cff007988 */ /* 0x000fe80008000a1d */
[----:B------:R-:W1:Y:S01]  /*c450*/  LDS R25, [UR29+0x1c] ;  /* 0x00001c1dff197984 */ /* 0x000e620008000800 */
[----:B------:R-:W-:Y:S01]  /*c460*/  IMAD.SHL.U32 R23, R8, 0x2, RZ ;  /* 0x0000000208177824 */ /* 0x000fe200078e00ff */
[----:B------:R-:W-:-:S04]  /*c470*/  CS2R R10, SRZ ;  /* 0x00000000000a7805 */ /* 0x000fc8000001ff00 */
[----:B------:R-:W-:Y:S01]  /*c480*/  LOP3.LUT R23, R23, 0xfffffffe, RZ, 0xc0, !PT ;  /* 0xfffffffe17177812 */ /* 0x000fe200078ec0ff */
[----:B-----5:R-:W-:Y:S02]  /*c490*/  VIADD R8, R36, 0xffffffff ;  /* 0xffffffff24087836 */ /* 0x020fe40000000000 */
[----:B------:R-:W-:Y:S01]  /*c4a0*/  VIADD R9, R15, 0xffffffff ;  /* 0xffffffff0f097836 */ /* 0x000fe20000000000 */
[----:B------:R-:W-:Y:S01]  /*c4b0*/  SHF.R.U64 R23, R23, 0x4, R24 ;  /* 0x0000000417177819 */ /* 0x000fe20000001218 */
[----:B------:R-:W-:Y:S04]  /*c4c0*/  STS [UR29+0x10], R12 ;  /* 0x0000100cff007988 */ /* 0x000fe8000800081d */
[----:B------:R-:W-:Y:S04]  /*c4d0*/  STS [UR29+0x14], R12 ;  /* 0x0000140cff007988 */ /* 0x000fe8000800081d */
[----:B------:R-:W-:Y:S04]  /*c4e0*/  STS.128 [UR29+0x20], R8 ;  /* 0x00002008ff007988 */ /* 0x000fe80008000c1d */
[----:B------:R-:W-:Y:S04]  /*c4f0*/  STS [UR29+0xc], R23 ;  /* 0x00000c17ff007988 */ /* 0x000fe8000800081d */
[----:B------:R-:W-:Y:S01]  /*c500*/  STS [UR29+0x30], RZ ;  /* 0x000030ffff007988 */ /* 0x000fe2000800081d */
[----:B-1----:R-:W-:-:S05]  /*c510*/  LOP3.LUT R2, R25, 0xf000, RZ, 0xb8, !PT ;  /* 0x0000f00019027812 */ /* 0x002fca00078eb8ff */
[----:B------:R-:W-:Y:S04]  /*c520*/  STS [UR29+0x1c], R2 ;  /* 0x00001c02ff007988 */ /* 0x000fe8000800081d */
[----:B------:R-:W1:Y:S01]  /*c530*/  LDS R3, [UR32+0x1c] ;  /* 0x00001c20ff037984 */ /* 0x000e620008000800 */
[----:B------:R-:W-:-:S04]  /*c540*/  SHF.L.U64.HI R24, R4, 0x1, R5 ;  /* 0x0000000104187819 */ /* 0x000fc80000010205 */
[----:B------:R-:W-:-:S04]  /*c550*/  LOP3.LUT R24, R24, 0x1fffffff, RZ, 0xc0, !PT ;  /* 0x1fffffff18187812 */ /* 0x000fc800078ec0ff */
[----:B------:R-:W-:-:S04]  /*c560*/  SHF.R.U32.HI R18, RZ, 0x4, R24 ;  /* 0x00000004ff127819 */ /* 0x000fc80000011618 */
[----:B-1----:R-:W-:-:S05]  /*c570*/  LOP3.LUT R5, R3, 0xf, R18, 0xb8, !PT ;  /* 0x0000000f03057812 */ /* 0x002fca00078eb812 */
[----:B------:R-:W-:Y:S04]  /*c580*/  STS [UR32+0x1c], R5 ;  /* 0x00001c05ff007988 */ /* 0x000fe80008000820 */
[----:B------:R-:W1:Y:S02]  /*c590*/  LDS R3, [UR32+0x1c] ;  /* 0x00001c20ff037984 */ /* 0x000e640008000800 */
[----:B-1----:R-:W-:-:S05]  /*c5a0*/  LOP3.LUT R9, R3, 0xf0, RZ, 0xb8, !PT ;  /* 0x000000f003097812 */ /* 0x002fca00078eb8ff */
[----:B------:R-:W-:Y:S04]  /*c5b0*/  STS [UR32+0x1c], R9 ;  /* 0x00001c09ff007988 */ /* 0x000fe80008000820 */
[----:B------:R-:W1:Y:S01]  /*c5c0*/  LDS R3, [UR32+0x1c] ;  /* 0x00001c20ff037984 */ /* 0x000e620008000800 */
[----:B------:R-:W-:-:S05]  /*c5d0*/  IMAD.U32 R2, RZ, RZ, UR32 ;  /* 0x00000020ff027e24 */ /* 0x000fca000f8e00ff */
[----:B------:R-:W-:Y:S02]  /*c5e0*/  SHF.R.U64 R2, R2, 0x4, RZ ;  /* 0x0000000402027819 */ /* 0x000fe400000012ff */
[----:B-1----:R-:W-:-:S05]  /*c5f0*/  LOP3.LUT R3, R3, 0xf00, RZ, 0xb8, !PT ;  /* 0x00000f0003037812 */ /* 0x002fca00078eb8ff */
[----:B------:R-:W-:Y:S04]  /*c600*/  STS.64 [UR32+0x18], R2 ;  /* 0x00001802ff007988 */ /* 0x000fe80008000a20 */
[----:B------:R-:W1:Y:S01]  /*c610*/  LDS R12, [UR32+0x1c] ;  /* 0x00001c20ff0c7984 */ /* 0x000e620008000800 */
[----:B------:R-:W-:-:S04]  /*c620*/  SHF.L.U32 R4, R4, 0x1, RZ ;  /* 0x0000000104047819 */ /* 0x000fc800000006ff */
[----:B------:R-:W-:Y:S01]  /*c630*/  LOP3.LUT R5, R4, 0xfffffffe, RZ, 0xc0, !PT ;  /* 0xfffffffe04057812 */ /* 0x000fe200078ec0ff */
[----:B--2---:R-:W-:-:S03]  /*c640*/  VIADD R9, R14, 0xffffffff ;  /* 0xffffffff0e097836 */ /* 0x004fc60000000000 */
[----:B------:R-:W-:Y:S01]  /*c650*/  SHF.R.U64 R5, R5, 0x4, R24 ;  /* 0x0000000405057819 */ /* 0x000fe20000001218 */
[----:B------:R2:W-:Y:S04]  /*c660*/  STS [UR32+0x10], R2 ;  /* 0x00001002ff007988 */ /* 0x0005e80008000820 */
[----:B------:R2:W-:Y:S04]  /*c670*/  STS.128 [UR32+0x20], R8 ;  /* 0x00002008ff007988 */ /* 0x0005e80008000c20 */
[----:B------:R2:W-:Y:S04]  /*c680*/  STS [UR32+0xc], R5 ;  /* 0x00000c05ff007988 */ /* 0x0005e80008000820 */
[----:B------:R2:W-:Y:S04]  /*c690*/  STS [UR32+0x14], R2 ;  /* 0x00001402ff007988 */ /* 0x0005e80008000820 */
[----:B------:R-:W-:Y:S01]  /*c6a0*/  STS [UR32+0x30], RZ ;  /* 0x000030ffff007988 */ /* 0x000fe20008000820 */
[----:B-1----:R-:W-:-:S05]  /*c6b0*/  LOP3.LUT R4, R12, 0xf000, RZ, 0xb8, !PT ;  /* 0x0000f0000c047812 */ /* 0x002fca00078eb8ff */
[----:B------:R2:W-:Y:S02]  /*c6c0*/  STS [UR32+0x1c], R4 ;  /* 0x00001c04ff007988 */ /* 0x0005e40008000820 */
.L_x_218:
[----:B------:R-:W-:Y:S05]  /*c6d0*/  BSYNC B1 ;  /* 0x0000000000017941 */ /* 0x000fea0003800000 */
.L_x_217:
[----:B------:R-:W-:-:S03]  /*c6e0*/  UMOV UR4, 0xffffffff ;  /* 0xffffffff00047882 */ /* 0x000fc60000000000 */
[----:B------:R-:W-:Y:S05]  /*c6f0*/  BRA.DIV UR4, `(.L_x_219) ;  /* 0x00000032046c7947 */ /* 0x000fea000b800000 */
[----:B------:R-:W-:Y:S01]  /*c700*/  ELECT P6, URZ, PT ;  /* 0x00000000003f782f */ /* 0x000fe200038c0000 */
[----:B------:R-:W-:-:S12]  /*c710*/  NOP ;  /* 0x0000000000007918 */ /* 0x000fd80000000000 */
.L_x_300:
[----:B-12---:R-:W1:Y:S02]  /*c720*/  S2R R2, SR_LANEID ;  /* 0x0000000000027919 */ /* 0x006e640000000000 */
[----:B-1----:R-:W-:-:S05]  /*c730*/  IMAD.SHL.U32 R8, R2, 0x4, RZ ;  /* 0x0000000402087824 */ /* 0x002fca00078e00ff */
[----:B------:R1:W2:Y:S01]  /*c740*/  LDS R9, [R8+UR29] ;  /* 0x0000001d08097984 */ /* 0x0002a20008000800 */
[C---:B------:R-:W-:Y:S02]  /*c750*/  IADD3 R4, P0, R8.reuse, UR16, RZ ;  /* 0x0000001008047c10 */ /* 0x040fe4000ff1e0ff */
[----:B------:R-:W-:Y:S01]  /*c760*/  IADD3 R2, P2, R8, UR18, RZ ;  /* 0x0000001208027c10 */ /* 0x000fe2000ff5e0ff */
[----:B------:R1:W3:Y:S01]  /*c770*/  LDS R11, [R8+UR29+0x80] ;  /* 0x0000801d080b7984 */ /* 0x0002e20008000800 */
[----:B------:R-:W-:Y:S11]  /*c780*/  @!P6 BRA `(.L_x_220) ;  /* 0x000000000008e947 */ /* 0x000ff60003800000 */
[----:B------:R0:W-:Y:S01]  /*c790*/  UTMACMDFLUSH ;  /* 0x00000000000079b7 */ /* 0x0001e20000000000 */
[----:B------:R-:W-:-:S04]  /*c7a0*/  DEPBAR.LE SB0, 0x0 ;  /* 0x000080000000791a */ /* 0x000fc80000000000 */
.L_x_220:
[----:B------:R-:W-:Y:S01]  /*c7b0*/  IMAD.X R5, RZ, RZ, UR17, P0 ;  /* 0x00000011ff057e24 */ /* 0x000fe200080e06ff */
[----:B------:R-:W-:Y:S05]  /*c7c0*/  WARPSYNC.ALL ;  /* 0x0000000000007948 */ /* 0x000fea0003800000 */
[----:B------:R-:W-:Y:S01]  /*c7d0*/  IMAD.X R3, RZ, RZ, UR19, P2 ;  /* 0x00000013ff037e24 */ /* 0x000fe200090e06ff */
[----:B--2---:R2:W5:Y:S04]  /*c7e0*/  ATOMG.E.EXCH.STRONG.GPU PT, RZ, [R4], R9 ;  /* 0x0000000904ff73a8 */ /* 0x00456800041ee100 */
[----:B---3--:R2:W5:Y:S01]  /*c7f0*/  ATOMG.E.EXCH.STRONG.GPU PT, RZ, [R2], R11 ;  /* 0x0000000b02ff73a8 */ /* 0x00856200041ee100 */
[----:B------:R-:W-:-:S07]  /*c800*/  IMAD.MOV.U32 R18, RZ, RZ, R6 ;  /* 0x000000ffff127224 */ /* 0x000fce00078e0006 */
.L_x_215:
[----:B------:R-:W-:Y:S01]  /*c810*/  ISETP.NE.AND P2, PT, R7, RZ, PT ;  /* 0x000000ff0700720c */ /* 0x000fe20003f45270 */
[----:B------:R-:W-:Y:S01]  /*c820*/  VIADD R21, R21, 0x1 ;  /* 0x0000000115157836 */ /* 0x000fe20000000000 */
[----:B--2---:R-:W-:Y:S02]  /*c830*/  SEL R3, RZ, 0x1, !P1 ;  /* 0x00000001ff037807 */ /* 0x004fe40004800000 */
[----:B-1----:R-:W-:Y:S02]  /*c840*/  PRMT R2, RZ, 0x7610, R2 ;  /* 0x00007610ff027816 */ /* 0x002fe40000000002 */
[----:B------:R-:W-:-:S04]  /*c850*/  ISETP.NE.AND P0, PT, R21, 0x8, PT ;  /* 0x000000081500780c */ /* 0x000fc80003f05270 */
[----:B------:R-:W-:Y:S02]  /*c860*/  SEL R5, RZ, 0x1, P0 ;  /* 0x00000001ff057807 */ /* 0x000fe40000000000 */
[----:B------:R-:W-:Y:S02]  /*c870*/  SEL R21, R21, RZ, P0 ;  /* 0x000000ff15157207 */ /* 0x000fe40000000000 */
[----:B------:R-:W-:Y:S01]  /*c880*/  LOP3.LUT R22, R22, R5, RZ, 0x3c, !PT ;  /* 0x0000000516167212 */ /* 0x000fe200078e3cff */
[----:B------:R-:W-:Y:S06]  /*c890*/  @P2 BRA `(.L_x_221) ;  /* 0xfffffff0005c2947 */ /* 0x000fec000383ffff */
[----:B------:R-:W-:Y:S05]  /*c8a0*/  BSYNC B0 ;  /* 0x0000000000007941 */ /* 0x000fea0003800000 */
.L_x_202:
[----:B------:R-:W-:-:S03]  /*c8b0*/  UMOV UR4, 0xffffffff ;  /* 0xffffffff00047882 */ /* 0x000fc60000000000 */
[----:B------:R-:W-:Y:S05]  /*c8c0*/  BRA.DIV UR4, `(.L_x_222) ;  /* 0x0000003204287947 */ /* 0x000fea000b800000 */
[----:B-----5:R-:W-:-:S13]  /*c8d0*/  ELECT P6, URZ, PT ;  /* 0x00000000003f782f */ /* 0x020fda00038c0000 */
.L_x_303:
[----:B------:R-:W-:Y:S04]  /*c8e0*/  BSSY B0, `(.L_x_223) ;  /* 0x0000018000007945 */ /* 0x000fe80003800000 */
[----:B------:R-:W-:Y:S05]  /*c8f0*/  @!P6 BRA `(.L_x_224) ;  /* 0x000000000058e947 */ /* 0x000fea0003800000 */
[----:B------:R-:W-:-:S04]  /*c900*/  ULOP3.LUT UR4, UR53, 0x2, URZ, 0xfc, !UPT ;  /* 0x0000000235047892 */ /* 0x000fc8000f8efc3f */
[----:B------:R-:W-:-:S06]  /*c910*/  UISETP.NE.AND UP0, UPT, UR4, 0x3, UPT ;  /* 0x000000030400788c */ /* 0x000fcc000bf05270 */
[----:B------:R-:W-:-:S13]  /*c920*/  PLOP3.LUT P0, PT, PT, PT, UP0, 0x80, 0x0 ;  /* 0x000000000000781c */ /* 0x000fda0003f0f008 */
[----:B------:R-:W-:Y:S05]  /*c930*/  @!P0 BRA `(.L_x_225) ;  /* 0x0000000000048947 */ /* 0x000fea0003800000 */
[----:B------:R-:W-:Y:S01]  /*c940*/  BPT.TRAP 0x1 ;  /* 0x000000040000795c */ /* 0x000fe20000300000 */
.L_x_225:
[----:B------:R-:W-:Y:S01]  /*c950*/  IMAD.U32 R3, RZ, RZ, UR22 ;  /* 0x00000016ff037e24 */ /* 0x000fe2000f8e00ff */
[----:B------:R-:W-:-:S03]  /*c960*/  SHF.L.U32 R2, R20, 0x1f, RZ ;  /* 0x0000001f14027819 */ /* 0x000fc600000006ff */
[----:B------:R-:W-:-:S04]  /*c970*/  VIADD R3, R3, 0x38490 ;  /* 0x0003849003037836 */ /* 0x000fc80000000000 */
[C---:B------:R-:W-:Y:S02]  /*c980*/  IMAD R7, R0.reuse, 0x8, R3 ;  /* 0x0000000800077824 */ /* 0x040fe400078e0203 */
[----:B------:R-:W-:Y:S02]  /*c990*/  VIADD R0, R0, 0x1 ;  /* 0x0000000100007836 */ /* 0x000fe40000000000 */
[----:B------:R-:W1:Y:S03]  /*c9a0*/  SYNCS.PHASECHK.TRANS64.TRYWAIT P0, [R7+URZ], R2 ;  /* 0x00000002070075a7 */ /* 0x000e66000800017f */
[----:B------:R-:W-:-:S04]  /*c9b0*/  ISETP.NE.AND P1, PT, R0, 0x2, PT ;  /* 0x000000020000780c */ /* 0x000fc80003f25270 */
[----:B------:R-:W-:Y:S02]  /*c9c0*/  SEL R5, RZ, 0x1, P1 ;  /* 0x00000001ff057807 */ /* 0x000fe40000800000 */
[----:B------:R-:W-:Y:S02]  /*c9d0*/  SEL R0, R0, RZ, P1 ;  /* 0x000000ff00007207 */ /* 0x000fe40000800000 */
[----:B------:R-:W-:Y:S01]  /*c9e0*/  LOP3.LUT R5, R20, R5, RZ, 0x3c, !PT ;  /* 0x0000000514057212 */ /* 0x000fe200078e3cff */
[----:B-1----:R-:W-:Y:S06]  /*c9f0*/  @!P0 BRA `(.L_x_226) ;  /* 0x0000002c00fc8947 */ /* 0x002fec0003800000 */
.L_x_304:
[----:B------:R-:W-:Y:S01]  /*ca00*/  IMAD R3, R0, 0x8, R3 ;  /* 0x0000000800037824 */ /* 0x000fe200078e0203 */
[----:B------:R-:W-:-:S07]  /*ca10*/  SHF.L.U32 R0, R5, 0x1f, RZ ;  /* 0x0000001f05007819 */ /* 0x000fce00000006ff */
.L_x_227:
[----:B--2---:R2:W3:Y:S02]  /*ca20*/  SYNCS.PHASECHK.TRANS64.TRYWAIT P0, [R3+URZ], R0 ;  /* 0x00000000030075a7 */ /* 0x0044e4000800017f */
[----:B---3--:R-:W-:Y:S05]  /*ca30*/  @!P0 NANOSLEEP.SYNCS 0x989680 ;  /* 0x009896800000895d */ /* 0x008fea0003900000 */
[----:B------:R-:W3:Y:S02]  /*ca40*/  @!P0 SYNCS.PHASECHK.TRANS64 P0, [R3+URZ], R0 ;  /* 0x00000000030085a7 */ /* 0x000ee4000800007f */
[----:B---3--:R-:W-:Y:S05]  /*ca50*/  @!P0 BRA `(.L_x_227) ;  /* 0xfffffffc00f08947 */ /* 0x008fea000383ffff */
.L_x_224:
[----:B------:R-:W-:Y:S05]  /*ca60*/  BSYNC B0 ;  /* 0x0000000000007941 */ /* 0x000fea0003800000 */
.L_x_223:
[----:B------:R-:W-:Y:S05]  /*ca70*/  EXIT ;  /* 0x000000000000794d */ /* 0x000fea0003800000 */
.L_x_115:
[----:B------:R-:W-:Y:S01]  /*ca80*/  PLOP3.LUT P1, PT, PT, PT, UP3, 0x80, 0x0 ;  /* 0x000000000000781c */ /* 0x000fe20003f2f038 */
[----:B------:R-:W-:Y:S01]  /*ca90*/  ULDC UR19, c[0x0][0x14] ;  /* 0x0000050000137ab9 */ /* 0x000fe20000000800 */
[----:B------:R-:W-:Y:S01]  /*caa0*/  ULDC UR20, c[0x0][0x10] ;  /* 0x0000040000147ab9 */ /* 0x000fe20000000800 */
[----:B------:R-:W-:Y:S01]  /*cab0*/  ULDC.64 UR12, c[0x0][0x8c8] ;  /* 0x00023200000c7ab9 */ /* 0x000fe20000000a00 */
[----:B------:R-:W-:Y:S01]  /*cac0*/  P2R R0, PR, RZ, 0x2 ;  /* 0x00000002ff007803 */ /* 0x000fe20000000000 */
[----:B------:R-:W-:Y:S01]  /*cad0*/  UIMAD.WIDE.U32 UR20, UR41, UR20, URZ ;  /* 0x00000014291472a5 */ /* 0x000fe2000f8e003f */
[----:B------:R-:W-:Y:S01]  /*cae0*/  IMAD.MOV.U32 R16, RZ, RZ, RZ ;  /* 0x000000ffff107224 */ /* 0x000fe200078e00ff */
[----:B------:R-:W-:Y:S01]  /*caf0*/  ULDC.64 UR14, c[0x0][0x8e0] ;  /* 0x00023800000e7ab9 */ /* 0x000fe20000000a00 */
[----:B------:R-:W-:Y:S01]  /*cb00*/  ULDC UR24, c[0x0][0x904] ;  /* 0x0002410000187ab9 */ /* 0x000fe20000000800 */
[----:B------:R-:W-:Y:S01]  /*cb10*/  UMOV UR22, 0xffffffff ;  /* 0xffffffff00167882 */ /* 0x000fe20000000000 */
[----:B------:R-:W-:-:S02]  /*cb20*/  UIADD3 UR11, UP1, UR12, -0x1, URZ ;  /* 0xffffffff0c0b7890 */ /* 0x000fc4000ff3e03f */
[----:B------:R-:W-:Y:S01]  /*cb30*/  UIADD3 UR12, UP2, UR14, -0x1, URZ ;  /* 0xffffffff0e0c7890 */ /* 0x000fe2000ff5e03f */
[----:B------:R-:W1:Y:S01]  /*cb40*/  @P1 S2R R0, SR_CTAID.Y ;  /* 0x0000000000001919 */ /* 0x000e620000002600 */
[----:B------:R-:W-:Y:S02]  /*cb50*/  USHF.L.U32 UR25, UR22, UR24, URZ ;  /* 0x0000001816197299 */ /* 0x000fe4000800063f */
[----:B------:R-:W-:Y:S02]  /*cb60*/  UIMAD.WIDE.U32 UR22, UR20, UR19, URZ ;  /* 0x00000013141672a5 */ /* 0x000fe4000f8e003f */
[----:B------:R-:W-:Y:S01]  /*cb70*/  UIMAD UR21, UR21, UR19, URZ ;  /* 0x00000013151572a4 */ /* 0x000fe2000f8e023f */
[----:B------:R-:W-:Y:S01]  /*cb80*/  ULDC UR18, c[0x0][0x8a8] ;  /* 0x00022a0000127ab9 */ /* 0x000fe20000000800 */
[----:B------:R-:W-:Y:S01]  /*cb90*/  UMOV UR26, 0x1 ;  /* 0x00000001001a7882 */ /* 0x000fe20000000000 */
[----:B------:R-:W-:Y:S02]  /*cba0*/  UIADD3.X UR14, UR15, -0x1, URZ, UP2, !UPT ;  /* 0xffffffff0f0e7890 */ /* 0x000fe400097fe43f */
[----:B------:R-:W-:-:S02]  /*cbb0*/  UIADD3.X UR13, UR13, -0x1, URZ, UP1, !UPT ;  /* 0xffffffff0d0d7890 */ /* 0x000fc40008ffe43f */
[----:B------:R-:W-:Y:S02]  /*cbc0*/  ULOP3.LUT UR15, UR54, 0x2, URZ, 0xfc, !UPT ;  /* 0x00000002360f7892 */ /* 0x000fe4000f8efc3f */
[----:B------:R-:W-:Y:S02]  /*cbd0*/  UIADD3 UR16, UR8, -0x1, URZ ;  /* 0xffffffff08107890 */ /* 0x000fe4000fffe03f */
[----:B------:R-:W-:Y:S02]  /*cbe0*/  UIADD3 UR17, UR7, -0x1, URZ ;  /* 0xffffffff07117890 */ /* 0x000fe4000fffe03f */
[----:B------:R-:W-:Y:S02]  /*cbf0*/  UIADD3 UR18, UR18, -0x1, URZ ;  /* 0xffffffff12127890 */ /* 0x000fe4000fffe03f */
[----:B------:R-:W-:Y:S02]  /*cc00*/  USHF.L.U32 UR19, UR26, UR24, URZ ;  /* 0x000000181a137299 */ /* 0x000fe4000800063f */
[----:B------:R-:W-:-:S02]  /*cc10*/  ULOP3.LUT UR20, URZ, UR25, URZ, 0x33, !UPT ;  /* 0x000000193f147292 */ /* 0x000fc4000f8e333f */
[----:B------:R-:W-:Y:S01]  /*cc20*/  UIADD3 UR21, UR23, UR21, URZ ;  /* 0x0000001517157290 */ /* 0x000fe2000fffe03f */
[----:B-1----:R-:W-:Y:S02]  /*cc30*/  @P1 R2UR UR40, R0 ;  /* 0x00000000002812ca */ /* 0x002fe400000e0000 */
[----:B------:R-:W-:-:S13]  /*cc40*/  MOV R0, 0x1 ;  /* 0x0000000100007802 */ /* 0x000fda0000000f00 */
.L_x_248:
[----:B------:R-:W1:Y:S01]  /*cc50*/  LDC.64 R2, c[0x0][0x8f8] ;  /* 0x00023e00ff027b82 */ /* 0x000e620000000a00 */
[----:B------:R-:W-:Y:S01]  /*cc60*/  UIADD3 UR10, UP1, UR10, UR22, URZ ;  /* 0x000000160a0a7290 */ /* 0x000fe2000ff3e03f */
[----:B------:R-:W-:Y:S01]  /*cc70*/  ISETP.NE.AND P2, PT, R21, RZ, PT ;  /* 0x000000ff1500720c */ /* 0x000fe20003f45270 */
[----:B------:R-:W-:Y:S01]  /*cc80*/  UMOV UR24, 0xffffffff ;  /* 0xffffffff00187882 */ /* 0x000fe20000000000 */
[----:B------:R-:W-:Y:S01]  /*cc90*/  UMOV UR25, 0xffffffff ;  /* 0xffffffff00197882 */ /* 0x000fe20000000000 */
[----:B------:R-:W-:Y:S01]  /*cca0*/  UIADD3.X UR9, UR9, UR21, URZ, UP1, !UPT ;  /* 0x0000001509097290 */ /* 0x000fe20008ffe43f */
[----:B------:R-:W-:Y:S01]  /*ccb0*/  IMAD.MOV.U32 R15, RZ, RZ, RZ ;  /* 0x000000ffff0f7224 */ /* 0x000fe200078e00ff */
[----:B------:R-:W-:Y:S01]  /*ccc0*/  UMOV UR26, 0xffffffff ;  /* 0xffffffff001a7882 */ /* 0x000fe20000000000 */
[----:B-1----:R-:W-:-:S03]  /*ccd0*/  ISETP.LE.U32.AND P1, PT, R2, UR10, PT ;  /* 0x0000000a02007c0c */ /* 0x002fc6000bf23070 */
[----:B------:R-:W-:-:S05]  /*cce0*/  IMAD.U32 R2, RZ, RZ, UR9 ;  /* 0x00000009ff027e24 */ /* 0x000fca000f8e00ff */
[----:B------:R-:W-:-:S13]  /*ccf0*/  ISETP.GE.U32.AND.EX P1, PT, R2, R3, PT, P1 ;  /* 0x000000030200720c */ /* 0x000fda0003f26110 */
[----:B---345:R-:W-:Y:S05]  /*cd00*/  @P2 BRA P1, `(.L_x_228) ;  /* 0x0000001800402947 */ /* 0x038fea0000800000 */
[----:B------:R-:W-:-:S04]  /*cd10*/  IADD3 R2, P2, R6, UR5, RZ ;  /* 0x0000000506027c10 */ /* 0x000fc8000ff5e0ff */
[----:B------:R-:W-:Y:S02]  /*cd20*/  ISETP.GT.U32.AND P1, PT, R2, UR10, PT ;  /* 0x0000000a02007c0c */ /* 0x000fe4000bf24070 */
[----:B------:R-:W-:-:S04]  /*cd30*/  IADD3.X R2, R7, UR4, RZ, P2, !PT ;  /* 0x0000000407027c10 */ /* 0x000fc800097fe4ff */
[----:B------:R-:W-:-:S13]  /*cd40*/  ISETP.GT.U32.AND.EX P1, PT, R2, UR9, PT, P1 ;  /* 0x0000000902007c0c */ /* 0x000fda000bf24110 */
[----:B------:R-:W-:Y:S05]  /*cd50*/  @P1 BRA `(.L_x_229) ;  /* 0x0000001400201947 */ /* 0x000fea0003800000 */
[----:B------:R-:W-:Y:S01]  /*cd60*/  VIADD R12, R9, UR6 ;  /* 0x00000006090c7c36 */ /* 0x000fe20008000000 */
[----:B------:R-:W-:Y:S01]  /*cd70*/  ULDC UR24, c[0x0][0x910] ;  /* 0x0002440000187ab9 */ /* 0x000fe20000000800 */
[----:B------:R-:W-:Y:S02]  /*cd80*/  IMAD.MOV.U32 R23, RZ, RZ, R8 ;  /* 0x000000ffff177224 */ /* 0x000fe400078e0008 */
[----:B------:R-:W-:Y:S02]  /*cd90*/  VIADD R13, R12, 0x20 ;  /* 0x000000200c0d7836 */ /* 0x000fe40000000000 */
[----:B------:R-:W-:-:S03]  /*cda0*/  IMAD.MOV.U32 R14, RZ, RZ, R10 ;  /* 0x000000ffff0e7224 */ /* 0x000fc600078e000a */
[----:B------:R-:W-:-:S13]  /*cdb0*/  ISETP.GE.AND P1, PT, R13, UR24, PT ;  /* 0x000000180d007c0c */ /* 0x000fda000bf26270 */
[----:B------:R-:W1:Y:S01]  /*cdc0*/  @!P1 LDC.64 R2, c[0x0][0x918] ;  /* 0x00024600ff029b82 */ /* 0x000e620000000a00 */
[----:B------:R-:W-:Y:S01]  /*cdd0*/  @!P1 VIADD R7, R12, 0x20 ;  /* 0x000000200c079836 */ /* 0x000fe20000000000 */
[----:B------:R-:W-:Y:S01]  /*cde0*/  BSSY B0, `(.L_x_230) ;  /* 0x0000064000007945 */ /* 0x000fe20003800000 */
[----:B------:R-:W-:Y:S02]  /*cdf0*/  IMAD.MOV.U32 R6, RZ, RZ, 0x7fffffff ;  /* 0x7fffffffff067424 */ /* 0x000fe400078e00ff */
[----:B-1----:R-:W-:-:S05]  /*ce00*/  @!P1 IMAD.WIDE R2, R7, 0xc, R2 ;  /* 0x0000000c07029825 */ /* 0x002fca00078e0202 */
[----:B------:R1:W5:Y:S04]  /*ce10*/  @!P1 LDG.E R8, desc[UR58][R2.64] ;  /* 0x0000003a02089981 */ /* 0x000368000c1e1900 */
[----:B------:R1:W5:Y:S01]  /*ce20*/  @!P1 LDG.E R10, desc[UR58][R2.64+0x4] ;  /* 0x0000043a020a9981 */ /* 0x000362000c1e1900 */
[----:B------:R-:W-:Y:S01]  /*ce30*/  ISETP.GE.AND P1, PT, R12, UR24, PT ;  /* 0x000000180c007c0c */ /* 0x000fe2000bf26270 */
[----:B------:R-:W-:-:S12]  /*ce40*/  IMAD.MOV.U32 R7, RZ, RZ, RZ ;  /* 0x000000ffff077224 */ /* 0x000fd800078e00ff */
[----:B-1----:R-:W-:Y:S05]  /*ce50*/  @P1 BRA `(.L_x_231) ;  /* 0x0000000400701947 */ /* 0x002fea0003800000 */
[----:B------:R-:W-:Y:S01]  /*ce60*/  IABS R7, R20 ;  /* 0x0000001400077213 */ /* 0x000fe20000000000 */
[----:B------:R-:W-:Y:S01]  /*ce70*/  ULDC UR25, c[0x0][0x8f0] ;  /* 0x00023c0000197ab9 */ /* 0x000fe20000000800 */
[----:B------:R-:W-:Y:S02]  /*ce80*/  IABS R6, R11 ;  /* 0x0000000b00067213 */ /* 0x000fe40000000000 */
[----:B------:R-:W1:Y:S01]  /*ce90*/  I2F.RP R3, R7 ;  /* 0x0000000700037306 */ /* 0x000e620000209400 */
[----:B------:R-:W-:Y:S02]  /*cea0*/  PLOP3.LUT P3, PT, PT, PT, UP0, 0x80, 0x0 ;  /* 0x000000000000781c */ /* 0x000fe40003f6f008 */
[C---:B------:R-:W-:Y:S02]  /*ceb0*/  IADD3 R22, P2, R14.reuse, UR12, RZ ;  /* 0x0000000c0e167c10 */ /* 0x040fe4000ff5e0ff */
[C---:B------:R-:W-:Y:S02]  /*cec0*/  IADD3 R19, P1, R23.reuse, UR11, RZ ;  /* 0x0000000b17137c10 */ /* 0x040fe4000ff3e0ff */
[----:B------:R-:W-:Y:S01]  /*ced0*/  LEA.HI.X.SX32 R25, R14, UR14, 0x1, P2 ;  /* 0x0000000e0e197c11 */ /* 0x000fe200090f0eff */
[----:B------:R-:W3:Y:S01]  /*cee0*/  I2F.RP R2, R6 ;  /* 0x0000000600027306 */ /* 0x000ee20000209400 */
[----:B------:R-:W-:-:S07]  /*cef0*/  LEA.HI.X.SX32 R24, R23, UR13, 0x1, P1 ;  /* 0x0000000d17187c11 */ /* 0x000fce00088f0eff */
[----:B-1----:R-:W1:Y:S08]  /*cf00*/  MUFU.RCP R3, R3 ;  /* 0x0000000300037308 */ /* 0x002e700000001000 */
[----:B---3--:R-:W3:Y:S01]  /*cf10*/  MUFU.RCP R2, R2 ;  /* 0x0000000200027308 */ /* 0x008ee20000001000 */
[----:B-1----:R-:W-:-:S07]  /*cf20*/  VIADD R17, R3, 0xffffffe ;  /* 0x0ffffffe03117836 */ /* 0x002fce0000000000 */
[----:B------:R-:W1:Y:S01]  /*cf30*/  F2I.FTZ.U32.TRUNC.NTZ R17, R17 ;  /* 0x0000001100117305 */ /* 0x000e62000021f000 */
[----:B---3--:R-:W-:-:S07]  /*cf40*/  IADD3 R15, R2, 0xffffffe, RZ ;  /* 0x0ffffffe020f7810 */ /* 0x008fce0007ffe0ff */
[----:B------:R-:W3:Y:S01]  /*cf50*/  F2I.FTZ.U32.TRUNC.NTZ R15, R15 ;  /* 0x0000000f000f7305 */ /* 0x000ee2000021f000 */
[----:B-1----:R-:W-:Y:S02]  /*cf60*/  IMAD.MOV R18, RZ, RZ, -R17 ;  /* 0x000000ffff127224 */ /* 0x002fe400078e0a11 */
[----:B---3--:R-:W-:Y:S01]  /*cf70*/  IMAD.MOV R14, RZ, RZ, -R15 ;  /* 0x000000ffff0e7224 */ /* 0x008fe200078e0a0f */
[----:B------:R-:W-:Y:S06]  /*cf80*/  @!P3 BRA `(.L_x_232) ;  /* 0x000000000034b947 */ /* 0x000fec0003800000 */
[----:B------:R-:W-:Y:S01]  /*cf90*/  ULDC UR6, c[0x0][0x8dc] ;  /* 0x0002370000067ab9 */ /* 0x000fe20000000800 */
[----:B------:R-:W-:Y:S01]  /*cfa0*/  ULDC.64 UR26, c[0x0][0x8d0] ;  /* 0x00023400001a7ab9 */ /* 0x000fe20000000a00 */
[----:B------:R-:W-:-:S05]  /*cfb0*/  IADD3 R3, P1, R19, UR6, RZ ;  /* 0x0000000613037c10 */ /* 0x000fca000ff3e0ff */
[----:B------:R-:W-:-:S04]  /*cfc0*/  IMAD.X R19, RZ, RZ, R24, P1 ;  /* 0x000000ffff137224 */ /* 0x000fc800008e0618 */
[----:B------:R-:W-:-:S04]  /*cfd0*/  IMAD.WIDE.U32 R4, R19, UR26, RZ ;  /* 0x0000001a13047c25 */ /* 0x000fc8000f8e00ff */
[----:B------:R-:W-:-:S04]  /*cfe0*/  IMAD.WIDE.U32 R4, P1, R3, UR27, R4 ;  /* 0x0000001b03047c25 */ /* 0x000fc8000f820004 */
[----:B------:R-:W-:-:S04]  /*cff0*/  IMAD.WIDE.U32 R2, R3, UR26, RZ ;  /* 0x0000001a03027c25 */ /* 0x000fc8000f8e00ff */
[----:B------:R-:W-:Y:S01]  /*d000*/  IMAD.MOV.U32 R2, RZ, RZ, R5 ;  /* 0x000000ffff027224 */ /* 0x000fe200078e0005 */
[----:B------:R-:W-:Y:S01]  /*d010*/  IADD3 RZ, P2, R3, R4, RZ ;  /* 0x0000000403ff7210 */ /* 0x000fe20007f5e0ff */
[----:B------:R-:W-:-:S04]  /*d020*/  IMAD.X R3, RZ, RZ, RZ, P1 ;  /* 0x000000ffff037224 */ /* 0x000fc800008e06ff */
[----:B------:R-:W-:-:S04]  /*d030*/  IMAD.WIDE.U32.X R2, R19, UR27, R2, P2 ;  /* 0x0000001b13027c25 */ /* 0x000fc800090e0402 */
[----:B------:R-:W-:Y:S02]  /*d040*/  IMAD.MOV.U32 R19, RZ, RZ, R2 ;  /* 0x000000ffff137224 */ /* 0x000fe400078e0002 */
[----:B------:R-:W-:-:S07]  /*d050*/  IMAD.MOV.U32 R24, RZ, RZ, R3 ;  /* 0x000000ffff187224 */ /* 0x000fce00078e0003 */
.L_x_232:
[----:B------:R-:W-:Y:S05]  /*d060*/  @!P0 BRA `(.L_x_233) ;  /* 0x0000000000348947 */ /* 0x000fea0003800000 */
        /* <DEDUP_REMOVED lines=11> */
[----:B------:R-:W-:Y:S01]  /*d120*/  IMAD.MOV.U32 R22, RZ, RZ, R2 ;  /* 0x000000ffff167224 */ /* 0x000fe200078e0002 */
[----:B------:R-:W-:-:S07]  /*d130*/  MOV R25, R3 ;  /* 0x0000000300197202 */ /* 0x000fce0000000f00 */
.L_x_233:
[----:B------:R-:W-:Y:S01]  /*d140*/  IMAD R18, R18, R7, RZ ;  /* 0x0000000712127224 */ /* 0x000fe200078e02ff */
[----:B------:R-:W-:Y:S01]  /*d150*/  ULDC UR6, c[0x0][0x8d8] ;  /* 0x0002360000067ab9 */ /* 0x000fe20000000800 */
[----:B------:R-:W-:Y:S01]  /*d160*/  IMAD.MOV.U32 R2, RZ, RZ, RZ ;  /* 0x000000ffff027224 */ /* 0x000fe200078e00ff */
[----:B------:R-:W-:Y:S01]  /*d170*/  SHF.R.U64 R22, R22, UR25, R25 ;  /* 0x0000001916167c19 */ /* 0x000fe20008001219 */
[----:B------:R-:W-:Y:S01]  /*d180*/  IMAD.MOV.U32 R3, RZ, RZ, R17 ;  /* 0x000000ffff037224 */ /* 0x000fe200078e0011 */
[----:B------:R-:W-:Y:S01]  /*d190*/  SHF.R.U64 R19, R19, UR6, R24 ;  /* 0x0000000613137c19 */ /* 0x000fe20008001218 */
[----:B------:R-:W-:Y:S01]  /*d1a0*/  IMAD R4, R14, R6, RZ ;  /* 0x000000060e047224 */ /* 0x000fe200078e02ff */
[----:B------:R-:W-:Y:S01]  /*d1b0*/  PLOP3.LUT P5, PT, PT, PT, UP3, 0x80, 0x0 ;  /* 0x000000000000781c */ /* 0x000fe20003faf038 */
[----:B------:R-:W-:Y:S01]  /*d1c0*/  IMAD.HI.U32 R23, R17, R18, R2 ;  /* 0x0000001211177227 */ /* 0x000fe200078e0002 */
[----:B------:R-:W-:-:S03]  /*d1d0*/  IABS R17, R20 ;  /* 0x0000001400117213 */ /* 0x000fc60000000000 */
[----:B------:R-:W-:Y:S02]  /*d1e0*/  IMAD.MOV.U32 R3, RZ, RZ, R15 ;  /* 0x000000ffff037224 */ /* 0x000fe400078e000f */
[----:B------:R-:W-:Y:S02]  /*d1f0*/  VIADD R14, R19, UR16 ;  /* 0x00000010130e7c36 */ /* 0x000fe40008000000 */
[----:B------:R-:W-:Y:S01]  /*d200*/  IMAD.HI.U32 R2, R15, R4, R2 ;  /* 0x000000040f027227 */ /* 0x000fe200078e0002 */
[----:B------:R-:W-:Y:S02]  /*d210*/  IABS R3, R11 ;  /* 0x0000000b00037213 */ /* 0x000fe40000000000 */
[----:B------:R-:W-:Y:S01]  /*d220*/  IABS R5, R14 ;  /* 0x0000000e00057213 */ /* 0x000fe20000000000 */
[----:B------:R-:W-:Y:S02]  /*d230*/  VIADD R15, R22, UR17 ;  /* 0x00000011160f7c36 */ /* 0x000fe40008000000 */
[----:B------:R-:W-:-:S02]  /*d240*/  IMAD.MOV R18, RZ, RZ, -R17 ;  /* 0x000000ffff127224 */ /* 0x000fc400078e0a11 */
[----:B------:R-:W-:Y:S01]  /*d250*/  IMAD.MOV R17, RZ, RZ, -R3 ;  /* 0x000000ffff117224 */ /* 0x000fe200078e0a03 */
[----:B------:R-:W-:Y:S01]  /*d260*/  IABS R4, R15 ;  /* 0x0000000f00047213 */ /* 0x000fe20000000000 */
[----:B------:R-:W-:-:S04]  /*d270*/  IMAD.HI.U32 R2, R2, R5, RZ ;  /* 0x0000000502027227 */ /* 0x000fc800078e00ff */
[----:B------:R-:W-:-:S04]  /*d280*/  IMAD.HI.U32 R3, R23, R4, RZ ;  /* 0x0000000417037227 */ /* 0x000fc800078e00ff */
[----:B------:R-:W-:Y:S02]  /*d290*/  IMAD R4, R3, R18, R4 ;  /* 0x0000001203047224 */ /* 0x000fe400078e0204 */
[----:B------:R-:W-:-:S03]  /*d2a0*/  IMAD R3, R2, R17, R5 ;  /* 0x0000001102037224 */ /* 0x000fc600078e0205 */
[----:B------:R-:W-:Y:S02]  /*d2b0*/  ISETP.GT.U32.AND P2, PT, R7, R4, PT ;  /* 0x000000040700720c */ /* 0x000fe40003f44070 */
[----:B------:R-:W-:-:S11]  /*d2c0*/  ISETP.GT.U32.AND P1, PT, R6, R3, PT ;  /* 0x000000030600720c */ /* 0x000fd60003f24070 */
[----:B------:R-:W-:Y:S01]  /*d2d0*/  @!P2 IMAD.IADD R4, R4, 0x1, -R7 ;  /* 0x000000010404a824 */ /* 0x000fe200078e0a07 */
[----:B------:R-:W-:Y:S01]  /*d2e0*/  ISETP.GE.AND P2, PT, R15, RZ, PT ;  /* 0x000000ff0f00720c */ /* 0x000fe20003f46270 */
[----:B------:R-:W-:Y:S01]  /*d2f0*/  @!P1 IMAD.IADD R3, R3, 0x1, -R6 ;  /* 0x0000000103039824 */ /* 0x000fe200078e0a06 */
[----:B------:R-:W-:Y:S02]  /*d300*/  ISETP.GE.AND P1, PT, R14, RZ, PT ;  /* 0x000000ff0e00720c */ /* 0x000fe40003f26270 */
[----:B------:R-:W-:Y:S02]  /*d310*/  ISETP.GT.U32.AND P4, PT, R7, R4, PT ;  /* 0x000000040700720c */ /* 0x000fe40003f84070 */
[----:B------:R-:W-:-:S11]  /*d320*/  ISETP.GT.U32.AND P3, PT, R6, R3, PT ;  /* 0x000000030600720c */ /* 0x000fd60003f64070 */
[----:B------:R-:W-:Y:S01]  /*d330*/  @!P4 IMAD.IADD R4, R4, 0x1, -R7 ;  /* 0x000000010404c824 */ /* 0x000fe200078e0a07 */
[----:B------:R-:W-:Y:S01]  /*d340*/  ISETP.NE.AND P4, PT, RZ, UR7, PT ;  /* 0x00000007ff007c0c */ /* 0x000fe2000bf85270 */
[----:B------:R-:W-:Y:S01]  /*d350*/  @!P3 IMAD.IADD R3, R3, 0x1, -R6 ;  /* 0x000000010303b824 */ /* 0x000fe200078e0a06 */
[----:B------:R-:W-:Y:S02]  /*d360*/  ISETP.NE.AND P3, PT, RZ, UR8, PT ;  /* 0x00000008ff007c0c */ /* 0x000fe4000bf65270 */
[----:B------:R-:W-:Y:S01]  /*d370*/  @!P2 IADD3 R4, -R4, RZ, RZ ;  /* 0x000000ff0404a210 */ /* 0x000fe20007ffe1ff */
[----:B------:R-:W-:-:S08]  /*d380*/  @!P1 IMAD.MOV R3, RZ, RZ, -R3 ;  /* 0x000000ffff039224 */ /* 0x000fd000078e0a03 */
[----:B------:R-:W-:Y:S02]  /*d390*/  @!P4 LOP3.LUT R4, RZ, UR7, RZ, 0x33, !PT ;  /* 0x00000007ff04cc12 */ /* 0x000fe4000f8e33ff */
[----:B------:R-:W-:-:S03]  /*d3a0*/  @!P3 LOP3.LUT R3, RZ, UR8, RZ, 0x33, !PT ;  /* 0x00000008ff03bc12 */ /* 0x000fc6000f8e33ff */
[----:B------:R-:W-:Y:S02]  /*d3b0*/  IMAD.IADD R4, R15, 0x1, -R4 ;  /* 0x000000010f047824 */ /* 0x000fe400078e0a04 */
[----:B------:R-:W-:-:S04]  /*d3c0*/  IMAD.IADD R3, R14, 0x1, -R3 ;  /* 0x000000010e037824 */ /* 0x000fc800078e0a03 */
[----:B------:R-:W-:Y:S01]  /*d3d0*/  IMAD R6, R3, R4, RZ ;  /* 0x0000000403067224 */ /* 0x000fe200078e02ff */
[----:B------:R-:W-:-:S04]  /*d3e0*/  SEL R2, R4, R3, !P5 ;  /* 0x0000000304027207 */ /* 0x000fc80006800000 */
[--C-:B------:R-:W-:Y:S01]  /*d3f0*/  SHF.R.S32.HI R5, RZ, 0x1f, R2.reuse ;  /* 0x0000001fff057819 */ /* 0x100fe20000011402 */
[----:B------:R-:W-:Y:S01]  /*d400*/  IMAD.MOV.U32 R4, RZ, RZ, R2 ;  /* 0x000000ffff047224 */ /* 0x000fe200078e0002 */
[----:B------:R-:W-:-:S07]  /*d410*/  SHF.R.S32.HI R7, RZ, 0x1f, R6 ;  /* 0x0000001fff077819 */ /* 0x000fce0000011406 */
.L_x_231:
[----:B--2---:R-:W-:Y:S05]  /*d420*/  BSYNC B0 ;  /* 0x0000000000007941 */ /* 0x004fea0003800000 */
.L_x_230:
[----:B------:R-:W1:Y:S01]  /*d430*/  SHFL.UP PT, R3, R6, 0x1, RZ ;  /* 0x0420000006037989 */ /* 0x000e6200000e00ff */
[----:B------:R-:W-:-:S03]  /*d440*/  ISETP.NE.AND P1, PT, R9, RZ, PT ;  /* 0x000000ff0900720c */ /* 0x000fc60003f25270 */
[----:B------:R-:W2:Y:S01]  /*d450*/  SHFL.UP PT, R2, R7, 0x1, RZ ;  /* 0x0420000007027989 */ /* 0x000ea200000e00ff */
[----:B-1----:R-:W-:Y:S02]  /*d460*/  SEL R3, R3, RZ, P1 ;  /* 0x000000ff03037207 */ /* 0x002fe40000800000 */
[----:B--2---:R-:W-:Y:S02]  /*d470*/  SEL R2, R2, RZ, P1 ;  /* 0x000000ff02027207 */ /* 0x004fe40000800000 */
[----:B------:R-:W-:-:S05]  /*d480*/  IADD3 R18, P2, R3, R6, RZ ;  /* 0x0000000603127210 */ /* 0x000fca0007f5e0ff */
[----:B------:R-:W-:Y:S01]  /*d490*/  IMAD.X R15, R2, 0x1, R7, P2 ;  /* 0x00000001020f7824 */ /* 0x000fe200010e0607 */
[----:B------:R-:W1:Y:S01]  /*d4a0*/  SHFL.UP PT, R3, R18, 0x2, RZ ;  /* 0x0440000012037989 */ /* 0x000e6200000e00ff */
[----:B------:R-:W-:-:S03]  /*d4b0*/  ISETP.GE.U32.AND P2, PT, R9, 0x2, PT ;  /* 0x000000020900780c */ /* 0x000fc60003f46070 */
[----:B------:R-:W2:Y:S01]  /*d4c0*/  SHFL.UP PT, R2, R15, 0x2, RZ ;  /* 0x044000000f027989 */ /* 0x000ea200000e00ff */
[----:B-1----:R-:W-:-:S04]  /*d4d0*/  SEL R3, R3, RZ, P2 ;  /* 0x000000ff03037207 */ /* 0x002fc80001000000 */
[----:B------:R-:W-:Y:S02]  /*d4e0*/  IADD3 R14, P3, R3, R18, RZ ;  /* 0x00000012030e7210 */ /* 0x000fe40007f7e0ff */
[----:B--2---:R-:W-:-:S03]  /*d4f0*/  SEL R2, R2, RZ, P2 ;  /* 0x000000ff02027207 */ /* 0x004fc60001000000 */
[----:B------:R-:W1:Y:S02]  /*d500*/  SHFL.UP PT, R3, R14, 0x4, RZ ;  /* 0x048000000e037989 */ /* 0x000e6400000e00ff */
[----:B------:R-:W-:Y:S01]  /*d510*/  IMAD.X R17, R2, 0x1, R15, P3 ;  /* 0x0000000102117824 */ /* 0x000fe200018e060f */
[----:B------:R-:W-:-:S04]  /*d520*/  ISETP.GE.U32.AND P3, PT, R9, 0x4, PT ;  /* 0x000000040900780c */ /* 0x000fc80003f66070 */
        /* <DEDUP_REMOVED lines=17> */
[----:B--2---:R-:W-:-:S05]  /*d640*/  SEL R2, R2, RZ, P5 ;  /* 0x000000ff02027207 */ /* 0x004fca0002800000 */
[----:B------:R-:W-:Y:S01]  /*d650*/  IMAD.X R22, R2, 0x1, R17, P6 ;  /* 0x0000000102167824 */ /* 0x000fe200030e0611 */
[----:B------:R-:W-:-:S04]  /*d660*/  IADD3 R2, P6, R15, UR5, RZ ;  /* 0x000000050f027c10 */ /* 0x000fc8000ffde0ff */
[----:B------:R-:W-:Y:S02]  /*d670*/  IADD3.X R3, R22, UR4, RZ, P6, !PT ;  /* 0x0000000416037c10 */ /* 0x000fe4000b7fe4ff */
[----:B------:R-:W-:-:S04]  /*d680*/  ISETP.GT.U32.AND P6, PT, R2, UR10, PT ;  /* 0x0000000a02007c0c */ /* 0x000fc8000bfc4070 */
[----:B------:R-:W-:-:S13]  /*d690*/  ISETP.GT.U32.AND.EX P6, PT, R3, UR9, PT, P6 ;  /* 0x0000000903007c0c */ /* 0x000fda000bfc4160 */
[----:B------:R-:W-:-:S04]  /*d6a0*/  VOTE.ANY R14, PT, P6 ;  /* 0x00000000000e7806 */ /* 0x000fc800030e0100 */
[----:B------:R-:W-:-:S13]  /*d6b0*/  ISETP.NE.AND P6, PT, R14, RZ, PT ;  /* 0x000000ff0e00720c */ /* 0x000fda0003fc5270 */
[----:B------:R-:W-:Y:S05]  /*d6c0*/  @P6 BRA `(.L_x_234) ;  /* 0x0000000800746947 */ /* 0x000fea0003800000 */
[----:B------:R-:W-:Y:S01]  /*d6d0*/  IMAD.MOV.U32 R17, RZ, RZ, R2 ;  /* 0x000000ffff117224 */ /* 0x000fe200078e0002 */
[----:B------:R-:W-:Y:S01]  /*d6e0*/  ULDC UR24, c[0x0][0x910] ;  /* 0x0002440000187ab9 */ /* 0x000fe20000000800 */
[----:B------:R-:W-:Y:S01]  /*d6f0*/  IMAD.MOV.U32 R19, RZ, RZ, R3 ;  /* 0x000000ffff137224 */ /* 0x000fe200078e0003 */
[----:B------:R-:W-:Y:S01]  /*d700*/  ULDC UR25, c[0x0][0x8f4] ;  /* 0x00023d0000197ab9 */ /* 0x000fe20000000800 */
[----:B------:R-:W-:Y:S01]  /*d710*/  ULDC UR6, c[0x0][0x8dc] ;  /* 0x0002370000067ab9 */ /* 0x000fe20000000800 */
[----:B------:R-:W-:Y:S01]  /*d720*/  ULDC UR30, c[0x0][0x8d8] ;  /* 0x00023600001e7ab9 */ /* 0x000fe20000000800 */
[----:B------:R-:W-:Y:S01]  /*d730*/  ULDC UR31, c[0x0][0x8f0] ;  /* 0x00023c00001f7ab9 */ /* 0x000fe20000000800 */
[----:B------:R-:W-:Y:S01]  /*d740*/  ULDC.64 UR26, c[0x0][0x8d0] ;  /* 0x00023400001a7ab9 */ /* 0x000fe20000000a00 */
[----:B------:R-:W-:-:S05]  /*d750*/  ULDC.64 UR28, c[0x0][0x8e8] ;  /* 0x00023a00001c7ab9 */ /* 0x000fca0000000a00 */
.L_x_239:
[----:B------:R-:W-:Y:S01]  /*d760*/  MOV R12, R13 ;  /* 0x0000000d000c7202 */ /* 0x000fe20000000f00 */
[----:B------:R-:W-:Y:S02]  /*d770*/  VIADD R13, R13, 0x20 ;  /* 0x000000200d0d7836 */ /* 0x000fe40000000000 */
[----:B-----5:R-:W-:Y:S02]  /*d780*/  IMAD.MOV.U32 R14, RZ, RZ, R8 ;  /* 0x000000ffff0e7224 */ /* 0x020fe400078e0008 */
[----:B------:R-:W-:Y:S01]  /*d790*/  IMAD.MOV.U32 R15, RZ, RZ, R10 ;  /* 0x000000ffff0f7224 */ /* 0x000fe200078e000a */
[----:B------:R-:W-:-:S13]  /*d7a0*/  ISETP.GE.AND P6, PT, R13, UR24, PT ;  /* 0x000000180d007c0c */ /* 0x000fda000bfc6270 */
[----:B------:R-:W1:Y:S01]  /*d7b0*/  @!P6 LDC.64 R2, c[0x0][0x918] ;  /* 0x00024600ff02eb82 */ /* 0x000e620000000a00 */
[----:B------:R-:W2:Y:S01]  /*d7c0*/  SHFL.IDX PT, R19, R19, 0x1f, 0x1f ;  /* 0x03e01f0013137f89 */ /* 0x000ea200000e0000 */
[----:B------:R-:W-:-:S03]  /*d7d0*/  @!P6 VIADD R7, R12, 0x20 ;  /* 0x000000200c07e836 */ /* 0x000fc60000000000 */
[----:B------:R-:W3:Y:S01]  /*d7e0*/  SHFL.IDX PT, R17, R17, 0x1f, 0x1f ;  /* 0x03e01f0011117f89 */ /* 0x000ee200000e0000 */
[----:B------:R-:W-:Y:S01]  /*d7f0*/  BSSY B0, `(.L_x_235) ;  /* 0x0000063000007945 */ /* 0x000fe20003800000 */
[----:B-1----:R-:W-:-:S05]  /*d800*/  @!P6 IMAD.WIDE R2, R7, 0xc, R2 ;  /* 0x0000000c0702e825 */ /* 0x002fca00078e0202 */
[----:B------:R1:W5:Y:S04]  /*d810*/  @!P6 LDG.E R8, desc[UR58][R2.64] ;  /* 0x0000003a0208e981 */ /* 0x000368000c1e1900 */
[----:B------:R1:W5:Y:S01]  /*d820*/  @!P6 LDG.E R10, desc[UR58][R2.64+0x4] ;  /* 0x0000043a020ae981 */ /* 0x000362000c1e1900 */
[----:B------:R-:W-:Y:S01]  /*d830*/  ISETP.GE.AND P6, PT, R12, UR24, PT ;  /* 0x000000180c007c0c */ /* 0x000fe2000bfc6270 */
[----:B------:R-:W-:Y:S01]  /*d840*/  IMAD.MOV.U32 R6, RZ, RZ, 0x7fffffff ;  /* 0x7fffffffff067424 */ /* 0x000fe200078e00ff */
[----:B--2---:R-:W-:Y:S01]  /*d850*/  R2UR UR4, R19 ;  /* 0x00000000130472ca */ /* 0x004fe200000e0000 */
[----:B------:R-:W-:Y:S01]  /*d860*/  IMAD.MOV.U32 R7, RZ, RZ, RZ ;  /* 0x000000ffff077224 */ /* 0x000fe200078e00ff */
[----:B---3--:R-:W-:-:S09]  /*d870*/  R2UR UR5, R17 ;  /* 0x00000000110572ca */ /* 0x008fd200000e0000 */
[----:B-1----:R-:W-:Y:S06]  /*d880*/  @P6 BRA `(.L_x_236) ;  /* 0x0000000400646947 */ /* 0x002fec0003800000 */
[----:B------:R-:W-:-:S04]  /*d890*/  IADD3 R17, P6, R14, UR11, RZ ;  /* 0x0000000b0e117c10 */ /* 0x000fc8000ffde0ff */
[----:B------:R-:W-:Y:S02]  /*d8a0*/  LEA.HI.X.SX32 R22, R14, UR13, 0x1, P6 ;  /* 0x0000000d0e167c11 */ /* 0x000fe4000b0f0eff */
[----:B------:R-:W-:Y:S02]  /*d8b0*/  IABS R14, R20 ;  /* 0x00000014000e7213 */ /* 0x000fe40000000000 */
[C---:B------:R-:W-:Y:S02]  /*d8c0*/  IADD3 R19, P6, R15.reuse, UR12, RZ ;  /* 0x0000000c0f137c10 */ /* 0x040fe4000ffde0ff */
[----:B------:R-:W1:Y:S02]  /*d8d0*/  I2F.RP R2, R14 ;  /* 0x0000000e00027306 */ /* 0x000e640000209400 */
[----:B------:R-:W-:Y:S02]  /*d8e0*/  LEA.HI.X.SX32 R24, R15, UR14, 0x1, P6 ;  /* 0x0000000e0f187c11 */ /* 0x000fe4000b0f0eff */
[----:B------:R-:W-:-:S04]  /*d8f0*/  PLOP3.LUT P6, PT, PT, PT, UP0, 0x80, 0x0 ;  /* 0x000000000000781c */ /* 0x000fc80003fcf008 */
[----:B-1----:R-:W1:Y:S02]  /*d900*/  MUFU.RCP R2, R2 ;  /* 0x0000000200027308 */ /* 0x002e640000001000 */
[----:B-1----:R-:W-:-:S06]  /*d910*/  VIADD R15, R2, 0xffffffe ;  /* 0x0ffffffe020f7836 */ /* 0x002fcc0000000000 */
[----:B------:R-:W1:Y:S02]  /*d920*/  F2I.FTZ.U32.TRUNC.NTZ R15, R15 ;  /* 0x0000000f000f7305 */ /* 0x000e64000021f000 */
[----:B-1----:R-:W-:Y:S01]  /*d930*/  IMAD.MOV R18, RZ, RZ, -R15 ;  /* 0x000000ffff127224 */ /* 0x002fe200078e0a0f */
[----:B------:R-:W-:Y:S06]  /*d940*/  @!P6 BRA `(.L_x_237) ;  /* 0x00000000002ce947 */ /* 0x000fec0003800000 */
        /* <DEDUP_REMOVED lines=11> */
.L_x_237:
        /* <DEDUP_REMOVED lines=12> */
.L_x_238:
[----:B------:R-:W-:Y:S01]  /*dac0*/  SHF.R.U64 R4, R19, UR31, R24 ;  /* 0x0000001f13047c19 */ /* 0x000fe20008001218 */
[----:B------:R-:W-:Y:S01]  /*dad0*/  IMAD R5, R18, R14, RZ ;  /* 0x0000000e12057224 */ /* 0x000fe200078e02ff */
[----:B------:R-:W-:Y:S01]  /*dae0*/  IABS R2, R20 ;  /* 0x0000001400027213 */ /* 0x000fe20000000000 */
[----:B------:R-:W-:Y:S01]  /*daf0*/  IMAD.MOV.U32 R3, RZ, RZ, R15 ;  /* 0x000000ffff037224 */ /* 0x000fe200078e000f */
[----:B------:R-:W-:Y:S01]  /*db00*/  SHF.R.U64 R17, R17, UR30, R22 ;  /* 0x0000001e11117c19 */ /* 0x000fe20008001216 */
[----:B------:R-:W-:Y:S01]  /*db10*/  VIADD R4, R4, UR17 ;  /* 0x0000001104047c36 */ /* 0x000fe20008000000 */
[----:B------:R-:W-:Y:S01]  /*db20*/  IABS R19, R11 ;  /* 0x0000000b00137213 */ /* 0x000fe20000000000 */
[----:B------:R-:W-:Y:S02]  /*db30*/  IMAD.MOV R7, RZ, RZ, -R2 ;  /* 0x000000ffff077224 */ /* 0x000fe400078e0a02 */
[----:B------:R-:W-:Y:S01]  /*db40*/  IMAD.MOV.U32 R2, RZ, RZ, RZ ;  /* 0x000000ffff027224 */ /* 0x000fe200078e00ff */
[----:B------:R-:W-:Y:S01]  /*db50*/  IABS R6, R4 ;  /* 0x0000000400067213 */ /* 0x000fe20000000000 */
[----:B------:R-:W-:-:S02]  /*db60*/  VIADD R17, R17, UR16 ;  /* 0x0000001011117c36 */ /* 0x000fc40008000000 */
[----:B------:R-:W-:Y:S01]  /*db70*/  IMAD.HI.U32 R2, R15, R5, R2 ;  /* 0x000000050f027227 */ /* 0x000fe200078e0002 */
[----:B------:R-:W-:Y:S02]  /*db80*/  MOV R3, R7 ;  /* 0x0000000700037202 */ /* 0x000fe40000000f00 */
[----:B------:R-:W-:Y:S01]  /*db90*/  IABS R7, R11 ;  /* 0x0000000b00077213 */ /* 0x000fe20000000000 */
[----:B------:R-:W-:-:S03]  /*dba0*/  IMAD.MOV.U32 R5, RZ, RZ, R6 ;  /* 0x000000ffff057224 */ /* 0x000fc600078e0006 */
[----:B------:R-:W1:Y:S01]  /*dbb0*/  I2F.RP R6, R7 ;  /* 0x0000000700067306 */ /* 0x000e620000209400 */
[----:B------:R-:W-:-:S04]  /*dbc0*/  IMAD.HI.U32 R2, R2, R5, RZ ;  /* 0x0000000502027227 */ /* 0x000fc800078e00ff */
        /* <DEDUP_REMOVED lines=10> */
[----:B------:R-:W-:-:S04]  /*dc70*/  IMAD.HI.U32 R6, R3, R15, R2 ;  /* 0x0000000f03067227 */ /* 0x000fc800078e0002 */
[----:B------:R-:W-:Y:S02]  /*dc80*/  IMAD.MOV.U32 R3, RZ, RZ, R18 ;  /* 0x000000ffff037224 */ /* 0x000fe400078e0012 */
        /* <DEDUP_REMOVED lines=11> */
[----:B------:R-:W-:Y:S02]  /*dd40*/  @!P6 IADD3 R3, -R3, RZ, RZ ;  /* 0x000000ff0303e210 */ /* 0x000fe40007ffe1ff */
        /* <DEDUP_REMOVED lines=11> */
[----:B------:R-:W-:Y:S02]  /*de00*/  SHF.R.S32.HI R5, RZ, 0x1f, R4 ;  /* 0x0000001fff057819 */ /* 0x000fe40000011404 */
[----:B------:R-:W-:-:S07]  /*de10*/  SHF.R.S32.HI R7, RZ, 0x1f, R6 ;  /* 0x0000001fff077819 */ /* 0x000fce0000011406 */
.L_x_236:
[----:B------:R-:W-:Y:S05]  /*de20*/  BSYNC B0 ;  /* 0x0000000000007941 */ /* 0x000fea0003800000 */
.L_x_235:
        /* <DEDUP_REMOVED lines=30> */
[----:B------:R-:W-:-:S04]  /*e010*/  IADD3 R17, P6, R2, UR5, RZ ;  /* 0x0000000502117c10 */ /* 0x000fc8000ffde0ff */
[----:B------:R-:W-:Y:S02]  /*e020*/  IADD3.X R19, R3, UR4, RZ, P6, !PT ;  /* 0x0000000403137c10 */ /* 0x000fe4000b7fe4ff */
[----:B------:R-:W-:-:S04]  /*e030*/  ISETP.GT.U32.AND P6, PT, R17, UR10, PT ;  /* 0x0000000a11007c0c */ /* 0x000fc8000bfc4070 */
[----:B------:R-:W-:-:S13]  /*e040*/  ISETP.GT.U32.AND.EX P6, PT, R19, UR9, PT, P6 ;  /* 0x0000000913007c0c */ /* 0x000fda000bfc4160 */
[----:B------:R-:W-:-:S04]  /*e050*/  VOTE.ANY R14, PT, P6 ;  /* 0x00000000000e7806 */ /* 0x000fc800030e0100 */
[----:B------:R-:W-:-:S13]  /*e060*/  ISETP.NE.AND P6, PT, R14, RZ, PT ;  /* 0x000000ff0e00720c */ /* 0x000fda0003fc5270 */
[----:B------:R-:W-:Y:S05]  /*e070*/  @!P6 BRA `(.L_x_239) ;  /* 0xfffffff400b8e947 */ /* 0x000fea000383ffff */
[----:B------:R-:W-:Y:S02]  /*e080*/  IMAD.MOV.U32 R15, RZ, RZ, R2 ;  /* 0x000000ffff0f7224 */ /* 0x000fe400078e0002 */
[----:B------:R-:W-:-:S07]  /*e090*/  IMAD.MOV.U32 R22, RZ, RZ, R3 ;  /* 0x000000ffff167224 */ /* 0x000fce00078e0003 */
.L_x_234:
[----:B------:R-:W1:Y:S08]  /*e0a0*/  BREV R14, R14 ;  /* 0x0000000e000e7301 */ /* 0x000e700000000000 */
[----:B-1----:R-:W1:Y:S02]  /*e0b0*/  FLO.U32.SH R13, R14 ;  /* 0x0000000e000d7300 */ /* 0x002e6400000e0400 */
[----:B-1----:R-:W1:Y:S02]  /*e0c0*/  SHFL.IDX PT, R12, R12, R13, 0x1f ;  /* 0x00001f0d0c0c7589 */ /* 0x002e6400000e0000 */
[----:B-1----:R-:W-:-:S13]  /*e0d0*/  R2UR UR6, R12 ;  /* 0x000000000c0672ca */ /* 0x002fda00000e0000 */
[----:B------:R-:W-:-:S05]  /*e0e0*/  VIADD R17, R9, UR6 ;  /* 0x0000000609117c36 */ /* 0x000fca0008000000 */
[----:B------:R-:W-:-:S13]  /*e0f0*/  ISETP.GE.AND P1, PT, R17, UR24, PT ;  /* 0x0000001811007c0c */ /* 0x000fda000bf26270 */
[----:B------:R-:W1:Y:S02]  /*e100*/  @!P1 LDC.64 R2, c[0x0][0x918] ;  /* 0x00024600ff029b82 */ /* 0x000e640000000a00 */
[----:B-1----:R-:W-:-:S05]  /*e110*/  @!P1 IMAD.WIDE R2, R17, 0xc, R2 ;  /* 0x0000000c11029825 */ /* 0x002fca00078e0202 */
[----:B-----5:R1:W5:Y:S04]  /*e120*/  @!P1 LDG.E R8, desc[UR58][R2.64] ;  /* 0x0000003a02089981 */ /* 0x020368000c1e1900 */
[----:B------:R1:W5:Y:S01]  /*e130*/  @!P1 LDG.E R10, desc[UR58][R2.64+0x4] ;  /* 0x0000043a020a9981 */ /* 0x000362000c1e1900 */
[----:B------:R-:W-:-:S03]  /*e140*/  IADD3 R18, P1, P2, R15, UR5, -R6 ;  /* 0x000000050f127c10 */ /* 0x000fc6000fa3e806 */
[----:B------:R-:W-:Y:S01]  /*e150*/  SHFL.IDX PT, R6, R6, R13, 0x1f ;  /* 0x00001f0d06067589 */ /* 0x000fe200000e0000 */
[----:B------:R-:W-:-:S03]  /*e160*/  IADD3.X R22, R22, UR4, ~R7, P1, P2 ;  /* 0x0000000416167c10 */ /* 0x000fc60008fe4c07 */
[----:B------:R-:W2:Y:S04]  /*e170*/  SHFL.IDX PT, R18, R18, R13, 0x1f ;  /* 0x00001f0d12127589 */ /* 0x000ea800000e0000 */
[----:B------:R-:W3:Y:S04]  /*e180*/  SHFL.IDX PT, R22, R22, R13, 0x1f ;  /* 0x00001f0d16167589 */ /* 0x000ee800000e0000 */
[----:B------:R1:W4:Y:S04]  /*e190*/  SHFL.IDX PT, R7, R7, R13, 0x1f ;  /* 0x00001f0d07077589 */ /* 0x00032800000e0000 */
[----:B------:R1:W1:Y:S04]  /*e1a0*/  SHFL.IDX PT, R5, R5, R13, 0x1f ;  /* 0x00001f0d05057589 */ /* 0x00026800000e0000 */
[----:B------:R1:W1:Y:S01]  /*e1b0*/  SHFL.IDX PT, R4, R4, R13, 0x1f ;  /* 0x00001f0d04047589 */ /* 0x00026200000e0000 */
[----:B--2---:R-:W-:-:S02]  /*e1c0*/  R2UR UR5, R18 ;  /* 0x00000000120572ca */ /* 0x004fc400000e0000 */
[----:B---3--:R-:W-:-:S15]  /*e1d0*/  R2UR UR4, R22 ;  /* 0x00000000160472ca */ /* 0x008fde00000e0000 */
.L_x_229:
[----:B-1----:R-:W1:Y:S01]  /*e1e0*/  LDC R2, c[0x0][0x910] ;  /* 0x00024400ff027b82 */ /* 0x002e620000000800 */
[----:B------:R-:W-:Y:S01]  /*e1f0*/  UMOV UR24, 0xffffffff ;  /* 0xffffffff00187882 */ /* 0x000fe20000000000 */
[----:B------:R-:W-:Y:S01]  /*e200*/  UMOV UR25, 0xffffffff ;  /* 0xffffffff00197882 */ /* 0x000fe20000000000 */
[----:B------:R-:W-:Y:S01]  /*e210*/  UMOV UR26, 0xffffffff ;  /* 0xffffffff001a7882 */ /* 0x000fe20000000000 */
[----:B------:R-:W-:Y:S02]  /*e220*/  MOV R15, RZ ;  /* 0x000000ff000f7202 */ /* 0x000fe40000000f00 */
[----:B-1----:R-:W-:-:S13]  /*e230*/  ISETP.LE.AND P1, PT, R2, UR6, PT ;  /* 0x0000000602007c0c */ /* 0x002fda000bf23270 */
[----:B------:R-:W-:Y:S05]  /*e240*/  @P1 BRA `(.L_x_228) ;  /* 0x0000000000f01947 */ /* 0x000fea0003800000 */
[C---:B------:R-:W-:Y:S01]  /*e250*/  R2UR UR24, R4.reuse ;  /* 0x00000000041872ca */ /* 0x040fe200000e0000 */
[----:B------:R-:W-:Y:S01]  /*e260*/  UIADD3 UR30, UP1, -UR5, UR10, URZ ;  /* 0x0000000a051e7290 */ /* 0x000fe2000ff3e13f */
[----:B------:R-:W-:Y:S01]  /*e270*/  R2UR UR25, R5 ;  /* 0x00000000051972ca */ /* 0x000fe200000e0000 */
[----:B------:R-:W-:Y:S01]  /*e280*/  ULDC UR26, c[0x0][0x8c0] ;  /* 0x00023000001a7ab9 */ /* 0x000fe20000000800 */
[----:B------:R-:W-:Y:S01]  /*e290*/  ULDC UR27, c[0x0][0x8b0] ;  /* 0x00022c00001b7ab9 */ /* 0x000fe20000000800 */
[----:B------:R-:W-:Y:S01]  /*e2a0*/  ULDC UR28, c[0x0][0x904] ;  /* 0x00024100001c7ab9 */ /* 0x000fe20000000800 */
[----:B------:R-:W-:-:S03]  /*e2b0*/  SHF.R.U64 R2, R4, UR27, R5 ;  /* 0x0000001b04027c19 */ /* 0x000fc60008001205 */
[----:B------:R-:W-:Y:S01]  /*e2c0*/  UIADD3.X UR24, ~UR4, UR9, URZ, UP1, !UPT ;  /* 0x0000000904187290 */ /* 0x000fe20008ffe53f */
[----:B------:R-:W-:-:S03]  /*e2d0*/  R2UR UR32, R2 ;  /* 0x00000000022072ca */ /* 0x000fc600000e0000 */
[----:B------:R-:W-:Y:S02]  /*e2e0*/  USHF.R.U32.HI UR31, URZ, UR26, UR24 ;  /* 0x0000001a3f1f7299 */ /* 0x000fe40008011618 */
[----:B------:R-:W-:Y:S02]  /*e2f0*/  USHF.R.U32.HI UR35, URZ, UR27, UR25 ;  /* 0x0000001b3f237299 */ /* 0x000fe40008011619 */
[----:B------:R-:W-:Y:S02]  /*e300*/  USHF.R.U32.HI UR33, URZ, UR27, UR31 ;  /* 0x0000001b3f217299 */ /* 0x000fe4000801161f */
[----:B------:R-:W-:Y:S02]  /*e310*/  USHF.R.U64 UR30, UR30, UR26, UR24 ;  /* 0x0000001a1e1e7299 */ /* 0x000fe40008001218 */
[----:B------:R-:W-:Y:S02]  /*e320*/  USHF.R.U32.HI UR34, URZ, UR28, UR33 ;  /* 0x0000001c3f227299 */ /* 0x000fe40008011621 */
[----:B------:R-:W-:-:S02]  /*e330*/  USHF.R.U64 UR31, UR30, UR27, UR31 ;  /* 0x0000001b1e1f7299 */ /* 0x000fc4000800121f */
[----:B------:R-:W-:Y:S02]  /*e340*/  ULOP3.LUT UR24, UR34, UR35, URZ, 0xfc, !UPT ;  /* 0x0000002322187292 */ /* 0x000fe4000f8efc3f */
[----:B------:R-:W-:-:S04]  /*e350*/  USHF.R.U64 UR33, UR31, UR28, UR33 ;  /* 0x0000001c1f217299 */ /* 0x000fc80008001221 */
[----:B------:R-:W-:-:S13]  /*e360*/  ISETP.NE.U32.AND P1, PT, RZ, UR24, PT ;  /* 0x00000018ff007c0c */ /* 0x000fda000bf25070 */
[----:B------:R-:W-:Y:S05]  /*e370*/  @!P1 BRA `(.L_x_240) ;  /* 0x0000000000189947 */ /* 0x000fea0003800000 */
[----:B------:R-:W-:-:S07]  /*e380*/  MOV R12, 0xe3a0 ;  /* 0x0000e3a0000c7802 */ /* 0x000fce0000000f00 */
[----:B--2-45:R-:W-:Y:S05]  /*e390*/  CALL.REL.NOINC `(.L_x_241) ;  /* 0x0000001c00447944 */ /* 0x034fea0003c00000 */
[----:B------:R-:W-:-:S04]  /*e3a0*/  UIADD3 UR24, -UR25, URZ, URZ ;  /* 0x0000003f19187290 */ /* 0x000fc8000fffe13f */
[----:B------:R-:W-:-:S03]  /*e3b0*/  UIMAD UR32, UR32, UR24, UR33 ;  /* 0x00000018202072a4 */ /* 0x000fc6000f8e0221 */
[----:B------:R-:W-:Y:S01]  /*e3c0*/  UMOV UR24, UR25 ;  /* 0x0000001900187c82 */ /* 0x000fe20008000000 */
[----:B------:R-:W-:Y:S08]  /*e3d0*/  BRA `(.L_x_242) ;  /* 0x0000000000587947 */ /* 0x000ff00003800000 */
.L_x_240:
[----:B------:R-:W1:Y:S01]  /*e3e0*/  I2F.U32.RP R2, UR32 ;  /* 0x0000002000027d06 */ /* 0x000e620008209000 */
[----:B------:R-:W-:Y:S01]  /*e3f0*/  UMOV UR24, URZ ;  /* 0x0000003f00187c82 */ /* 0x000fe20008000000 */
[----:B------:R-:W-:-:S06]  /*e400*/  UISETP.NE.U32.AND UP4, UPT, UR32, URZ, UPT ;  /* 0x0000003f2000728c */ /* 0x000fcc000bf85070 */
[----:B-1----:R-:W1:Y:S02]  /*e410*/  MUFU.RCP R2, R2 ;  /* 0x0000000200027308 */ /* 0x002e640000001000 */
[----:B-1----:R-:W-:-:S06]  /*e420*/  VIADD R3, R2, 0xffffffe ;  /* 0x0ffffffe02037836 */ /* 0x002fcc0000000000 */
[----:B------:R-:W1:Y:S02]  /*e430*/  F2I.FTZ.U32.TRUNC.NTZ R3, R3 ;  /* 0x0000000300037305 */ /* 0x000e64000021f000 */
[----:B-1----:R-:W-:-:S13]  /*e440*/  R2UR UR25, R3 ;  /* 0x00000000031972ca */ /* 0x002fda00000e0000 */
[----:B------:R-:W-:-:S04]  /*e450*/  UIADD3 UR26, URZ, -UR25, URZ ;  /* 0x800000193f1a7290 */ /* 0x000fc8000fffe03f */
[----:B------:R-:W-:-:S04]  /*e460*/  UIMAD UR26, UR26, UR32, URZ ;  /* 0x000000201a1a72a4 */ /* 0x000fc8000f8e023f */
[----:B------:R-:W-:-:S04]  /*e470*/  UIMAD.WIDE.U32 UR24, UR25, UR26, UR24 ;  /* 0x0000001a191872a5 */ /* 0x000fc8000f8e0018 */
[----:B------:R-:W-:-:S04]  /*e480*/  UIMAD.WIDE.U32 UR24, UR25, UR33, URZ ;  /* 0x00000021191872a5 */ /* 0x000fc8000f8e003f */
[----:B------:R-:W-:-:S04]  /*e490*/  UIADD3 UR24, -UR25, URZ, URZ ;  /* 0x0000003f19187290 */ /* 0x000fc8000fffe13f */
[----:B------:R-:W-:-:S04]  /*e4a0*/  UIMAD UR24, UR32, UR24, UR33 ;  /* 0x00000018201872a4 */ /* 0x000fc8000f8e0221 */
[----:B------:R-:W-:-:S11]  /*e4b0*/  UISETP.GE.U32.AND UP1, UPT, UR24, UR32, UPT ;  /* 0x000000201800728c */ /* 0x000fd6000bf26070 */
[----:B------:R-:W-:Y:S02]  /*e4c0*/  @UP1 UIADD3 UR24, UR24, -UR32, URZ ;  /* 0x8000002018181290 */ /* 0x000fe4000fffe03f */
[----:B------:R-:W-:Y:S02]  /*e4d0*/  @UP1 UIADD3 UR25, UR25, 0x1, URZ ;  /* 0x0000000119191890 */ /* 0x000fe4000fffe03f */
[----:B------:R-:W-:-:S11]  /*e4e0*/  UISETP.GE.U32.AND UP2, UPT, UR24, UR32, UPT ;  /* 0x000000201800728c */ /* 0x000fd6000bf46070 */
[----:B------:R-:W-:Y:S02]  /*e4f0*/  @UP2 UIADD3 UR25, UR25, 0x1, URZ ;  /* 0x0000000119192890 */ /* 0x000fe4000fffe03f */
[----:B------:R-:W-:-:S04]  /*e500*/  @!UP4 ULOP3.LUT UR25, URZ, UR32, URZ, 0x33, !UPT ;  /* 0x000000203f19c292 */ /* 0x000fc8000f8e333f */
[----:B------:R-:W-:-:S04]  /*e510*/  UIADD3 UR24, -UR25, URZ, URZ ;  /* 0x0000003f19187290 */ /* 0x000fc8000fffe13f */
[----:B------:R-:W-:-:S03]  /*e520*/  UIMAD UR32, UR32, UR24, UR33 ;  /* 0x00000018202072a4 */ /* 0x000fc6000f8e0221 */
[----:B------:R-:W-:-:S09]  /*e530*/  UMOV UR24, UR25 ;  /* 0x0000001900187c82 */ /* 0x000fd20008000000 */
.L_x_242:
[----:B------:R-:W-:Y:S01]  /*e540*/  ULOP3.LUT UR31, UR31, UR20, URZ, 0xc0, !UPT ;  /* 0x000000141f1f7292 */ /* 0x000fe2000f8ec03f */
[----:B------:R-:W-:Y:S01]  /*e550*/  IMAD.MOV.U32 R15, RZ, RZ, 0x1 ;  /* 0x00000001ff0f7424 */ /* 0x000fe200078e00ff */
[----:B------:R-:W-:Y:S02]  /*e560*/  ULOP3.LUT UR30, UR30, UR18, URZ, 0xc0, !UPT ;  /* 0x000000121e1e7292 */ /* 0x000fe4000f8ec03f */
[----:B------:R-:W-:Y:S01]  /*e570*/  UIMAD UR24, UR19, UR24, UR31 ;  /* 0x00000018131872a4 */ /* 0x000fe2000f8e021f */
[----:B------:R-:W-:Y:S01]  /*e580*/  ULDC UR26, c[0x0][0x8a8] ;  /* 0x00022a00001a7ab9 */ /* 0x000fe20000000800 */
[----:B------:R-:W-:Y:S01]  /*e590*/  ULDC UR25, c[0x0][0x8b8] ;  /* 0x00022e0000197ab9 */ /* 0x000fe20000000800 */
[----:B------:R-:W-:Y:S02]  /*e5a0*/  UIMAD UR30, UR32, UR26, UR30 ;  /* 0x0000001a201e72a4 */ /* 0x000fe4000f8e021e */
[----:B------:R-:W-:Y:S01]  /*e5b0*/  UIMAD UR25, UR24, UR25, UR40 ;  /* 0x00000019181972a4 */ /* 0x000fe2000f8e0228 */
[----:B------:R-:W-:Y:S01]  /*e5c0*/  @UP3 UMOV UR26, UR6 ;  /* 0x00000006001a3c82 */ /* 0x000fe20008000000 */
[----:B------:R-:W-:-:S03]  /*e5d0*/  @!UP3 UMOV UR26, UR6 ;  /* 0x00000006001abc82 */ /* 0x000fc60008000000 */
[----:B------:R-:W-:Y:S02]  /*e5e0*/  @UP3 UMOV UR24, UR30 ;  /* 0x0000001e00183c82 */ /* 0x000fe40008000000 */
[----:B------:R-:W-:Y:S01]  /*e5f0*/  @!UP3 UMOV UR24, UR25 ;  /* 0x000000190018bc82 */ /* 0x000fe20008000000 */
[----:B------:R-:W-:-:S05]  /*e600*/  @!UP3 UMOV UR25, UR30 ;  /* 0x0000001e0019bc82 */ /* 0x000fca0008000000 */
.L_x_228:
[----:B------:R-:W-:-:S06]  /*e610*/  UISETP.NE.AND UP1, UPT, UR15, 0x3, UPT ;  /* 0x000000030f00788c */ /* 0x000fcc000bf25270 */
[----:B------:R-:W-:-:S13]  /*e620*/  PLOP3.LUT P1, PT, PT, PT, UP1, 0x80, 0x0 ;  /* 0x000000000000781c */ /* 0x000fda0003f2f018 */
[----:B------:R-:W-:Y:S05]  /*e630*/  @!P1 BRA `(.L_x_243) ;  /* 0x0000000000049947 */ /* 0x000fea0003800000 */
[----:B--2---:R-:W-:Y:S01]  /*e640*/  BPT.TRAP 0x1 ;  /* 0x000000040000795c */ /* 0x004fe20000300000 */
.L_x_243:
[----:B------:R-:W1:Y:S01]  /*e650*/  S2R R2, SR_CgaCtaId ;  /* 0x0000000000027919 */ /* 0x000e620000008800 */
[----:B------:R-:W-:-:S04]  /*e660*/  MOV R3, 0x400 ;  /* 0x0000040000037802 */ /* 0x000fc80000000f00 */
[----:B-1----:R-:W-:Y:S02]  /*e670*/  LEA R3, R2, R3, 0x18 ;  /* 0x0000000302037211 */ /* 0x002fe400078ec0ff */
[----:B------:R-:W-:-:S03]  /*e680*/  SHF.L.U32 R2, R0, 0x1f, RZ ;  /* 0x0000001f00027819 */ /* 0x000fc600000006ff */
[----:B------:R-:W-:-:S04]  /*e690*/  IMAD R17, R16, 0x8, R3 ;  /* 0x0000000810117824 */ /* 0x000fc800078e0203 */
[----:B------:R-:W1:Y:S02]  /*e6a0*/  SYNCS.PHASECHK.TRANS64.TRYWAIT P2, [R17+URZ+0x38440], R2 ;  /* 0x03844002110075a7 */ /* 0x000e64000804017f */
[----:B-1----:R-:W-:Y:S05]  /*e6b0*/  @!P2 BRA `(.L_x_244) ;  /* 0x0000001000e0a947 */ /* 0x002fea0003800000 */
.L_x_305:
[----:B------:R-:W-:Y:S01]  /*e6c0*/  ELECT P2, URZ, PT ;  /* 0x00000000003f782f */ /* 0x000fe20003840000 */
[----:B------:R-:W-:-:S12]  /*e6d0*/  BSSY B0, `(.L_x_245) ;  /* 0x0000010000007945 */ /* 0x000fd80003800000 */
[----:B------:R-:W-:Y:S05]  /*e6e0*/  @!P2 BRA `(.L_x_246) ;  /* 0x000000000038a947 */ /* 0x000fea0003800000 */
[----:B-1----:R-:W-:Y:S02]  /*e6f0*/  IMAD R2, R16, 0x10, R3 ;  /* 0x0000001010027824 */ /* 0x002fe400078e0203 */
[----:B------:R-:W-:Y:S02]  /*e700*/  IMAD.U32 R14, RZ, RZ, UR26 ;  /* 0x0000001aff0e7e24 */ /* 0x000fe4000f8e00ff */
[----:B------:R-:W-:Y:S02]  /*e710*/  IMAD.U32 R13, RZ, RZ, UR25 ;  /* 0x00000019ff0d7e24 */ /* 0x000fe4000f8e00ff */
[----:B------:R-:W-:-:S05]  /*e720*/  IMAD.U32 R12, RZ, RZ, UR24 ;  /* 0x00000018ff0c7e24 */ /* 0x000fca000f8e00ff */
[----:B------:R1:W-:Y:S01]  /*e730*/  STS.128 [R2+0x384f0], R12 ;  /* 0x0384f00c02007388 */ /* 0x0003e20000000c00 */
[----:B------:R-:W-:Y:S01]  /*e740*/  @!PT LDS RZ, [RZ] ;  /* 0x00000000fffff984 */ /* 0x000fe20000000800 */
[----:B------:R-:W-:Y:S01]  /*e750*/  @!PT LDS RZ, [RZ] ;  /* 0x00000000fffff984 */ /* 0x000fe20000000800 */
[----:B------:R-:W-:Y:S01]  /*e760*/  @!PT LDS RZ, [RZ] ;  /* 0x00000000fffff984 */ /* 0x000fe20000000800 */
[----:B------:R-:W-:Y:S01]  /*e770*/  @!PT LDS RZ, [RZ] ;  /* 0x00000000fffff984 */ /* 0x000fe20000000800 */
[----:B------:R3:W-:Y:S06]  /*e780*/  MEMBAR.ALL.CTA ;  /* 0x0000000000007992 */ /* 0x0007ec0000008000 */
[----:B---3--:R-:W3:Y:S01]  /*e790*/  FENCE.VIEW.ASYNC.S ;  /* 0x00000000000073c6 */ /* 0x008ee20000000000 */
[----:B------:R-:W-:Y:S05]  /*e7a0*/  @!P1 BRA `(.L_x_247) ;  /* 0x0000000000049947 */ /* 0x000fea0003800000 */
[----:B--2---:R-:W-:Y:S01]  /*e7b0*/  BPT.TRAP 0x1 ;  /* 0x000000040000795c */ /* 0x004fe20000300000 */
.L_x_247:
[----:B---3--:R3:W-:Y:S02]  /*e7c0*/  SYNCS.ARRIVE.TRANS64.A1T0 RZ, [R17+URZ+0x38400], RZ ;  /* 0x038400ff11ff79a7 */ /* 0x0087e4000810003f */
.L_x_246:
[----:B--2---:R-:W-:Y:S05]  /*e7d0*/  BSYNC B0 ;  /* 0x0000000000007941 */ /* 0x004fea0003800000 */
.L_x_245:
[----:B------:R-:W-:Y:S01]  /*e7e0*/  ISETP.NE.AND P3, PT, R15, RZ, PT ;  /* 0x000000ff0f00720c */ /* 0x000fe20003f65270 */
[----:B------:R-:W-:-:S05]  /*e7f0*/  VIADD R16, R16, 0x1 ;  /* 0x0000000110107836 */ /* 0x000fca0000000000 */
[----:B------:R-:W-:-:S04]  /*e800*/  ISETP.NE.AND P2, PT, R16, 0x8, PT ;  /* 0x000000081000780c */ /* 0x000fc80003f45270 */
[----:B-1----:R-:W-:Y:S02]  /*e810*/  SEL R13, RZ, 0x1, P2 ;  /* 0x00000001ff0d7807 */ /* 0x002fe40001000000 */
[----:B------:R-:W-:Y:S02]  /*e820*/  SEL R16, R16, RZ, P2 ;  /* 0x000000ff10107207 */ /* 0x000fe40001000000 */
[----:B------:R-:W-:Y:S01]  /*e830*/  LOP3.LUT R0, R0, R13, RZ, 0x3c, !PT ;  /* 0x0000000d00007212 */ /* 0x000fe200078e3cff */
[----:B------:R-:W-:Y:S06]  /*e840*/  @P3 BRA `(.L_x_248) ;  /* 0xffffffe400003947 */ /* 0x000fec000383ffff */
[----:B------:R-:W-:Y:S05]  /*e850*/  @!P1 BRA `(.L_x_249) ;  /* 0x0000000000049947 */ /* 0x000fea0003800000 */
[----:B------:R-:W-:Y:S01]  /*e860*/  BPT.TRAP 0x1 ;  /* 0x000000040000795c */ /* 0x000fe20000300000 */
.L_x_249:
[----:B------:R-:W-:Y:S01]  /*e870*/  IMAD R5, R16, 0x8, R3 ;  /* 0x0000000810057824 */ /* 0x000fe200078e0203 */
[----:B------:R-:W-:-:S04]  /*e880*/  SHF.L.U32 R2, R0, 0x1f, RZ ;  /* 0x0000001f00027819 */ /* 0x000fc800000006ff */
[----:B------:R-:W1:Y:S02]  /*e890*/  SYNCS.PHASECHK.TRANS64.TRYWAIT P0, [R5+URZ+0x38440], R2 ;  /* 0x03844002050075a7 */ /* 0x000e64000800017f */
[----:B-1----:R-:W-:Y:S05]  /*e8a0*/  @!P0 BRA `(.L_x_250) ;  /* 0x0000001000788947 */ /* 0x002fea0003800000 */
.L_x_306:
[----:B------:R-:W-:Y:S05]  /*e8b0*/  @!P1 BRA `(.L_x_251) ;  /* 0x0000000000049947 */ /* 0x000fea0003800000 */
[----:B------:R-:W-:Y:S01]  /*e8c0*/  BPT.TRAP 0x1 ;  /* 0x000000040000795c */ /* 0x000fe20000300000 */
.L_x_251:
[----:B------:R-:W-:-:S05]  /*e8d0*/  VIADD R16, R16, 0x1 ;  /* 0x0000000110107836 */ /* 0x000fca0000000000 */
[----:B------:R-:W-:-:S04]  /*e8e0*/  ISETP.NE.AND P0, PT, R16, 0x8, PT ;  /* 0x000000081000780c */ /* 0x000fc80003f05270 */
[----:B-1----:R-:W-:Y:S02]  /*e8f0*/  SEL R5, RZ, 0x1, P0 ;  /* 0x00000001ff057807 */ /* 0x002fe40000000000 */
[----:B------:R-:W-:Y:S02]  /*e900*/  SEL R16, R16, RZ, P0 ;  /* 0x000000ff10107207 */ /* 0x000fe40000000000 */
[----:B------:R-:W-:-:S03]  /*e910*/  LOP3.LUT R5, R0, R5, RZ, 0x3c, !PT ;  /* 0x0000000500057212 */ /* 0x000fc600078e3cff */
[----:B----4-:R-:W-:Y:S01]  /*e920*/  IMAD R7, R16, 0x8, R3 ;  /* 0x0000000810077824 */ /* 0x010fe200078e0203 */
[----:B------:R-:W-:-:S04]  /*e930*/  SHF.L.U32 R0, R5, 0x1f, RZ ;  /* 0x0000001f05007819 */ /* 0x000fc800000006ff */
[----:B------:R-:W1:Y:S02]  /*e940*/  SYNCS.PHASECHK.TRANS64.TRYWAIT P0, [R7+URZ+0x38440], R0 ;  /* 0x03844000070075a7 */ /* 0x000e64000800017f */
[----:B-1----:R-:W-:Y:S05]  /*e950*/  @!P0 BRA `(.L_x_252) ;  /* 0x0000001000608947 */ /* 0x002fea0003800000 */
.L_x_307:
[----:B------:R-:W-:Y:S05]  /*e960*/  @!P1 BRA `(.L_x_253) ;  /* 0x0000000000049947 */ /* 0x000fea0003800000 */
[----:B------:R-:W-:Y:S01]  /*e970*/  BPT.TRAP 0x1 ;  /* 0x000000040000795c */ /* 0x000fe20000300000 */
.L_x_253:
[----:B-1----:R-:W-:-:S04]  /*e980*/  IADD3 R0, R16, 0x1, RZ ;  /* 0x0000000110007810 */ /* 0x002fc80007ffe0ff */
[----:B------:R-:W-:-:S04]  /*e990*/  ISETP.NE.AND P0, PT, R0, 0x8, PT ;  /* 0x000000080000780c */ /* 0x000fc80003f05270 */
[----:B------:R-:W-:Y:S02]  /*e9a0*/  SEL R2, RZ, 0x1, P0 ;  /* 0x00000001ff027807 */ /* 0x000fe40000000000 */
[----:B------:R-:W-:Y:S02]  /*e9b0*/  SEL R4, R0, RZ, P0 ;  /* 0x000000ff00047207 */ /* 0x000fe40000000000 */
[----:B------:R-:W-:-:S03]  /*e9c0*/  LOP3.LUT R5, R5, R2, RZ, 0x3c, !PT ;  /* 0x0000000205057212 */ /* 0x000fc600078e3cff */
[----:B------:R-:W-:Y:S01]  /*e9d0*/  IMAD R7, R4, 0x8, R3 ;  /* 0x0000000804077824 */ /* 0x000fe200078e0203 */
[----:B------:R-:W-:-:S04]  /*e9e0*/  SHF.L.U32 R0, R5, 0x1f, RZ ;  /* 0x0000001f05007819 */ /* 0x000fc800000006ff */
[----:B------:R-:W1:Y:S02]  /*e9f0*/  SYNCS.PHASECHK.TRANS64.TRYWAIT P0, [R7+URZ+0x38440], R0 ;  /* 0x03844000070075a7 */ /* 0x000e64000800017f */
[----:B-1----:R-:W-:Y:S05]  /*ea00*/  @!P0 BRA `(.L_x_254) ;  /* 0x0000001000488947 */ /* 0x002fea0003800000 */
.L_x_308:
[----:B------:R-:W-:Y:S05]  /*ea10*/  @!P1 BRA `(.L_x_255) ;  /* 0x0000000000049947 */ /* 0x000fea0003800000 */
[----:B------:R-:W-:Y:S01]  /*ea20*/  BPT.TRAP 0x1 ;  /* 0x000000040000795c */ /* 0x000fe20000300000 */
.L_x_255:
[----:B-1----:R-:W-:-:S05]  /*ea30*/  VIADD R0, R4, 0x1 ;  /* 0x0000000104007836 */ /* 0x002fca0000000000 */
        /* <DEDUP_REMOVED lines=8> */
.L_x_309:
[----:B------:R-:W-:Y:S05]  /*eac0*/  @!P1 BRA `(.L_x_257) ;  /* 0x0000000000049947 */ /* 0x000fea0003800000 */
[----:B------:R-:W-:Y:S01]  /*ead0*/  BPT.TRAP 0x1 ;  /* 0x000000040000795c */ /* 0x000fe20000300000 */
.L_x_257:
        /* <DEDUP_REMOVED lines=9> */
.L_x_310:
[----:B------:R-:W-:Y:S05]  /*eb70*/  @!P1 BRA `(.L_x_259) ;  /* 0x0000000000049947 */ /* 0x000fea0003800000 */
[----:B------:R-:W-:Y:S01]  /*eb80*/  BPT.TRAP 0x1 ;  /* 0x000000040000795c */ /* 0x000fe20000300000 */
.L_x_259:
        /* <DEDUP_REMOVED lines=9> */
.L_x_311:
[----:B------:R-:W-:Y:S05]  /*ec20*/  @!P1 BRA `(.L_x_261) ;  /* 0x0000000000049947 */ /* 0x000fea0003800000 */
[----:B------:R-:W-:Y:S01]  /*ec30*/  BPT.TRAP 0x1 ;  /* 0x000000040000795c */ /* 0x000fe20000300000 */
.L_x_261:
        /* <DEDUP_REMOVED lines=9> */
.L_x_312:
[----:B------:R-:W-:Y:S05]  /*ecd0*/  @!P1 BRA `(.L_x_263) ;  /* 0x0000000000049947 */ /* 0x000fea0003800000 */
[----:B------:R-:W-:Y:S01]  /*ece0*/  BPT.TRAP 0x1 ;  /* 0x000000040000795c */ /* 0x000fe20000300000 */
.L_x_263:
[----:B-1----:R-:W-:-:S05]  /*ecf0*/  VIADD R0, R4, 0x1 ;  /* 0x0000000104007836 */ /* 0x002fca0000000000 */
[----:B------:R-:W-:-:S04]  /*ed00*/  ISETP.NE.AND P0, PT, R0, 0x8, PT ;  /* 0x000000080000780c */ /* 0x000fc80003f05270 */
[----:B------:R-:W-:Y:S02]  /*ed10*/  SEL R2, RZ, 0x1, P0 ;  /* 0x00000001ff027807 */ /* 0x000fe40000000000 */
[----:B------:R-:W-:Y:S02]  /*ed20*/  SEL R0, R0, RZ, P0 ;  /* 0x000000ff00007207 */ /* 0x000fe40000000000 */
[----:B------:R-:W-:-:S03]  /*ed30*/  LOP3.LUT R2, R5, R2, RZ, 0x3c, !PT ;  /* 0x0000000205027212 */ /* 0x000fc600078e3cff */
[----:B------:R-:W-:Y:S01]  /*ed40*/  IMAD R3, R0, 0x8, R3 ;  /* 0x0000000800037824 */ /* 0x000fe200078e0203 */
[----:B------:R-:W-:-:S07]  /*ed50*/  SHF.L.U32 R0, R2, 0x1f, RZ ;  /* 0x0000001f02007819 */ /* 0x000fce00000006ff */
.L_x_264:
[----:B-1----:R1:W2:Y:S02]  /*ed60*/  SYNCS.PHASECHK.TRANS64.TRYWAIT P0, [R3+URZ+0x38440], R0 ;  /* 0x03844000030075a7 */ /* 0x0022a4000800017f */
[----:B--2---:R-:W-:Y:S05]  /*ed70*/  @!P0 NANOSLEEP.SYNCS 0x989680 ;  /* 0x009896800000895d */ /* 0x004fea0003900000 */
[----:B------:R-:W2:Y:S02]  /*ed80*/  @!P0 SYNCS.PHASECHK.TRANS64 P0, [R3+URZ+0x38440], R0 ;  /* 0x03844000030085a7 */ /* 0x000ea4000800007f */
[----:B--2---:R-:W-:Y:S05]  /*ed90*/  @P0 EXIT ;  /* 0x000000000000094d */ /* 0x004fea0003800000 */
[----:B------:R-:W-:Y:S05]  /*eda0*/  BRA `(.L_x_264) ;  /* 0xfffffffc00ec7947 */ /* 0x000fea000383ffff */
.L_x_37:
[----:B--2---:R-:W-:-:S04]  /*edb0*/  MOV R3, UR4 ;  /* 0x0000000400037c02 */ /* 0x004fc80008000f00 */
[----:B------:R2:W3:Y:S03]  /*edc0*/  SYNCS.PHASECHK.TRANS64.TRYWAIT P0, [R3+URZ+0x38480], R2 ;  /* 0x03848002030075a7 */ /* 0x0004e6000800017f */
[----:B---3--:R-:W-:Y:S05]  /*edd0*/  @!P0 NANOSLEEP.SYNCS 0x989680 ;  /* 0x009896800000895d */ /* 0x008fea0003900000 */
[----:B------:R-:W3:Y:S02]  /*ede0*/  @!P0 SYNCS.PHASECHK.TRANS64 P0, [R3+URZ+0x38480], R2 ;  /* 0x03848002030085a7 */ /* 0x000ee4000800007f */
[----:B---3--:R-:W-:Y:S05]  /*edf0*/  @!P0 BRA `(.L_x_37) ;  /* 0xfffffffc00ec8947 */ /* 0x008fea000383ffff */
[----:B------:R-:W-:Y:S05]  /*ee00*/  BRA `(.L_x_36) ;  /* 0xffffff5000787947 */ /* 0x000fea000383ffff */
.L_x_42:
[----:B--2---:R-:W-:-:S04]  /*ee10*/  IMAD.U32 R8, RZ, RZ, UR4 ;  /* 0x00000004ff087e24 */ /* 0x004fc8000f8e00ff */
[----:B------:R2:W3:Y:S03]  /*ee20*/  SYNCS.PHASECHK.TRANS64.TRYWAIT P0, [R8+URZ+0x38480], R5 ;  /* 0x03848005080075a7 */ /* 0x0004e6000800017f */
[----:B---3--:R-:W-:Y:S05]  /*ee30*/  @!P0 NANOSLEEP.SYNCS 0x989680 ;  /* 0x009896800000895d */ /* 0x008fea0003900000 */
[----:B------:R-:W3:Y:S02]  /*ee40*/  @!P0 SYNCS.PHASECHK.TRANS64 P0, [R8+URZ+0x38480], R5 ;  /* 0x03848005080085a7 */ /* 0x000ee4000800007f */
[----:B---3--:R-:W-:Y:S05]  /*ee50*/  @!P0 BRA `(.L_x_42) ;  /* 0xfffffffc00ec8947 */ /* 0x008fea000383ffff */
[----:B------:R-:W-:Y:S05]  /*ee60*/  BRA `(.L_x_41) ;  /* 0xffffff5800607947 */ /* 0x000fea000383ffff */
.L_x_59:
[----:B------:R-:W-:-:S07]  /*ee70*/  IMAD.MOV.U32 R15, RZ, RZ, -0x1 ;  /* 0xffffffffff0f7424 */ /* 0x000fce00078e00ff */
[----:B-12--5:R-:W-:Y:S05]  /*ee80*/  WARPSYNC.COLLECTIVE R15, `(.L_x_265) ;  /* 0x000000000f0c7348 */ /* 0x026fea0003c00000 */
[----:B------:R-:W-:Y:S02]  /*ee90*/  ELECT P6, UR62, PT ;  /* 0x00000000003e782f */ /* 0x000fe400038c0000 */
[----:B------:R-:W-:Y:S01]  /*eea0*/  MOV R14, UR62 ;  /* 0x0000003e000e7c02 */ /* 0x000fe20008000f00 */
[----:B-12--5:R-:W-:Y:S10]  /*eeb0*/  ENDCOLLECTIVE ;  /* 0x000000000000791b */ /* 0x026ff40003800000 */
.L_x_265:
[----:B------:R-:W-:Y:S05]  /*eec0*/  BRA `(.L_x_266) ;  /* 0xffffff6400fc7947 */ /* 0x000fea000383ffff */
.L_x_61:
[----:B-1----:R-:W-:-:S04]  /*eed0*/  IMAD.U32 R6, RZ, RZ, UR47 ;  /* 0x0000002fff067e24 */ /* 0x002fc8000f8e00ff */
[----:B------:R1:W2:Y:S03]  /*eee0*/  SYNCS.PHASECHK.TRANS64.TRYWAIT P2, [R6+URZ+0x384a0], R3 ;  /* 0x0384a003060075a7 */ /* 0x0002a6000804017f */
[----:B--2---:R-:W-:Y:S05]  /*eef0*/  @!P2 NANOSLEEP.SYNCS 0x989680 ;  /* 0x009896800000a95d */ /* 0x004fea0003900000 */
[----:B------:R-:W2:Y:S02]  /*ef00*/  @!P2 SYNCS.PHASECHK.TRANS64 P2, [R6+URZ+0x384a0], R3 ;  /* 0x0384a0030600a5a7 */ /* 0x000ea4000804007f */
[----:B--2---:R-:W-:Y:S05]  /*ef10*/  @!P2 BRA `(.L_x_61) ;  /* 0xfffffffc00eca947 */ /* 0x004fea000383ffff */
[----:B------:R-:W-:Y:S05]  /*ef20*/  BRA `(.L_x_267) ;  /* 0xffffff6800147947 */ /* 0x000fea000383ffff */
.L_x_69:
[----:B-1----:R-:W-:-:S04]  /*ef30*/  IMAD.U32 R12, RZ, RZ, UR47 ;  /* 0x0000002fff0c7e24 */ /* 0x002fc8000f8e00ff */
[----:B------:R1:W2:Y:S03]  /*ef40*/  SYNCS.PHASECHK.TRANS64.TRYWAIT P3, [R12+URZ+0x384a8], R3 ;  /* 0x0384a8030c0075a7 */ /* 0x0002a6000806017f */
[----:B--2---:R-:W-:Y:S05]  /*ef50*/  @!P3 NANOSLEEP.SYNCS 0x989680 ;  /* 0x009896800000b95d */ /* 0x004fea0003900000 */
[----:B------:R-:W2:Y:S02]  /*ef60*/  @!P3 SYNCS.PHASECHK.TRANS64 P3, [R12+URZ+0x384a8], R3 ;  /* 0x0384a8030c00b5a7 */ /* 0x000ea4000806007f */
[----:B--2---:R-:W-:Y:S05]  /*ef70*/  @!P3 BRA `(.L_x_69) ;  /* 0xfffffffc00ecb947 */ /* 0x004fea000383ffff */
[----:B------:R-:W-:Y:S05]  /*ef80*/  BRA `(.L_x_268) ;  /* 0xffffff6c00a47947 */ /* 0x000fea000383ffff */
.L_x_74:
[----:B-1----:R-:W-:-:S04]  /*ef90*/  IMAD.U32 R12, RZ, RZ, UR47 ;  /* 0x0000002fff0c7e24 */ /* 0x002fc8000f8e00ff */
[----:B------:R1:W2:Y:S03]  /*efa0*/  SYNCS.PHASECHK.TRANS64.TRYWAIT P3, [R12+URZ+0x384b0], R3 ;  /* 0x0384b0030c0075a7 */ /* 0x0002a6000806017f */
[----:B--2---:R-:W-:Y:S05]  /*efb0*/  @!P3 NANOSLEEP.SYNCS 0x989680 ;  /* 0x009896800000b95d */ /* 0x004fea0003900000 */
[----:B------:R-:W2:Y:S02]  /*efc0*/  @!P3 SYNCS.PHASECHK.TRANS64 P3, [R12+URZ+0x384b0], R3 ;  /* 0x0384b0030c00b5a7 */ /* 0x000ea4000806007f */
[----:B--2---:R-:W-:Y:S05]  /*efd0*/  @!P3 BRA `(.L_x_74) ;  /* 0xfffffffc00ecb947 */ /* 0x004fea000383ffff */
[----:B------:R-:W-:Y:S05]  /*efe0*/  BRA `(.L_x_269) ;  /* 0xffffff7400007947 */ /* 0x000fea000383ffff */
.L_x_79:
[----:B-1----:R-:W-:-:S04]  /*eff0*/  IMAD.U32 R12, RZ, RZ, UR47 ;  /* 0x0000002fff0c7e24 */ /* 0x002fc8000f8e00ff */
[----:B------:R1:W2:Y:S03]  /*f000*/  SYNCS.PHASECHK.TRANS64.TRYWAIT P3, [R12+URZ+0x384b8], R3 ;  /* 0x0384b8030c0075a7 */ /* 0x0002a6000806017f */
[----:B--2---:R-:W-:Y:S05]  /*f010*/  @!P3 NANOSLEEP.SYNCS 0x989680 ;  /* 0x009896800000b95d */ /* 0x004fea0003900000 */
[----:B------:R-:W2:Y:S02]  /*f020*/  @!P3 SYNCS.PHASECHK.TRANS64 P3, [R12+URZ+0x384b8], R3 ;  /* 0x0384b8030c00b5a7 */ /* 0x000ea4000806007f */
[----:B--2---:R-:W-:Y:S05]  /*f030*/  @!P3 BRA `(.L_x_79) ;  /* 0xfffffffc00ecb947 */ /* 0x004fea000383ffff */
[----:B------:R-:W-:Y:S05]  /*f040*/  BRA `(.L_x_270) ;  /* 0xffffff7800687947 */ /* 0x000fea000383ffff */
.L_x_84:
[----:B-1----:R-:W-:-:S04]  /*f050*/  IMAD.U32 R12, RZ, RZ, UR47 ;  /* 0x0000002fff0c7e24 */ /* 0x002fc8000f8e00ff */
[----:B------:R1:W2:Y:S03]  /*f060*/  SYNCS.PHASECHK.TRANS64.TRYWAIT P3, [R12+URZ+0x384a0], R3 ;  /* 0x0384a0030c0075a7 */ /* 0x0002a6000806017f */
[----:B--2---:R-:W-:Y:S05]  /*f070*/  @!P3 NANOSLEEP.SYNCS 0x989680 ;  /* 0x009896800000b95d */ /* 0x004fea0003900000 */
[----:B------:R-:W2:Y:S02]  /*f080*/  @!P3 SYNCS.PHASECHK.TRANS64 P3, [R12+URZ+0x384a0], R3 ;  /* 0x0384a0030c00b5a7 */ /* 0x000ea4000806007f */
[----:B--2---:R-:W-:Y:S05]  /*f090*/  @!P3 BRA `(.L_x_84) ;  /* 0xfffffffc00ecb947 */ /* 0x004fea000383ffff */
[----:B------:R-:W-:Y:S05]  /*f0a0*/  BRA `(.L_x_271) ;  /* 0xffffff7c00d87947 */ /* 0x000fea000383ffff */
.L_x_89:
[----:B-1----:R-:W-:-:S04]  /*f0b0*/  IMAD.U32 R12, RZ, RZ, UR47 ;  /* 0x0000002fff0c7e24 */ /* 0x002fc8000f8e00ff */
[----:B------:R1:W2:Y:S03]  /*f0c0*/  SYNCS.PHASECHK.TRANS64.TRYWAIT P3, [R12+URZ+0x384a8], R3 ;  /* 0x0384a8030c0075a7 */ /* 0x0002a6000806017f */
[----:B--2---:R-:W-:Y:S05]  /*f0d0*/  @!P3 NANOSLEEP.SYNCS 0x989680 ;  /* 0x009896800000b95d */ /* 0x004fea0003900000 */
[----:B------:R-:W2:Y:S02]  /*f0e0*/  @!P3 SYNCS.PHASECHK.TRANS64 P3, [R12+URZ+0x384a8], R3 ;  /* 0x0384a8030c00b5a7 */ /* 0x000ea4000806007f */
[----:B--2---:R-:W-:Y:S05]  /*f0f0*/  @!P3 BRA `(.L_x_89) ;  /* 0xfffffffc00ecb947 */ /* 0x004fea000383ffff */
[----:B------:R-:W-:Y:S05]  /*f100*/  BRA `(.L_x_272) ;  /* 0xffffff8400407947 */ /* 0x000fea000383ffff */
.L_x_94:
[----:B-1----:R-:W-:-:S04]  /*f110*/  IMAD.U32 R12, RZ, RZ, UR47 ;  /* 0x0000002fff0c7e24 */ /* 0x002fc8000f8e00ff */
[----:B------:R1:W2:Y:S03]  /*f120*/  SYNCS.PHASECHK.TRANS64.TRYWAIT P3, [R12+URZ+0x384b0], R3 ;  /* 0x0384b0030c0075a7 */ /* 0x0002a6000806017f */
[----:B--2---:R-:W-:Y:S05]  /*f130*/  @!P3 NANOSLEEP.SYNCS 0x989680 ;  /* 0x009896800000b95d */ /* 0x004fea0003900000 */
[----:B------:R-:W2:Y:S02]  /*f140*/  @!P3 SYNCS.PHASECHK.TRANS64 P3, [R12+URZ+0x384b0], R3 ;  /* 0x0384b0030c00b5a7 */ /* 0x000ea4000806007f */
[----:B--2---:R-:W-:Y:S05]  /*f150*/  @!P3 BRA `(.L_x_94) ;  /* 0xfffffffc00ecb947 */ /* 0x004fea000383ffff */
[----:B------:R-:W-:Y:S05]  /*f160*/  BRA `(.L_x_273) ;  /* 0xffffff8800a87947 */ /* 0x000fea000383ffff */
.L_x_99:
[----:B-1----:R-:W-:-:S04]  /*f170*/  IMAD.U32 R12, RZ, RZ, UR47 ;  /* 0x0000002fff0c7e24 */ /* 0x002fc8000f8e00ff */
[----:B------:R1:W2:Y:S03]  /*f180*/  SYNCS.PHASECHK.TRANS64.TRYWAIT P3, [R12+URZ+0x384b8], R3 ;  /* 0x0384b8030c0075a7 */ /* 0x0002a6000806017f */
[----:B--2---:R-:W-:Y:S05]  /*f190*/  @!P3 NANOSLEEP.SYNCS 0x989680 ;  /* 0x009896800000b95d */ /* 0x004fea0003900000 */
[----:B------:R-:W2:Y:S02]  /*f1a0*/  @!P3 SYNCS.PHASECHK.TRANS64 P3, [R12+URZ+0x384b8], R3 ;  /* 0x0384b8030c00b5a7 */ /* 0x000ea4000806007f */
[----:B--2---:R-:W-:Y:S05]  /*f1b0*/  @!P3 BRA `(.L_x_99) ;  /* 0xfffffffc00ecb947 */ /* 0x004fea000383ffff */
[----:B------:R-:W-:Y:S05]  /*f1c0*/  BRA `(.L_x_274) ;  /* 0xffffff9000107947 */ /* 0x000fea000383ffff */
.L_x_106:
[----:B--2---:R-:W-:-:S04]  /*f1d0*/  IMAD.U32 R3, RZ, RZ, UR4 ;  /* 0x00000004ff037e24 */ /* 0x004fc8000f8e00ff */
[----:B------:R2:W3:Y:S03]  /*f1e0*/  SYNCS.PHASECHK.TRANS64.TRYWAIT P0, [R3+URZ+0x38400], R0 ;  /* 0x03840000030075a7 */ /* 0x0004e6000800017f */
[----:B---3--:R-:W-:Y:S05]  /*f1f0*/  @!P0 NANOSLEEP.SYNCS 0x989680 ;  /* 0x009896800000895d */ /* 0x008fea0003900000 */
[----:B------:R-:W3:Y:S02]  /*f200*/  @!P0 SYNCS.PHASECHK.TRANS64 P0, [R3+URZ+0x38400], R0 ;  /* 0x03840000030085a7 */ /* 0x000ee4000800007f */
[----:B---3--:R-:W-:Y:S05]  /*f210*/  @!P0 BRA `(.L_x_106) ;  /* 0xfffffffc00ec8947 */ /* 0x008fea000383ffff */
[----:B------:R-:W-:Y:S05]  /*f220*/  BRA `(.L_x_275) ;  /* 0xffffff9400a07947 */ /* 0x000fea000383ffff */
.L_x_124:
[----:B-1----:R-:W-:-:S04]  /*f230*/  MOV R3, UR31 ;  /* 0x0000001f00037c02 */ /* 0x002fc80008000f00 */
[----:B------:R1:W2:Y:S03]  /*f240*/  SYNCS.PHASECHK.TRANS64.TRYWAIT P0, [R3+URZ+0x384e8], R0 ;  /* 0x0384e800030075a7 */ /* 0x0002a6000800017f */
[----:B--2---:R-:W-:Y:S05]  /*f250*/  @!P0 NANOSLEEP.SYNCS 0x989680 ;  /* 0x009896800000895d */ /* 0x004fea0003900000 */
[----:B------:R-:W2:Y:S02]  /*f260*/  @!P0 SYNCS.PHASECHK.TRANS64 P0, [R3+URZ+0x384e8], R0 ;  /* 0x0384e800030085a7 */ /* 0x000ea4000800007f */
[----:B--2---:R-:W-:Y:S05]  /*f270*/  @!P0 BRA `(.L_x_124) ;  /* 0xfffffffc00ec8947 */ /* 0x004fea000383ffff */
[----:B------:R-:W-:Y:S05]  /*f280*/  BRA `(.L_x_276) ;  /* 0xffffffa400347947 */ /* 0x000fea000383ffff */
.L_x_126:
[----:B-1----:R-:W-:-:S04]  /*f290*/  IMAD.U32 R3, RZ, RZ, UR8 ;  /* 0x00000008ff037e24 */ /* 0x002fc8000f8e00ff */
[----:B------:R1:W2:Y:S03]  /*f2a0*/  SYNCS.PHASECHK.TRANS64.TRYWAIT P0, [R3+URZ+0x38400], R0 ;  /* 0x03840000030075a7 */ /* 0x0002a6000800017f */
[----:B--2---:R-:W-:Y:S05]  /*f2b0*/  @!P0 NANOSLEEP.SYNCS 0x989680 ;  /* 0x009896800000895d */ /* 0x004fea0003900000 */
[----:B------:R-:W2:Y:S02]  /*f2c0*/  @!P0 SYNCS.PHASECHK.TRANS64 P0, [R3+URZ+0x38400], R0 ;  /* 0x03840000030085a7 */ /* 0x000ea4000800007f */
[----:B--2---:R-:W-:Y:S05]  /*f2d0*/  @!P0 BRA `(.L_x_126) ;  /* 0xfffffffc00ec8947 */ /* 0x004fea000383ffff */
[----:B------:R-:W-:Y:S05]  /*f2e0*/  BRA `(.L_x_277) ;  /* 0xffffffa400547947 */ /* 0x000fea000383ffff */
.L_x_132:
[----:B-1----:R-:W-:-:S04]  /*f2f0*/  IMAD.U32 R3, RZ, RZ, UR31 ;  /* 0x0000001fff037e24 */ /* 0x002fc8000f8e00ff */
[----:B------:R1:W3:Y:S03]  /*f300*/  SYNCS.PHASECHK.TRANS64.TRYWAIT P1, [R3+URZ+0x384c0], R0 ;  /* 0x0384c000030075a7 */ /* 0x0002e6000802017f */
[----:B---3--:R-:W-:Y:S05]  /*f310*/  @!P1 NANOSLEEP.SYNCS 0x989680 ;  /* 0x009896800000995d */ /* 0x008fea0003900000 */
[----:B------:R-:W3:Y:S02]  /*f320*/  @!P1 SYNCS.PHASECHK.TRANS64 P1, [R3+URZ+0x384c0], R0 ;  /* 0x0384c000030095a7 */ /* 0x000ee4000802007f */
[----:B---3--:R-:W-:Y:S05]  /*f330*/  @!P1 BRA `(.L_x_132) ;  /* 0xfffffffc00ec9947 */ /* 0x008fea000383ffff */
[----:B------:R-:W-:Y:S05]  /*f340*/  BRA `(.L_x_278) ;  /* 0xffffffa800047947 */ /* 0x000fea000383ffff */
.L_x_138:
[----:B-1----:R-:W-:-:S04]  /*f350*/  IMAD.U32 R3, RZ, RZ, UR31 ;  /* 0x0000001fff037e24 */ /* 0x002fc8000f8e00ff */
[----:B------:R1:W4:Y:S03]  /*f360*/  SYNCS.PHASECHK.TRANS64.TRYWAIT P1, [R3+URZ+0x384c8], R0 ;  /* 0x0384c800030075a7 */ /* 0x000326000802017f */
[----:B----4-:R-:W-:Y:S05]  /*f370*/  @!P1 NANOSLEEP.SYNCS 0x989680 ;  /* 0x009896800000995d */ /* 0x010fea0003900000 */
[----:B------:R-:W4:Y:S02]  /*f380*/  @!P1 SYNCS.PHASECHK.TRANS64 P1, [R3+URZ+0x384c8], R0 ;  /* 0x0384c800030095a7 */ /* 0x000f24000802007f */
[----:B----4-:R-:W-:Y:S05]  /*f390*/  @!P1 BRA `(.L_x_138) ;  /* 0xfffffffc00ec9947 */ /* 0x010fea000383ffff */
[----:B------:R-:W-:Y:S05]  /*f3a0*/  BRA `(.L_x_279) ;  /* 0xffffffa800547947 */ /* 0x000fea000383ffff */
.L_x_144:
[----:B-1----:R-:W-:-:S04]  /*f3b0*/  IMAD.U32 R3, RZ, RZ, UR31 ;  /* 0x0000001fff037e24 */ /* 0x002fc8000f8e00ff */
[----:B------:R1:W1:Y:S03]  /*f3c0*/  SYNCS.PHASECHK.TRANS64.TRYWAIT P1, [R3+URZ+0x384d0], R0 ;  /* 0x0384d000030075a7 */ /* 0x000266000802017f */
[----:B-1----:R-:W-:Y:S05]  /*f3d0*/  @!P1 NANOSLEEP.SYNCS 0x989680 ;  /* 0x009896800000995d */ /* 0x002fea0003900000 */
[----:B------:R-:W1:Y:S02]  /*f3e0*/  @!P1 SYNCS.PHASECHK.TRANS64 P1, [R3+URZ+0x384d0], R0 ;  /* 0x0384d000030095a7 */ /* 0x000e64000802007f */
[----:B-1----:R-:W-:Y:S05]  /*f3f0*/  @!P1 BRA `(.L_x_144) ;  /* 0xfffffffc00ec9947 */ /* 0x002fea000383ffff */
[----:B------:R-:W-:Y:S05]  /*f400*/  BRA `(.L_x_280) ;  /* 0xffffffa800b07947 */ /* 0x000fea000383ffff */
.L_x_150:
[----:B-1----:R-:W-:-:S04]  /*f410*/  IMAD.U32 R3, RZ, RZ, UR31 ;  /* 0x0000001fff037e24 */ /* 0x002fc8000f8e00ff */
[----:B------:R1:W1:Y:S03]  /*f420*/  SYNCS.PHASECHK.TRANS64.TRYWAIT P1, [R3+URZ+0x384d8], R0 ;  /* 0x0384d800030075a7 */ /* 0x000266000802017f */
[----:B-1----:R-:W-:Y:S05]  /*f430*/  @!P1 NANOSLEEP.SYNCS 0x989680 ;  /* 0x009896800000995d */ /* 0x002fea0003900000 */
[----:B------:R-:W1:Y:S02]  /*f440*/  @!P1 SYNCS.PHASECHK.TRANS64 P1, [R3+URZ+0x384d8], R0 ;  /* 0x0384d800030095a7 */ /* 0x000e64000802007f */
[----:B-1----:R-:W-:Y:S05]  /*f450*/  @!P1 BRA `(.L_x_150) ;  /* 0xfffffffc00ec9947 */ /* 0x002fea000383ffff */
[----:B------:R-:W-:Y:S05]  /*f460*/  BRA `(.L_x_281) ;  /* 0xffffffac00047947 */ /* 0x000fea000383ffff */
.L_x_156:
[----:B-1----:R-:W-:-:S04]  /*f470*/  IMAD.U32 R3, RZ, RZ, UR31 ;  /* 0x0000001fff037e24 */ /* 0x002fc8000f8e00ff */
[----:B------:R1:W3:Y:S03]  /*f480*/  SYNCS.PHASECHK.TRANS64.TRYWAIT P1, [R3+URZ+0x384c0], R2 ;  /* 0x0384c002030075a7 */ /* 0x0002e6000802017f */
[----:B---3--:R-:W-:Y:S05]  /*f490*/  @!P1 NANOSLEEP.SYNCS 0x989680 ;  /* 0x009896800000995d */ /* 0x008fea0003900000 */
[----:B------:R-:W3:Y:S02]  /*f4a0*/  @!P1 SYNCS.PHASECHK.TRANS64 P1, [R3+URZ+0x384c0], R2 ;  /* 0x0384c002030095a7 */ /* 0x000ee4000802007f */
[----:B---3--:R-:W-:Y:S05]  /*f4b0*/  @!P1 BRA `(.L_x_156) ;  /* 0xfffffffc00ec9947 */ /* 0x008fea000383ffff */
[----:B------:R-:W-:Y:S05]  /*f4c0*/  BRA `(.L_x_282) ;  /* 0xffffffac00607947 */ /* 0x000fea000383ffff */
.L_x_162:
[----:B-1-3--:R-:W-:-:S04]  /*f4d0*/  IMAD.U32 R3, RZ, RZ, UR31 ;  /* 0x0000001fff037e24 */ /* 0x00afc8000f8e00ff */
[----:B------:R1:W3:Y:S03]  /*f4e0*/  SYNCS.PHASECHK.TRANS64.TRYWAIT P1, [R3+URZ+0x384c8], R2 ;  /* 0x0384c802030075a7 */ /* 0x0002e6000802017f */
[----:B---3--:R-:W-:Y:S05]  /*f4f0*/  @!P1 NANOSLEEP.SYNCS 0x989680 ;  /* 0x009896800000995d */ /* 0x008fea0003900000 */
[----:B------:R-:W3:Y:S02]  /*f500*/  @!P1 SYNCS.PHASECHK.TRANS64 P1, [R3+URZ+0x384c8], R2 ;  /* 0x0384c802030095a7 */ /* 0x000ee4000802007f */
[----:B---3--:R-:W-:Y:S05]  /*f510*/  @!P1 BRA `(.L_x_162) ;  /* 0xfffffffc00ec9947 */ /* 0x008fea000383ffff */
[----:B------:R-:W-:Y:S05]  /*f520*/  BRA `(.L_x_283) ;  /* 0xffffffac00a87947 */ /* 0x000fea000383ffff */
.L_x_168:
[----:B-1-34-:R-:W-:-:S04]  /*f530*/  IMAD.U32 R3, RZ, RZ, UR31 ;  /* 0x0000001fff037e24 */ /* 0x01afc8000f8e00ff */
[----:B------:R1:W3:Y:S03]  /*f540*/  SYNCS.PHASECHK.TRANS64.TRYWAIT P1, [R3+URZ+0x384d0], R2 ;  /* 0x0384d002030075a7 */ /* 0x0002e6000802017f */
[----:B---3--:R-:W-:Y:S05]  /*f550*/  @!P1 NANOSLEEP.SYNCS 0x989680 ;  /* 0x009896800000995d */ /* 0x008fea0003900000 */
[----:B------:R-:W3:Y:S02]  /*f560*/  @!P1 SYNCS.PHASECHK.TRANS64 P1, [R3+URZ+0x384d0], R2 ;  /* 0x0384d002030095a7 */ /* 0x000ee4000802007f */
[----:B---3--:R-:W-:Y:S05]  /*f570*/  @!P1 BRA `(.L_x_168) ;  /* 0xfffffffc00ec9947 */ /* 0x008fea000383ffff */
[----:B------:R-:W-:Y:S05]  /*f580*/  BRA `(.L_x_284) ;  /* 0xffffffac00f47947 */ /* 0x000fea000383ffff */
.L_x_174:
[----:B-1-34-:R-:W-:-:S04]  /*f590*/  IMAD.U32 R3, RZ, RZ, UR31 ;  /* 0x0000001fff037e24 */ /* 0x01afc8000f8e00ff */
[----:B------:R1:W3:Y:S03]  /*f5a0*/  SYNCS.PHASECHK.TRANS64.TRYWAIT P1, [R3+URZ+0x384d8], R2 ;  /* 0x0384d802030075a7 */ /* 0x0002e6000802017f */
[----:B---3--:R-:W-:Y:S05]  /*f5b0*/  @!P1 NANOSLEEP.SYNCS 0x989680 ;  /* 0x009896800000995d */ /* 0x008fea0003900000 */
[----:B------:R-:W3:Y:S02]  /*f5c0*/  @!P1 SYNCS.PHASECHK.TRANS64 P1, [R3+URZ+0x384d8], R2 ;  /* 0x0384d802030095a7 */ /* 0x000ee4000802007f */
[----:B---3--:R-:W-:Y:S05]  /*f5d0*/  @!P1 BRA `(.L_x_174) ;  /* 0xfffffffc00ec9947 */ /* 0x008fea000383ffff */
[----:B------:R-:W-:Y:S05]  /*f5e0*/  BRA `(.L_x_285) ;  /* 0xffffffb000387947 */ /* 0x000fea000383ffff */
.L_x_189:
[----:B-1-34-:R-:W-:-:S04]  /*f5f0*/  IMAD.U32 R3, RZ, RZ, UR31 ;  /* 0x0000001fff037e24 */ /* 0x01afc8000f8e00ff */
[----:B------:R1:W2:Y:S03]  /*f600*/  SYNCS.PHASECHK.TRANS64.TRYWAIT P0, [R3+URZ+0x384c0], R0 ;  /* 0x0384c000030075a7 */ /* 0x0002a6000800017f */
[----:B--2---:R-:W-:Y:S05]  /*f610*/  @!P0 NANOSLEEP.SYNCS 0x989680 ;  /* 0x009896800000895d */ /* 0x004fea0003900000 */
[----:B------:R-:W2:Y:S02]  /*f620*/  @!P0 SYNCS.PHASECHK.TRANS64 P0, [R3+URZ+0x384c0], R0 ;  /* 0x0384c000030085a7 */ /* 0x000ea4000800007f */
[----:B--2---:R-:W-:Y:S05]  /*f630*/  @!P0 BRA `(.L_x_189) ;  /* 0xfffffffc00ec8947 */ /* 0x004fea000383ffff */
[----:B------:R-:W-:Y:S05]  /*f640*/  BRA `(.L_x_286) ;  /* 0xffffffb400d07947 */ /* 0x000fea000383ffff */
.L_x_191:
[----:B-1-34-:R-:W-:-:S04]  /*f650*/  IMAD.U32 R3, RZ, RZ, UR31 ;  /* 0x0000001fff037e24 */ /* 0x01afc8000f8e00ff */
[----:B------:R1:W2:Y:S03]  /*f660*/  SYNCS.PHASECHK.TRANS64.TRYWAIT P0, [R3+URZ+0x384c8], R0 ;  /* 0x0384c800030075a7 */ /* 0x0002a6000800017f */
[----:B--2---:R-:W-:Y:S05]  /*f670*/  @!P0 NANOSLEEP.SYNCS 0x989680 ;  /* 0x009896800000895d */ /* 0x004fea0003900000 */
[----:B------:R-:W2:Y:S02]  /*f680*/  @!P0 SYNCS.PHASECHK.TRANS64 P0, [R3+URZ+0x384c8], R0 ;  /* 0x0384c800030085a7 */ /* 0x000ea4000800007f */
[----:B--2---:R-:W-:Y:S05]  /*f690*/  @!P0 BRA `(.L_x_191) ;  /* 0xfffffffc00ec8947 */ /* 0x004fea000383ffff */
[----:B------:R-:W-:Y:S05]  /*f6a0*/  BRA `(.L_x_287) ;  /* 0xffffffb400c87947 */ /* 0x000fea000383ffff */
.L_x_193:
[----:B-1-34-:R-:W-:-:S04]  /*f6b0*/  MOV R3, UR31 ;  /* 0x0000001f00037c02 */ /* 0x01afc80008000f00 */
[----:B------:R1:W2:Y:S03]  /*f6c0*/  SYNCS.PHASECHK.TRANS64.TRYWAIT P0, [R3+URZ+0x384d0], R0 ;  /* 0x0384d000030075a7 */ /* 0x0002a6000800017f */
[----:B--2---:R-:W-:Y:S05]  /*f6d0*/  @!P0 NANOSLEEP.SYNCS 0x989680 ;  /* 0x009896800000895d */ /* 0x004fea0003900000 */
[----:B------:R-:W2:Y:S02]  /*f6e0*/  @!P0 SYNCS.PHASECHK.TRANS64 P0, [R3+URZ+0x384d0], R0 ;  /* 0x0384d000030085a7 */ /* 0x000ea4000800007f */
[----:B--2---:R-:W-:Y:S05]  /*f6f0*/  @!P0 BRA `(.L_x_193) ;  /* 0xfffffffc00ec8947 */ /* 0x004fea000383ffff */
[----:B------:R-:W-:Y:S05]  /*f700*/  BRA `(.L_x_288) ;  /* 0xffffffb400c07947 */ /* 0x000fea000383ffff */
.L_x_205:
[----:B------:R-:W-:Y:S01]  /*f710*/  BSSY B1, `(.L_x_289) ;  /* 0x0000006000017945 */ /* 0x000fe20003800000 */
[----:B------:R-:W-:-:S07]  /*f720*/  IMAD.MOV.U32 R15, RZ, RZ, -0x1 ;  /* 0xffffffffff0f7424 */ /* 0x000fce00078e00ff */
[----:B-----5:R-:W-:Y:S05]  /*f730*/  WARPSYNC.COLLECTIVE R15, `(.L_x_290) ;  /* 0x000000000f0c7348 */ /* 0x020fea0003c00000 */
[----:B-----5:R-:W-:Y:S02]  /*f740*/  ELECT P6, UR62, PT ;  /* 0x00000000003e782f */ /* 0x020fe400038c0000 */
[----:B------:R-:W-:Y:S01]  /*f750*/  MOV R14, UR62 ;  /* 0x0000003e000e7c02 */ /* 0x000fe20008000f00 */
[----:B------:R-:W-:Y:S10]  /*f760*/  ENDCOLLECTIVE ;  /* 0x000000000000791b */ /* 0x000ff40003800000 */
.L_x_290:
[----:B------:R-:W-:Y:S05]  /*f770*/  BSYNC B1 ;  /* 0x0000000000017941 */ /* 0x000fea0003800000 */
.L_x_289:
[----:B------:R-:W-:Y:S05]  /*f780*/  BRA `(.L_x_291) ;  /* 0xffffffc000e47947 */ /* 0x000fea000383ffff */
.L_x_208:
[----:B-1----:R1:W3:Y:S02]  /*f790*/  SYNCS.PHASECHK.TRANS64.TRYWAIT P0, [R8+URZ+0x38490], R5 ;  /* 0x03849005080075a7 */ /* 0x0022e4000800017f */
[----:B---3--:R-:W-:Y:S05]  /*f7a0*/  @!P0 NANOSLEEP.SYNCS 0x989680 ;  /* 0x009896800000895d */ /* 0x008fea0003900000 */
[----:B------:R-:W3:Y:S02]  /*f7b0*/  @!P0 SYNCS.PHASECHK.TRANS64 P0, [R8+URZ+0x38490], R5 ;  /* 0x03849005080085a7 */ /* 0x000ee4000800007f */
[----:B---3--:R-:W-:Y:S05]  /*f7c0*/  @!P0 BRA `(.L_x_208) ;  /* 0xfffffffc00f08947 */ /* 0x008fea000383ffff */
[----:B------:R-:W-:Y:S05]  /*f7d0*/  BRA `(.L_x_292) ;  /* 0xffffffc400107947 */ /* 0x000fea000383ffff */
.L_x_213:
[----:B--2---:R2:W3:Y:S02]  /*f7e0*/  SYNCS.PHASECHK.TRANS64.TRYWAIT P0, [R3+URZ+0x38400], R2 ;  /* 0x03840002030075a7 */ /* 0x0044e4000800017f */
[----:B---3--:R-:W-:Y:S05]  /*f7f0*/  @!P0 NANOSLEEP.SYNCS 0x989680 ;  /* 0x009896800000895d */ /* 0x008fea0003900000 */
[----:B------:R-:W3:Y:S02]  /*f800*/  @!P0 SYNCS.PHASECHK.TRANS64 P0, [R3+URZ+0x38400], R2 ;  /* 0x03840002030085a7 */ /* 0x000ee4000800007f */
[----:B---3--:R-:W-:Y:S05]  /*f810*/  @!P0 BRA `(.L_x_213) ;  /* 0xfffffffc00f08947 */ /* 0x008fea000383ffff */
[----:B------:R-:W-:Y:S05]  /*f820*/  BRA `(.L_x_293) ;  /* 0xffffffc800047947 */ /* 0x000fea000383ffff */
.L_x_216:
[----:B------:R-:W-:Y:S01]  /*f830*/  BSSY B1, `(.L_x_294) ;  /* 0x0000006000017945 */ /* 0x000fe20003800000 */
[----:B------:R-:W-:-:S07]  /*f840*/  IMAD.MOV.U32 R15, RZ, RZ, -0x1 ;  /* 0xffffffffff0f7424 */ /* 0x000fce00078e00ff */
[----:B-1---5:R-:W-:Y:S05]  /*f850*/  WARPSYNC.COLLECTIVE R15, `(.L_x_295) ;  /* 0x000000000f0c7348 */ /* 0x022fea0003c00000 */
[----:B------:R-:W-:Y:S02]  /*f860*/  ELECT P6, UR62, PT ;  /* 0x00000000003e782f */ /* 0x000fe400038c0000 */
[----:B------:R-:W-:Y:S01]  /*f870*/  MOV R14, UR62 ;  /* 0x0000003e000e7c02 */ /* 0x000fe20008000f00 */
[----:B-1---5:R-:W-:Y:S10]  /*f880*/  ENDCOLLECTIVE ;  /* 0x000000000000791b */ /* 0x022ff40003800000 */
.L_x_295:
[----:B------:R-:W-:Y:S05]  /*f890*/  BSYNC B1 ;  /* 0x0000000000017941 */ /* 0x000fea0003800000 */
.L_x_294:
[----:B------:R-:W-:Y:S05]  /*f8a0*/  BRA `(.L_x_296) ;  /* 0xffffffc8004c7947 */ /* 0x000fea000383ffff */
.L_x_219:
[----:B------:R-:W-:Y:S01]  /*f8b0*/  BSSY B1, `(.L_x_297) ;  /* 0x0000005000017945 */ /* 0x000fe20003800000 */
[----:B------:R-:W-:-:S07]  /*f8c0*/  IMAD.MOV.U32 R15, RZ, RZ, -0x1 ;  /* 0xffffffffff0f7424 */ /* 0x000fce00078e00ff */
[----:B-12--5:R-:W-:Y:S05]  /*f8d0*/  WARPSYNC.COLLECTIVE R15, `(.L_x_298) ;  /* 0x000000000f087348 */ /* 0x026fea0003c00000 */
[----:B------:R-:W-:Y:S01]  /*f8e0*/  NOP ;  /* 0x0000000000007918 */ /* 0x000fe20000000000 */
[----:B-12--5:R-:W-:Y:S01]  /*f8f0*/  ENDCOLLECTIVE ;  /* 0x000000000000791b */ /* 0x026fe20003800000 */
.L_x_298:
[----:B------:R-:W-:Y:S05]  /*f900*/  BSYNC B1 ;  /* 0x0000000000017941 */ /* 0x000fea0003800000 */
.L_x_297:
[----:B------:R-:W-:-:S07]  /*f910*/  IMAD.MOV.U32 R15, RZ, RZ, -0x1 ;  /* 0xffffffffff0f7424 */ /* 0x000fce00078e00ff */
[----:B------:R-:W-:Y:S05]  /*f920*/  WARPSYNC.COLLECTIVE R15, `(.L_x_299) ;  /* 0x000000000f0c7348 */ /* 0x000fea0003c00000 */
[----:B------:R-:W-:Y:S02]  /*f930*/  ELECT P6, UR62, PT ;  /* 0x00000000003e782f */ /* 0x000fe400038c0000 */
[----:B------:R-:W-:Y:S01]  /*f940*/  MOV R14, UR62 ;  /* 0x0000003e000e7c02 */ /* 0x000fe20008000f00 */
[----:B------:R-:W-:Y:S10]  /*f950*/  ENDCOLLECTIVE ;  /* 0x000000000000791b */ /* 0x000ff40003800000 */
.L_x_299:
[----:B------:R-:W-:Y:S05]  /*f960*/  BRA `(.L_x_300) ;  /* 0xffffffcc006c7947 */ /* 0x000fea000383ffff */
.L_x_222:
[----:B------:R-:W-:Y:S01]  /*f970*/  BSSY B0, `(.L_x_301) ;  /* 0x0000006000007945 */ /* 0x000fe20003800000 */
[----:B------:R-:W-:-:S07]  /*f980*/  IMAD.MOV.U32 R15, RZ, RZ, -0x1 ;  /* 0xffffffffff0f7424 */ /* 0x000fce00078e00ff */
[----:B-----5:R-:W-:Y:S05]  /*f990*/  WARPSYNC.COLLECTIVE R15, `(.L_x_302) ;  /* 0x000000000f0c7348 */ /* 0x020fea0003c00000 */
[----:B-----5:R-:W-:Y:S02]  /*f9a0*/  ELECT P6, UR62, PT ;  /* 0x00000000003e782f */ /* 0x020fe400038c0000 */
[----:B------:R-:W-:Y:S01]  /*f9b0*/  MOV R14, UR62 ;  /* 0x0000003e000e7c02 */ /* 0x000fe20008000f00 */
[----:B------:R-:W-:Y:S10]  /*f9c0*/  ENDCOLLECTIVE ;  /* 0x000000000000791b */ /* 0x000ff40003800000 */
.L_x_302:
[----:B------:R-:W-:Y:S05]  /*f9d0*/  BSYNC B0 ;  /* 0x0000000000007941 */ /* 0x000fea0003800000 */
.L_x_301:
[----:B------:R-:W-:Y:S05]  /*f9e0*/  BRA `(.L_x_303) ;  /* 0xffffffcc00bc7947 */ /* 0x000fea000383ffff */
.L_x_226:
[----:B-1----:R1:W2:Y:S02]  /*f9f0*/  SYNCS.PHASECHK.TRANS64.TRYWAIT P0, [R7+URZ], R2 ;  /* 0x00000002070075a7 */ /* 0x0022a4000800017f */
[----:B--2---:R-:W-:Y:S05]  /*fa00*/  @!P0 NANOSLEEP.SYNCS 0x989680 ;  /* 0x009896800000895d */ /* 0x004fea0003900000 */
[----:B------:R-:W2:Y:S02]  /*fa10*/  @!P0 SYNCS.PHASECHK.TRANS64 P0, [R7+URZ], R2 ;  /* 0x00000002070085a7 */ /* 0x000ea4000800007f */
[----:B--2---:R-:W-:Y:S05]  /*fa20*/  @!P0 BRA `(.L_x_226) ;  /* 0xfffffffc00f08947 */ /* 0x004fea000383ffff */
[----:B------:R-:W-:Y:S05]  /*fa30*/  BRA `(.L_x_304) ;  /* 0xffffffcc00f07947 */ /* 0x000fea000383ffff */
.L_x_244:
[----:B-1----:R1:W3:Y:S02]  /*fa40*/  SYNCS.PHASECHK.TRANS64.TRYWAIT P2, [R17+URZ+0x38440], R2 ;  /* 0x03844002110075a7 */ /* 0x0022e4000804017f */
[----:B---3--:R-:W-:Y:S05]  /*fa50*/  @!P2 NANOSLEEP.SYNCS 0x989680 ;  /* 0x009896800000a95d */ /* 0x008fea0003900000 */
[----:B------:R-:W3:Y:S02]  /*fa60*/  @!P2 SYNCS.PHASECHK.TRANS64 P2, [R17+URZ+0x38440], R2 ;  /* 0x038440021100a5a7 */ /* 0x000ee4000804007f */
[----:B---3--:R-:W-:Y:S05]  /*fa70*/  @!P2 BRA `(.L_x_244) ;  /* 0xfffffffc00f0a947 */ /* 0x008fea000383ffff */
[----:B------:R-:W-:Y:S05]  /*fa80*/  BRA `(.L_x_305) ;  /* 0xffffffec000c7947 */ /* 0x000fea000383ffff */
.L_x_250:
[----:B-1----:R1:W2:Y:S02]  /*fa90*/  SYNCS.PHASECHK.TRANS64.TRYWAIT P0, [R5+URZ+0x38440], R2 ;  /* 0x03844002050075a7 */ /* 0x0022a4000800017f */
[----:B--2---:R-:W-:Y:S05]  /*faa0*/  @!P0 NANOSLEEP.SYNCS 0x989680 ;  /* 0x009896800000895d */ /* 0x004fea0003900000 */
[----:B------:R-:W2:Y:S02]  /*fab0*/  @!P0 SYNCS.PHASECHK.TRANS64 P0, [R5+URZ+0x38440], R2 ;  /* 0x03844002050085a7 */ /* 0x000ea4000800007f */
[----:B--2---:R-:W-:Y:S05]  /*fac0*/  @!P0 BRA `(.L_x_250) ;  /* 0xfffffffc00f08947 */ /* 0x004fea000383ffff */
[----:B------:R-:W-:Y:S05]  /*fad0*/  BRA `(.L_x_306) ;  /* 0xffffffec00747947 */ /* 0x000fea000383ffff */
.L_x_252:
[----:B-1----:R1:W2:Y:S02]  /*fae0*/  SYNCS.PHASECHK.TRANS64.TRYWAIT P0, [R7+URZ+0x38440], R0 ;  /* 0x03844000070075a7 */ /* 0x0022a4000800017f */
[----:B--2---:R-:W-:Y:S05]  /*faf0*/  @!P0 NANOSLEEP.SYNCS 0x989680 ;  /* 0x009896800000895d */ /* 0x004fea0003900000 */
[----:B------:R-:W2:Y:S02]  /*fb00*/  @!P0 SYNCS.PHASECHK.TRANS64 P0, [R7+URZ+0x38440], R0 ;  /* 0x03844000070085a7 */ /* 0x000ea4000800007f */
[----:B--2---:R-:W-:Y:S05]  /*fb10*/  @!P0 BRA `(.L_x_252) ;  /* 0xfffffffc00f08947 */ /* 0x004fea000383ffff */
[----:B------:R-:W-:Y:S05]  /*fb20*/  BRA `(.L_x_307) ;  /* 0xffffffec008c7947 */ /* 0x000fea000383ffff */
.L_x_254:
[----:B-1----:R1:W2:Y:S02]  /*fb30*/  SYNCS.PHASECHK.TRANS64.TRYWAIT P0, [R7+URZ+0x38440], R0 ;  /* 0x03844000070075a7 */ /* 0x0022a4000800017f */
[----:B--2---:R-:W-:Y:S05]  /*fb40*/  @!P0 NANOSLEEP.SYNCS 0x989680 ;  /* 0x009896800000895d */ /* 0x004fea0003900000 */
[----:B------:R-:W2:Y:S02]  /*fb50*/  @!P0 SYNCS.PHASECHK.TRANS64 P0, [R7+URZ+0x38440], R0 ;  /* 0x03844000070085a7 */ /* 0x000ea4000800007f */
[----:B--2---:R-:W-:Y:S05]  /*fb60*/  @!P0 BRA `(.L_x_254) ;  /* 0xfffffffc00f08947 */ /* 0x004fea000383ffff */
[----:B------:R-:W-:Y:S05]  /*fb70*/  BRA `(.L_x_308) ;  /* 0xffffffec00a47947 */ /* 0x000fea000383ffff */
.L_x_256:
[----:B-1----:R1:W2:Y:S02]  /*fb80*/  SYNCS.PHASECHK.TRANS64.TRYWAIT P0, [R7+URZ+0x38440], R0 ;  /* 0x03844000070075a7 */ /* 0x0022a4000800017f */
[----:B--2---:R-:W-:Y:S05]  /*fb90*/  @!P0 NANOSLEEP.SYNCS 0x989680 ;  /* 0x009896800000895d */ /* 0x004fea0003900000 */
[----:B------:R-:W2:Y:S02]  /*fba0*/  @!P0 SYNCS.PHASECHK.TRANS64 P0, [R7+URZ+0x38440], R0 ;  /* 0x03844000070085a7 */ /* 0x000ea4000800007f */
[----:B--2---:R-:W-:Y:S05]  /*fbb0*/  @!P0 BRA `(.L_x_256) ;  /* 0xfffffffc00f08947 */ /* 0x004fea000383ffff */
[----:B------:R-:W-:Y:S05]  /*fbc0*/  BRA `(.L_x_309) ;  /* 0xffffffec00bc7947 */ /* 0x000fea000383ffff */
.L_x_258:
[----:B-1----:R1:W2:Y:S02]  /*fbd0*/  SYNCS.PHASECHK.TRANS64.TRYWAIT P0, [R7+URZ+0x38440], R0 ;  /* 0x03844000070075a7 */ /* 0x0022a4000800017f */
[----:B--2---:R-:W-:Y:S05]  /*fbe0*/  @!P0 NANOSLEEP.SYNCS 0x989680 ;  /* 0x009896800000895d */ /* 0x004fea0003900000 */
[----:B------:R-:W2:Y:S02]  /*fbf0*/  @!P0 SYNCS.PHASECHK.TRANS64 P0, [R7+URZ+0x38440], R0 ;  /* 0x03844000070085a7 */ /* 0x000ea4000800007f */
[----:B--2---:R-:W-:Y:S05]  /*fc00*/  @!P0 BRA `(.L_x_258) ;  /* 0xfffffffc00f08947 */ /* 0x004fea000383ffff */
[----:B------:R-:W-:Y:S05]  /*fc10*/  BRA `(.L_x_310) ;  /* 0xffffffec00d47947 */ /* 0x000fea000383ffff */
.L_x_260:
[----:B-1----:R1:W2:Y:S02]  /*fc20*/  SYNCS.PHASECHK.TRANS64.TRYWAIT P0, [R7+URZ+0x38440], R0 ;  /* 0x03844000070075a7 */ /* 0x0022a4000800017f */
[----:B--2---:R-:W-:Y:S05]  /*fc30*/  @!P0 NANOSLEEP.SYNCS 0x989680 ;  /* 0x009896800000895d */ /* 0x004fea0003900000 */
[----:B------:R-:W2:Y:S02]  /*fc40*/  @!P0 SYNCS.PHASECHK.TRANS64 P0, [R7+URZ+0x38440], R0 ;  /* 0x03844000070085a7 */ /* 0x000ea4000800007f */
[----:B--2---:R-:W-:Y:S05]  /*fc50*/  @!P0 BRA `(.L_x_260) ;  /* 0xfffffffc00f08947 */ /* 0x004fea000383ffff */
[----:B------:R-:W-:Y:S05]  /*fc60*/  BRA `(.L_x_311) ;  /* 0xffffffec00ec7947 */ /* 0x000fea000383ffff */
.L_x_262:
[----:B-1----:R1:W2:Y:S02]  /*fc70*/  SYNCS.PHASECHK.TRANS64.TRYWAIT P0, [R7+URZ+0x38440], R0 ;  /* 0x03844000070075a7 */ /* 0x0022a4000800017f */
[----:B--2---:R-:W-:Y:S05]  /*fc80*/  @!P0 NANOSLEEP.SYNCS 0x989680 ;  /* 0x009896800000895d */ /* 0x004fea0003900000 */
[----:B------:R-:W2:Y:S02]  /*fc90*/  @!P0 SYNCS.PHASECHK.TRANS64 P0, [R7+URZ+0x38440], R0 ;  /* 0x03844000070085a7 */ /* 0x000ea4000800007f */
[----:B--2---:R-:W-:Y:S05]  /*fca0*/  @!P0 BRA `(.L_x_262) ;  /* 0xfffffffc00f08947 */ /* 0x004fea000383ffff */
[----:B------:R-:W-:Y:S05]  /*fcb0*/  BRA `(.L_x_312) ;  /* 0xfffffff000047947 */ /* 0x000fea000383ffff */
        .weak           $__internal_0_$__cuda_sm20_div_u64
        .type           $__internal_0_$__cuda_sm20_div_u64,@function
        .size           $__internal_0_$__cuda_sm20_div_u64,(.L_x_241 - $__internal_0_$__cuda_sm20_div_u64)
$__internal_0_$__cuda_sm20_div_u64:
[----:B------:R-:W1:Y:S08]  /*fcc0*/  I2F.U64.RP R0, R24 ;  /* 0x0000001800007312 */ /* 0x000e700000309000 */
[----:B-1----:R-:W1:Y:S02]  /*fcd0*/  MUFU.RCP R0, R0 ;  /* 0x0000000000007308 */ /* 0x002e640000001000 */
[----:B-1----:R-:W-:-:S06]  /*fce0*/  VIADD R2, R0, 0x1ffffffe ;  /* 0x1ffffffe00027836 */ /* 0x002fcc0000000000 */
[----:B------:R-:W1:Y:S02]  /*fcf0*/  F2I.U64.TRUNC R2, R2 ;  /* 0x0000000200027311 */ /* 0x000e64000020d800 */
[----:B-1----:R-:W-:-:S04]  /*fd00*/  IMAD.WIDE.U32 R16, R2, R24, RZ ;  /* 0x0000001802107225 */ /* 0x002fc800078e00ff */
[C---:B------:R-:W-:Y:S01]  /*fd10*/  IMAD R15, R2.reuse, R25, R17 ;  /* 0x00000019020f7224 */ /* 0x040fe200078e0211 */
[----:B------:R-:W-:Y:S01]  /*fd20*/  IADD3 R27, P1, RZ, -R16, RZ ;  /* 0x80000010ff1b7210 */ /* 0x000fe20007f3e0ff */
[----:B------:R-:W-:Y:S02]  /*fd30*/  IMAD.MOV.U32 R17, RZ, RZ, R2 ;  /* 0x000000ffff117224 */ /* 0x000fe400078e0002 */
[----:B------:R-:W-:Y:S02]  /*fd40*/  IMAD R15, R3, R24, R15 ;  /* 0x00000018030f7224 */ /* 0x000fe400078e020f */
[----:B------:R-:W-:-:S04]  /*fd50*/  IMAD.HI.U32 R16, R2, R27, RZ ;  /* 0x0000001b02107227 */ /* 0x000fc800078e00ff */
[----:B------:R-:W-:-:S04]  /*fd60*/  IMAD.X R15, RZ, RZ, ~R15, P1 ;  /* 0x000000ffff0f7224 */ /* 0x000fc800008e0e0f */
[----:B------:R-:W-:-:S04]  /*fd70*/  IMAD.WIDE.U32 R16, P1, R2, R15, R16 ;  /* 0x0000000f02107225 */ /* 0x000fc80007820010 */
[C---:B------:R-:W-:Y:S02]  /*fd80*/  IMAD R29, R3.reuse, R15, RZ ;  /* 0x0000000f031d7224 */ /* 0x040fe400078e02ff */
[----:B------:R-:W-:-:S04]  /*fd90*/  IMAD.HI.U32 R16, P2, R3, R27, R16 ;  /* 0x0000001b03107227 */ /* 0x000fc80007840010 */
[----:B------:R-:W-:Y:S01]  /*fda0*/  IMAD.HI.U32 R15, R3, R15, RZ ;  /* 0x0000000f030f7227 */ /* 0x000fe200078e00ff */
[----:B------:R-:W-:-:S03]  /*fdb0*/  IADD3 R17, P3, R29, R16, RZ ;  /* 0x000000101d117210 */ /* 0x000fc60007f7e0ff */
[----:B------:R-:W-:Y:S02]  /*fdc0*/  IMAD.X R0, R15, 0x1, R3, P1 ;  /* 0x000000010f007824 */ /* 0x000fe400008e0603 */
[----:B------:R-:W-:-:S03]  /*fdd0*/  IMAD.WIDE.U32 R2, R17, R24, RZ ;  /* 0x0000001811027225 */ /* 0x000fc600078e00ff */
[----:B------:R-:W-:Y:S01]  /*fde0*/  IADD3.X R15, RZ, RZ, R0, P3, P2 ;  /* 0x000000ffff0f7210 */ /* 0x000fe20001fe4400 */
[----:B------:R-:W-:Y:S01]  /*fdf0*/  IMAD R0, R17, R25, R3 ;  /* 0x0000001911007224 */ /* 0x000fe200078e0203 */
[----:B------:R-:W-:-:S03]  /*fe00*/  IADD3 R3, P1, RZ, -R2, RZ ;  /* 0x80000002ff037210 */ /* 0x000fc60007f3e0ff */
[----:B------:R-:W-:Y:S02]  /*fe10*/  IMAD R0, R15, R24, R0 ;  /* 0x000000180f007224 */ /* 0x000fe400078e0200 */
[----:B------:R-:W-:-:S04]  /*fe20*/  IMAD.HI.U32 R16, R17, R3, RZ ;  /* 0x0000000311107227 */ /* 0x000fc800078e00ff */
[----:B------:R-:W-:-:S04]  /*fe30*/  IMAD.X R0, RZ, RZ, ~R0, P1 ;  /* 0x000000ffff007224 */ /* 0x000fc800008e0e00 */
[----:B------:R-:W-:-:S04]  /*fe40*/  IMAD.WIDE.U32 R16, P1, R17, R0, R16 ;  /* 0x0000000011107225 */ /* 0x000fc80007820010 */
[C---:B------:R-:W-:Y:S02]  /*fe50*/  IMAD R2, R15.reuse, R0, RZ ;  /* 0x000000000f027224 */ /* 0x040fe400078e02ff */
[----:B------:R-:W-:Y:S01]  /*fe60*/  IMAD.HI.U32 R17, P2, R15, R3, R16 ;  /* 0x000000030f117227 */ /* 0x000fe20007840010 */
[----:B------:R-:W-:-:S03]  /*fe70*/  MOV R3, RZ ;  /* 0x000000ff00037202 */ /* 0x000fc60000000f00 */
[----:B------:R-:W-:Y:S01]  /*fe80*/  IMAD.HI.U32 R0, R15, R0, RZ ;  /* 0x000000000f007227 */ /* 0x000fe200078e00ff */
[----:B------:R-:W-:-:S03]  /*fe90*/  IADD3 R17, P3, R2, R17, RZ ;  /* 0x0000001102117210 */ /* 0x000fc60007f7e0ff */
[----:B------:R-:W-:Y:S02]  /*fea0*/  IMAD.X R15, R0, 0x1, R15, P1 ;  /* 0x00000001000f7824 */ /* 0x000fe400008e060f */
[----:B------:R-:W-:-:S03]  /*feb0*/  IMAD.HI.U32 R2, R17, UR14, RZ ;  /* 0x0000000e11027c27 */ /* 0x000fc6000f8e00ff */
[----:B------:R-:W-:Y:S01]  /*fec0*/  IADD3.X R15, RZ, RZ, R15, P3, P2 ;  /* 0x000000ffff0f7210 */ /* 0x000fe20001fe440f */
[----:B------:R-:W-:-:S04]  /*fed0*/  IMAD.WIDE.U32 R2, R17, UR22, R2 ;  /* 0x0000001611027c25 */ /* 0x000fc8000f8e0002 */
[C---:B------:R-:W-:Y:S02]  /*fee0*/  IMAD R17, R15.reuse, UR22, RZ ;  /* 0x000000160f117c24 */ /* 0x040fe4000f8e02ff */
[----:B------:R-:W-:-:S04]  /*fef0*/  IMAD.HI.U32 R2, P1, R15, UR14, R2 ;  /* 0x0000000e0f027c27 */ /* 0x000fc8000f820002 */
[----:B------:R-:W-:Y:S01]  /*ff00*/  IMAD.HI.U32 R0, R15, UR22, RZ ;  /* 0x000000160f007c27 */ /* 0x000fe2000f8e00ff */
[----:B------:R-:W-:-:S03]  /*ff10*/  IADD3 R15, P2, R17, R2, RZ ;  /* 0x00000002110f7210 */ /* 0x000fc60007f5e0ff */
[----:B------:R-:W-:Y:S02]  /*ff20*/  IMAD.X R0, RZ, RZ, R0, P1 ;  /* 0x000000ffff007224 */ /* 0x000fe400008e0600 */
[----:B------:R-:W-:-:S04]  /*ff30*/  IMAD.WIDE.U32 R2, R15, R24, RZ ;  /* 0x000000180f027225 */ /* 0x000fc800078e00ff */
[----:B------:R-:W-:Y:S01]  /*ff40*/  IMAD.X R0, RZ, RZ, R0, P2 ;  /* 0x000000ffff007224 */ /* 0x000fe200010e0600 */
[----:B------:R-:W-:Y:S01]  /*ff50*/  IADD3 R17, P2, -R2, UR14, RZ ;  /* 0x0000000e02117c10 */ /* 0x000fe2000ff5e1ff */
[----:B------:R-:W-:-:S03]  /*ff60*/  IMAD R3, R15, R25, R3 ;  /* 0x000000190f037224 */ /* 0x000fc600078e0203 */
[-C--:B------:R-:W-:Y:S01]  /*ff70*/  ISETP.GE.U32.AND P1, PT, R17, R24.reuse, PT ;  /* 0x000000181100720c */ /* 0x080fe20003f26070 */
[----:B------:R-:W-:-:S05]  /*ff80*/  IMAD R0, R0, R24, R3 ;  /* 0x0000001800007224 */ /* 0x000fca00078e0203 */
[----:B------:R-:W-:Y:S01]  /*ff90*/  IADD3.X R16, ~R0, UR22, RZ, P2, !PT ;  /* 0x0000001600107c10 */ /* 0x000fe200097fe5ff */
[----:B------:R-:W-:Y:S01]  /*ffa0*/  VIADD R0, R15, 0x1 ;  /* 0x000000010f007836 */ /* 0x000fe20000000000 */
[----:B------:R-:W-:Y:S02]  /*ffb0*/  IADD3 R2, P2, -R24, R17, RZ ;  /* 0x0000001118027210 */ /* 0x000fe40007f5e1ff */
[----:B------:R-:W-:-:S03]  /*ffc0*/  ISETP.GE.U32.AND.EX P1, PT, R16, R25, PT, P1 ;  /* 0x000000191000720c */ /* 0x000fc60003f26110 */
[----:B------:R-:W-:Y:S01]  /*ffd0*/  IMAD.X R3, R16, 0x1, ~R25, P2 ;  /* 0x0000000110037824 */ /* 0x000fe200010e0e19 */
[----:B------:R-:W-:Y:S02]  /*ffe0*/  SEL R2, R2, R17, P1 ;  /* 0x0000001102027207 */ /* 0x000fe40000800000 */
[----:B------:R-:W-:Y:S02]  /*fff0*/  SEL R15, R0, R15, P1 ;  /* 0x0000000f000f7207 */ /* 0x000fe40000800000 */
[----:B------:R-:W-:Y:S02]  /*10000*/  SEL R3, R3, R16, P1 ;  /* 0x0000001003037207 */ /* 0x000fe40000800000 */
[----:B------:R-:W-:Y:S01]  /*10010*/  ISETP.GE.U32.AND P1, PT, R2, R24, PT ;  /* 0x000000180200720c */ /* 0x000fe20003f26070 */
[----:B------:R-:W-:Y:S01]  /*10020*/  VIADD R0, R15, 0x1 ;  /* 0x000000010f007836 */ /* 0x000fe20000000000 */
[----:B------:R-:W-:Y:S01]  /*10030*/  ISETP.NE.U32.AND P2, PT, R24, RZ, PT ;  /* 0x000000ff1800720c */ /* 0x000fe20003f45070 */
[----:B------:R-:W-:Y:S01]  /*10040*/  IMAD.MOV.U32 R2, RZ, RZ, R12 ;  /* 0x000000ffff027224 */ /* 0x000fe200078e000c */
[----:B------:R-:W-:Y:S01]  /*10050*/  ISETP.GE.U32.AND.EX P1, PT, R3, R25, PT, P1 ;  /* 0x000000190300720c */ /* 0x000fe20003f26110 */
[----:B------:R-:W-:Y:S01]  /*10060*/  IMAD.MOV.U32 R3, RZ, RZ, 0x0 ;  /* 0x00000000ff037424 */ /* 0x000fe200078e00ff */
[----:B------:R-:W-:-:S02]  /*10070*/  ISETP.NE.AND.EX P2, PT, R25, RZ, PT, P2 ;  /* 0x000000ff1900720c */ /* 0x000fc40003f45320 */
[----:B------:R-:W-:-:S04]  /*10080*/  SEL R0, R0, R15, P1 ;  /* 0x0000000f00007207 */ /* 0x000fc80000800000 */
[----:B------:R-:W-:Y:S01]  /*10090*/  SEL R0, R0, 0xffffffff, P2 ;  /* 0xffffffff00007807 */ /* 0x000fe20001000000 */
[----:B------:R-:W-:Y:S06]  /*100a0*/  RET.REL.NODEC R2 `(_ZN7cutlass13device_kernelINS_4gemm6kernel13GemmUniversalINS1_17GroupProblemShapeIN4cute5tupleIJiiiEEEEENS1_10collective13CollectiveMmaINS1_39MainloopSm90ArrayTmaGmmaWarpSpecializedILi2ENS6_IJNS5_1CILi2EEENSC_ILi1EEESE_EEENS1_43KernelPtrArrayTmaWarpSpecializedCooperativeEEENS6_IJNSC_ILi256EEENSC_ILi128EEESJ_EEENS_10bfloat16_tEPNS6_IJlSE_NSC_ILi0EEEEEESL_SO_NS5_8TiledMMAINS5_8MMA_AtomIJNS5_4SM904GMMA28MMA_64x128x16_F32BF16BF16_SSILNSS_5MajorE0ELSU_0ELNSS_7ScaleInE1ELSV_1EEEEEENS5_6LayoutISF_NS6_IJSE_SM_SM_EEEEENS6_IJNS5_10UnderscoreES11_S11_EEEEENS5_13SM90_TMA_LOADENS5_14ComposedLayoutINS5_7SwizzleILi3ELi4ELi3EEENS5_18smem_ptr_flag_bitsILi16EEENSY_INS6_IJNSC_ILi8EEENSC_ILi64EEEEEENS6_IJS1B_SE_EEEEEEEvNS5_8identityENS5_23SM90_TMA_LOAD_MULTICASTES1F_vS1G_EENS_8epilogue10collective18CollectiveEpilogueINS1J_30Sm90PtrArrayTmaWarpSpecializedILi4ELi2ELi16ELb1ELb0ELi2EEEJSK_NS6_IJSJ_NSC_ILi32EEEEEENS_6half_tEPNS6_IJSE_lSM_EEES1Q_S1S_NS1J_6fusion15FusionCallbacksIS1N_NS1T_17LinearCombinationIS1Q_fS1Q_fLNS_15FloatRoundStyleE2EEESK_S1P_JEEES14_NS15_IS17_S19_NSY_INS6_IJS1B_S1A_EEENS6_IJSE_S1B_EEEEEEENS5_17SM75_U16x8_LDSM_TENS5_14SM90_TMA_STOREES22_NS5_17SM90_U16x8_STSM_TENS5_9Copy_AtomIJNS5_17SM90_U32x4_STSM_NES1Q_EEEvEEEvvEEEEvNT_6ParamsE) ;  /* 0xfffffefc02d47950 */ /* 0x000fec0003c3ffff */
.L_x_241:
[----:B------:R-:W-:Y:S01]  /*100b0*/  UMOV UR24, UR32 ;  /* 0x0000002000187c82 */ /* 0x000fe20008000000 */
[----:B------:R-:W-:Y:S02]  /*100c0*/  UMOV UR25, UR35 ;  /* 0x0000002300197c82 */ /* 0x000fe40008000000 */
[----:B------:R-:W1:Y:S08]  /*100d0*/  I2F.U64.RP R13, UR24 ;  /* 0x00000018000d7d12 */ /* 0x000e700008309000 */
[----:B-1----:R-:W1:Y:S02]  /*100e0*/  MUFU.RCP R13, R13 ;  /* 0x0000000d000d7308 */ /* 0x002e640000001000 */
[----:B-1----:R-:W-:-:S06]  /*100f0*/  VIADD R2, R13, 0x1ffffffe ;  /* 0x1ffffffe0d027836 */ /* 0x002fcc0000000000 */
[----:B------:R-:W1:Y:S02]  /*10100*/  F2I.U64.TRUNC R2, R2 ;  /* 0x0000000200027311 */ /* 0x000e64000020d800 */
[----:B-1----:R-:W-:Y:S01]  /*10110*/  R2UR UR24, R2 ;  /* 0x00000000021872ca */ /* 0x002fe200000e0000 */
[----:B------:R-:W-:Y:S01]  /*10120*/  IMAD.MOV.U32 R2, RZ, RZ, R12 ;  /* 0x000000ffff027224 */ /* 0x000fe200078e000c */
[----:B------:R-:W-:Y:S01]  /*10130*/  R2UR UR25, R3 ;  /* 0x00000000031972ca */ /* 0x000fe200000e0000 */
[----:B------:R-:W-:-:S10]  /*10140*/  IMAD.MOV.U32 R3, RZ, RZ, 0x0 ;  /* 0x00000000ff037424 */ /* 0x000fd400078e00ff */
[----:B------:R-:W-:-:S04]  /*10150*/  UIMAD.WIDE.U32 UR26, UR24, UR32, URZ ;  /* 0x00000020181a72a5 */ /* 0x000fc8000f8e003f */
[----:B------:R-:W-:Y:S02]  /*10160*/  UIMAD UR27, UR24, UR35, UR27 ;  /* 0x00000023181b72a4 */ /* 0x000fe4000f8e021b */
[----:B------:R-:W-:Y:S02]  /*10170*/  UIADD3 UR36, UP1, URZ, -UR26, URZ ;  /* 0x8000001a3f247290 */ /* 0x000fe4000ff3e03f */
[----:B------:R-:W-:Y:S02]  /*10180*/  UIMAD UR28, UR25, UR32, UR27 ;  /* 0x00000020191c72a4 */ /* 0x000fe4000f8e021b */
[----:B------:R-:W-:Y:S02]  /*10190*/  UIMAD.WIDE.U32 UR26, UR24, UR36, URZ ;  /* 0x00000024181a72a5 */ /* 0x000fe4000f8e003f */
[----:B------:R-:W-:-:S05]  /*101a0*/  UIADD3.X UR37, URZ, ~UR28, URZ, UP1, !UPT ;  /* 0x8000001c3f257290 */ /* 0x000fca0008ffe43f */
[----:B------:R-:W-:Y:S01]  /*101b0*/  UMOV UR26, UR27 ;  /* 0x0000001b001a7c82 */ /* 0x000fe20008000000 */
[----:B------:R-:W-:Y:S02]  /*101c0*/  UMOV UR27, UR24 ;  /* 0x00000018001b7c82 */ /* 0x000fe40008000000 */
[----:B------:R-:W-:Y:S02]  /*101d0*/  UIMAD.WIDE.U32 UR28, UP1, UR24, UR37, UR26 ;  /* 0x00000025181c72a5 */ /* 0x000fe4000f82001a */
[----:B------:R-:W-:Y:S02]  /*101e0*/  UIMAD.WIDE.U32 UR26, UR25, UR37, URZ ;  /* 0x00000025191a72a5 */ /* 0x000fe4000f8e003f */
[----:B------:R-:W-:Y:S02]  /*101f0*/  UIMAD.WIDE.U32 UR28, UP2, UR25, UR36, UR28 ;  /* 0x00000024191c72a5 */ /* 0x000fe4000f84001c */
[----:B------:R-:W-:Y:S02]  /*10200*/  UIMAD UR37, UR25, UR37, URZ ;  /* 0x00000025192572a4 */ /* 0x000fe4000f8e023f */
[----:B------:R-:W-:-:S02]  /*10210*/  UIADD3.X UR26, UR27, UR25, URZ, UP1, !UPT ;  /* 0x000000191b1a7290 */ /* 0x000fc40008ffe43f */
[----:B------:R-:W-:-:S04]  /*10220*/  UIADD3 UR29, UP4, UR37, UR29, URZ ;  /* 0x0000001d251d7290 */ /* 0x000fc8000ff9e03f */
[----:B------:R-:W-:Y:S02]  /*10230*/  UIMAD.WIDE.U32 UR24, UR29, UR32, URZ ;  /* 0x000000201d1872a5 */ /* 0x000fe4000f8e003f */
[----:B------:R-:W-:Y:S02]  /*10240*/  UIADD3.X UR36, URZ, URZ, UR26, UP4, UP2 ;  /* 0x0000003f3f247290 */ /* 0x000fe4000a7e441a */
[----:B------:R-:W-:Y:S02]  /*10250*/  UIMAD UR25, UR29, UR35, UR25 ;  /* 0x000000231d1972a4 */ /* 0x000fe4000f8e0219 */
[----:B------:R-:W-:Y:S02]  /*10260*/  UIADD3 UR37, UP1, URZ, -UR24, URZ ;  /* 0x800000183f257290 */ /* 0x000fe4000ff3e03f */
[----:B------:R-:W-:Y:S02]  /*10270*/  UIMAD UR26, UR36, UR32, UR25 ;  /* 0x00000020241a72a4 */ /* 0x000fe4000f8e0219 */
[----:B------:R-:W-:-:S02]  /*10280*/  UIMAD.WIDE.U32 UR24, UR29, UR37, URZ ;  /* 0x000000251d1872a5 */ /* 0x000fc4000f8e003f */
[----:B------:R-:W-:-:S05]  /*10290*/  UIADD3.X UR38, URZ, ~UR26, URZ, UP1, !UPT ;  /* 0x8000001a3f267290 */ /* 0x000fca0008ffe43f */
[----:B------:R-:W-:Y:S01]  /*102a0*/  UMOV UR28, UR25 ;  /* 0x00000019001c7c82 */ /* 0x000fe20008000000 */
[----:B------:R-:W-:Y:S02]  /*102b0*/  UIMAD.WIDE.U32 UR24, UR36, UR38, URZ ;  /* 0x00000026241872a5 */ /* 0x000fe4000f8e003f */
[----:B------:R-:W-:Y:S02]  /*102c0*/  UIMAD.WIDE.U32 UR26, UP1, UR29, UR38, UR28 ;  /* 0x000000261d1a72a5 */ /* 0x000fe4000f82001c */
[----:B------:R-:W-:Y:S02]  /*102d0*/  UIMAD UR28, UR36, UR38, URZ ;  /* 0x00000026241c72a4 */ /* 0x000fe4000f8e023f */
[----:B------:R-:W-:Y:S02]  /*102e0*/  UIMAD.WIDE.U32 UR26, UP2, UR36, UR37, UR26 ;  /* 0x00000025241a72a5 */ /* 0x000fe4000f84001a */
[----:B------:R-:W-:Y:S02]  /*102f0*/  UIADD3.X UR36, UR25, UR36, URZ, UP1, !UPT ;  /* 0x0000002419247290 */ /* 0x000fe40008ffe43f */
[----:B------:R-:W-:Y:S01]  /*10300*/  UIADD3 UR28, UP4, UR28, UR27, URZ ;  /* 0x0000001b1c1c7290 */ /* 0x000fe2000ff9e03f */
[----:B------:R-:W-:-:S03]  /*10310*/  UMOV UR25, URZ ;  /* 0x0000003f00197c82 */ /* 0x000fc60008000000 */
[----:B------:R-:W-:Y:S02]  /*10320*/  UIMAD.WIDE.U32 UR26, UR28, UR33, URZ ;  /* 0x000000211c1a72a5 */ /* 0x000fe4000f8e003f */
[----:B------:R-:W-:-:S05]  /*10330*/  UIADD3.X UR36, URZ, URZ, UR36, UP4, UP2 ;  /* 0x0000003f3f247290 */ /* 0x000fca000a7e4424 */
[----:B------:R-:W-:Y:S01]  /*10340*/  UMOV UR24, UR27 ;  /* 0x0000001b00187c82 */ /* 0x000fe20008000000 */
[----:B------:R-:W-:Y:S02]  /*10350*/  UIMAD.WIDE.U32 UR26, UR36, UR34, URZ ;  /* 0x00000022241a72a5 */ /* 0x000fe4000f8e003f */
[----:B------:R-:W-:Y:S02]  /*10360*/  UIMAD.WIDE.U32 UR24, UR28, UR34, UR24 ;  /* 0x000000221c1872a5 */ /* 0x000fe4000f8e0018 */
[----:B------:R-:W-:Y:S02]  /*10370*/  UIMAD UR28, UR36, UR34, URZ ;  /* 0x00000022241c72a4 */ /* 0x000fe4000f8e023f */
[----:B------:R-:W-:-:S04]  /*10380*/  UIMAD.WIDE.U32 UR24, UP1, UR36, UR33, UR24 ;  /* 0x00000021241872a5 */ /* 0x000fc8000f820018 */
[----:B------:R-:W-:Y:S02]  /*10390*/  UIADD3 UR28, UP2, UR28, UR25, URZ ;  /* 0x000000191c1c7290 */ /* 0x000fe4000ff5e03f */
[----:B------:R-:W-:Y:S02]  /*103a0*/  UIADD3.X UR26, UR27, URZ, URZ, UP1, !UPT ;  /* 0x0000003f1b1a7290 */ /* 0x000fe40008ffe43f */
[----:B------:R-:W-:Y:S02]  /*103b0*/  UIMAD.WIDE.U32 UR24, UR28, UR32, URZ ;  /* 0x000000201c1872a5 */ /* 0x000fe4000f8e003f */
[----:B------:R-:W-:Y:S02]  /*103c0*/  UIADD3.X UR26, URZ, UR26, URZ, UP2, !UPT ;  /* 0x0000001a3f1a7290 */ /* 0x000fe400097fe43f */
[----:B------:R-:W-:Y:S02]  /*103d0*/  UIMAD UR25, UR28, UR35, UR25 ;  /* 0x000000231c1972a4 */ /* 0x000fe4000f8e0219 */
[----:B------:R-:W-:-:S02]  /*103e0*/  UIADD3 UR27, UP2, -UR24, UR33, URZ ;  /* 0x00000021181b7290 */ /* 0x000fc4000ff5e13f */
[----:B------:R-:W-:Y:S02]  /*103f0*/  UIMAD UR25, UR26, UR32, UR25 ;  /* 0x000000201a1972a4 */ /* 0x000fe4000f8e0219 */
[----:B------:R-:W-:Y:S02]  /*10400*/  UISETP.GE.U32.AND UP1, UPT, UR27, UR32, UPT ;  /* 0x000000201b00728c */ /* 0x000fe4000bf26070 */
[----:B------:R-:W-:Y:S02]  /*10410*/  UIADD3.X UR34, ~UR25, UR34, URZ, UP2, !UPT ;  /* 0x0000002219227290 */ /* 0x000fe400097fe53f */
[----:B------:R-:W-:Y:S02]  /*10420*/  UIADD3 UR25, UP2, -UR32, UR27, URZ ;  /* 0x0000001b20197290 */ /* 0x000fe4000ff5e13f */
[----:B------:R-:W-:Y:S02]  /*10430*/  UISETP.GE.U32.AND.EX UP1, UPT, UR34, UR35, UPT, UP1 ;  /* 0x000000232200728c */ /* 0x000fe4000bf26110 */
[----:B------:R-:W-:-:S02]  /*10440*/  UIADD3 UR24, UR28, 0x1, URZ ;  /* 0x000000011c187890 */ /* 0x000fc4000fffe03f */
[----:B------:R-:W-:Y:S02]  /*10450*/  UIADD3.X UR26, ~UR35, UR34, URZ, UP2, !UPT ;  /* 0x00000022231a7290 */ /* 0x000fe400097fe53f */
[----:B------:R-:W-:Y:S02]  /*10460*/  USEL UR25, UR25, UR27, UP1 ;  /* 0x0000001b19197287 */ /* 0x000fe40008800000 */
[----:B------:R-:W-:Y:S02]  /*10470*/  USEL UR26, UR26, UR34, UP1 ;  /* 0x000000221a1a7287 */ /* 0x000fe40008800000 */
[----:B------:R-:W-:Y:S02]  /*10480*/  USEL UR28, UR24, UR28, UP1 ;  /* 0x0000001c181c7287 */ /* 0x000fe40008800000 */
[----:B------:R-:W-:Y:S02]  /*10490*/  UISETP.GE.U32.AND UP1, UPT, UR25, UR32, UPT ;  /* 0x000000201900728c */ /* 0x000fe4000bf26070 */
[----:B------:R-:W-:-:S02]  /*104a0*/  UISETP.NE.U32.AND UP2, UPT, UR32, URZ, UPT ;  /* 0x0000003f2000728c */ /* 0x000fc4000bf45070 */
[----:B------:R-:W-:Y:S02]  /*104b0*/  UIADD3 UR24, UR28, 0x1, URZ ;  /* 0x000000011c187890 */ /* 0x000fe4000fffe03f */
[----:B------:R-:W-:Y:S02]  /*104c0*/  UISETP.GE.U32.AND.EX UP1, UPT, UR26, UR35, UPT, UP1 ;  /* 0x000000231a00728c */ /* 0x000fe4000bf26110 */
[----:B------:R-:W-:Y:S02]  /*104d0*/  UISETP.NE.AND.EX UP2, UPT, UR35, URZ, UPT, UP2 ;  /* 0x0000003f2300728c */ /* 0x000fe4000bf45320 */
[----:B------:R-:W-:-:S04]  /*104e0*/  USEL UR24, UR24, UR28, UP1 ;  /* 0x0000001c18187287 */ /* 0x000fc80008800000 */
[----:B------:R-:W-:Y:S01]  /*104f0*/  USEL UR25, UR24, 0xffffffff, UP2 ;  /* 0xffffffff18197887 */ /* 0x000fe20009000000 */
[----:B------:R-:W-:Y:S11]  /*10500*/  RET.REL.NODEC R2 `(_ZN7cutlass13device_kernelINS_4gemm6kernel13GemmUniversalINS1_17GroupProblemShapeIN4cute5tupleIJiiiEEEEENS1_10collective13CollectiveMmaINS1_39MainloopSm90ArrayTmaGmmaWarpSpecializedILi2ENS6_IJNS5_1CILi2EEENSC_ILi1EEESE_EEENS1_43KernelPtrArrayTmaWarpSpecializedCooperativeEEENS6_IJNSC_ILi256EEENSC_ILi128EEESJ_EEENS_10bfloat16_tEPNS6_IJlSE_NSC_ILi0EEEEEESL_SO_NS5_8TiledMMAINS5_8MMA_AtomIJNS5_4SM904GMMA28MMA_64x128x16_F32BF16BF16_SSILNSS_5MajorE0ELSU_0ELNSS_7ScaleInE1ELSV_1EEEEEENS5_6LayoutISF_NS6_IJSE_SM_SM_EEEEENS6_IJNS5_10UnderscoreES11_S11_EEEEENS5_13SM90_TMA_LOADENS5_14ComposedLayoutINS5_7SwizzleILi3ELi4ELi3EEENS5_18smem_ptr_flag_bitsILi16EEENSY_INS6_IJNSC_ILi8EEENSC_ILi64EEEEEENS6_IJS1B_SE_EEEEEEEvNS5_8identityENS5_23SM90_TMA_LOAD_MULTICASTES1F_vS1G_EENS_8epilogue10collective18CollectiveEpilogueINS1J_30Sm90PtrArrayTmaWarpSpecializedILi4ELi2ELi16ELb1ELb0ELi2EEEJSK_NS6_IJSJ_NSC_ILi32EEEEEENS_6half_tEPNS6_IJSE_lSM_EEES1Q_S1S_NS1J_6fusion15FusionCallbacksIS1N_NS1T_17LinearCombinationIS1Q_fS1Q_fLNS_15FloatRoundStyleE2EEESK_S1P_JEEES14_NS15_IS17_S19_NSY_INS6_IJS1B_S1A_EEENS6_IJSE_S1B_EEEEEEENS5_17SM75_U16x8_LDSM_TENS5_14SM90_TMA_STOREES22_NS5_17SM90_U16x8_STSM_TENS5_9Copy_AtomIJNS5_17SM90_U32x4_STSM_NES1Q_EEEvEEEvvEEEEvNT_6ParamsE) ;  /* 0xfffffef802bc7950 */ /* 0x000ff60003c3ffff */
.L_x_313:
[----:B------:R-:W-:-:S00]  /*10510*/  BRA `(.L_x_313) ;  /* 0xfffffffc00fc7947 */ /* 0x000fc0000383ffff */
[----:B------:R-:W-:-:S00]  /*10520*/  NOP ;  /* 0x0000000000007918 */ /* 0x000fc00000000000 */
        /* <DEDUP_REMOVED lines=13> */
.L_x_314:


//--------------------- .nv.global.init           --------------------------
	.section	.nv.global.init,"aw",@progbits
.nv.global.init:
	.type		$str$24,@object
	.size		$str$24,($str$25 - $str$24)
$str$24:
        /*0000*/ 	.byte	0x28, 0x61, 0x64, 0x64, 0x72, 0x65, 0x73, 0x73, 0x20, 0x26, 0x20, 0x6d, 0x61, 0x73, 0x6b, 0x29
        /*0010*/ 	.byte	0x20, 0x3d, 0x3d, 0x20, 0x30, 0x00
	.type		$str$25,@object
	.size		$str$25,(__unnamed_1 - $str$25)
$str$25:
        /*0016*/ 	.byte	0x2f, 0x74, 0x6d, 0x70, 0x2f, 0x63, 0x75, 0x74, 0x6c, 0x61, 0x73, 0x73, 0x5f, 0x73, 0x77, 0x65
        /*0026*/ 	.byte	0x65, 0x70, 0x5f, 0x73, 0x72, 0x63, 0x2f, 0x69, 0x6e, 0x63, 0x6c, 0x75, 0x64, 0x65, 0x2f, 0x63
        /*0036*/ 	.byte	0x75, 0x74, 0x65, 0x2f, 0x70, 0x6f, 0x69, 0x6e, 0x74, 0x65, 0x72, 0x5f, 0x66, 0x6c, 0x61, 0x67
        /*0046*/ 	.byte	0x67, 0x65, 0x64, 0x2e, 0x68, 0x70, 0x70, 0x00
	.type		__unnamed_1,@object
	.size		__unnamed_1,(.L_0 - __unnamed_1)
__unnamed_1:
        /*004e*/ 	.byte	0x61, 0x75, 0x74, 0x6f, 0x20, 0x63, 0x75, 0x74, 0x65, 0x3a, 0x3a, 0x61, 0x73, 0x5f, 0x70, 0x6f
        /* <DEDUP_REMOVED lines=27> */
        /*020e*/ 	.byte	0x30, 0x39, 0x36, 0x3e, 0x3e, 0x3e, 0x3e, 0x3e, 0x5d, 0x00
.L_0:


//--------------------- .nv.shared._ZN7cutlass13device_kernelINS_4gemm6kernel13GemmUniversalINS1_17GroupProblemShapeIN4cute5tupleIJiiiEEEEENS1_10collective13CollectiveMmaINS1_39MainloopSm90ArrayTmaGmmaWarpSpecializedILi2ENS6_IJNS5_1CILi2EEENSC_ILi1EEESE_EEENS1_43KernelPtrArrayTmaWarpSpecializedCooperativeEEENS6_IJNSC_ILi256EEENSC_ILi128EEESJ_EEENS_10bfloat16_tEPNS6_IJlSE_NSC_ILi0EEEEEESL_SO_NS5_8TiledMMAINS5_8MMA_AtomIJNS5_4SM904GMMA28MMA_64x128x16_F32BF16BF16_SSILNSS_5MajorE0ELSU_0ELNSS_7ScaleInE1ELSV_1EEEEEENS5_6LayoutISF_NS6_IJSE_SM_SM_EEEEENS6_IJNS5_10UnderscoreES11_S11_EEEEENS5_13SM90_TMA_LOADENS5_14ComposedLayoutINS5_7SwizzleILi3ELi4ELi3EEENS5_18smem_ptr_flag_bitsILi16EEENSY_INS6_IJNSC_ILi8EEENSC_ILi64EEEEEENS6_IJS1B_SE_EEEEEEEvNS5_8identityENS5_23SM90_TMA_LOAD_MULTICASTES1F_vS1G_EENS_8epilogue10collective18CollectiveEpilogueINS1J_30Sm90PtrArrayTmaWarpSpecializedILi4ELi2ELi16ELb1ELb0ELi2EEEJSK_NS6_IJSJ_NSC_ILi32EEEEEENS_6half_tEPNS6_IJSE_lSM_EEES1Q_S1S_NS1J_6fusion15FusionCallbacksIS1N_NS1T_17LinearCombinationIS1Q_fS1Q_fLNS_15FloatRoundStyleE2EEESK_S1P_JEEES14_NS15_IS17_S19_NSY_INS6_IJS1B_S1A_EEENS6_IJSE_S1B_EEEEEEENS5_17SM75_U16x8_LDSM_TENS5_14SM90_TMA_STOREES22_NS5_17SM90_U16x8_STSM_TENS5_9Copy_AtomIJNS5_17SM90_U32x4_STSM_NES1Q_EEEvEEEvvEEEEvNT_6ParamsE --------------------------
	.section	.nv.shared._ZN7cutlass13device_kernelINS_4gemm6kernel13GemmUniversalINS1_17GroupProblemShapeIN4cute5tupleIJiiiEEEEENS1_10collective13CollectiveMmaINS1_39MainloopSm90ArrayTmaGmmaWarpSpecializedILi2ENS6_IJNS5_1CILi2EEENSC_ILi1EEESE_EEENS1_43KernelPtrArrayTmaWarpSpecializedCooperativeEEENS6_IJNSC_ILi256EEENSC_ILi128EEESJ_EEENS_10bfloat16_tEPNS6_IJlSE_NSC_ILi0EEEEEESL_SO_NS5_8TiledMMAINS5_8MMA_AtomIJNS5_4SM904GMMA28MMA_64x128x16_F32BF16BF16_SSILNSS_5MajorE0ELSU_0ELNSS_7ScaleInE1ELSV_1EEEEEENS5_6LayoutISF_NS6_IJSE_SM_SM_EEEEENS6_IJNS5_10UnderscoreES11_S11_EEEEENS5_13SM90_TMA_LOADENS5_14ComposedLayoutINS5_7SwizzleILi3ELi4ELi3EEENS5_18smem_ptr_flag_bitsILi16EEENSY_INS6_IJNSC_ILi8EEENSC_ILi64EEEEEENS6_IJS1B_SE_EEEEEEEvNS5_8identityENS5_23SM90_TMA_LOAD_MULTICASTES1F_vS1G_EENS_8epilogue10collective18CollectiveEpilogueINS1J_30Sm90PtrArrayTmaWarpSpecializedILi4ELi2ELi16ELb1ELb0ELi2EEEJSK_NS6_IJSJ_NSC_ILi32EEEEEENS_6half_tEPNS6_IJSE_lSM_EEES1Q_S1S_NS1J_6fusion15FusionCallbacksIS1N_NS1T_17LinearCombinationIS1Q_fS1Q_fLNS_15FloatRoundStyleE2EEESK_S1P_JEEES14_NS15_IS17_S19_NSY_INS6_IJS1B_S1A_EEENS6_IJSE_S1B_EEEEEEENS5_17SM75_U16x8_LDSM_TENS5_14SM90_TMA_STOREES22_NS5_17SM90_U16x8_STSM_TENS5_9Copy_AtomIJNS5_17SM90_U32x4_STSM_NES1Q_EEEvEEEvvEEEEvNT_6ParamsE,"aw",@nobits
	.sectionflags	@""
	.align	16
	.zero		1024


//--------------------- .nv.shared.reserved.0     --------------------------
	.section	.nv.shared.reserved.0,"aw",@nobits
	.weak		__nv_reservedSMEM_offset_0_alias
	.size		__nv_reservedSMEM_offset_0_alias, 0, 0
	.other		__nv_reservedSMEM_offset_0_alias,@"STO_CUDA_RESERVED_SHARED STV_DEFAULT"
__nv_reservedSMEM_offset_0_alias:
	.zero		0


//--------------------- .nv.global                --------------------------
	.section	.nv.global,"aw",@nobits
.nv.global:
	.type		_ZN39_INTERNAL_5ded5dff_4_k_cu_c0f5ff4c_33474cute1_E,@object
	.size		_ZN39_INTERNAL_5ded5dff_4_k_cu_c0f5ff4c_33474cute1_E,(_ZN39_INTERNAL_5ded5dff_4_k_cu_c0f5ff4c_33474cuda3std3__45__cpo6cbeginE - _ZN39_INTERNAL_5ded5dff_4_k_cu_c0f5ff4c_33474cute1_E)
_ZN39_INTERNAL_5ded5dff_4_k_cu_c0f5ff4c_33474cute1_E:
	.zero		1
	.type		_ZN39_INTERNAL_5ded5dff_4_k_cu_c0f5ff4c_33474cuda3std3__45__cpo6cbeginE,@object
	.size		_ZN39_INTERNAL_5ded5dff_4_k_cu_c0f5ff4c_33474cuda3std3__45__cpo6cbeginE,(_ZN39_INTERNAL_5ded5dff_4_k_cu_c0f5ff4c_33474cuda3std3__48in_placeE - _ZN39_INTERNAL_5ded5dff_4_k_cu_c0f5ff4c_33474cuda3std3__45__cpo6cbeginE)
_ZN39_INTERNAL_5ded5dff_4_k_cu_c0f5ff4c_33474cuda3std3__45__cpo6cbeginE:
	.zero		1
	.type		_ZN39_INTERNAL_5ded5dff_4_k_cu_c0f5ff4c_33474cuda3std3__48in_placeE,@object
	.size		_ZN39_INTERNAL_5ded5dff_4_k_cu_c0f5ff4c_33474cuda3std3__48in_placeE,(_ZN39_INTERNAL_5ded5dff_4_k_cu_c0f5ff4c_33474cuda3std6ranges3__45__cpo9iter_moveE - _ZN39_INTERNAL_5ded5dff_4_k_cu_c0f5ff4c_33474cuda3std3__48in_placeE)
_ZN39_INTERNAL_5ded5dff_4_k_cu_c0f5ff4c_33474cuda3std3__48in_placeE:
	.zero		1
	.type		_ZN39_INTERNAL_5ded5dff_4_k_cu_c0f5ff4c_33474cuda3std6ranges3__45__cpo9iter_moveE,@object
	.size		_ZN39_INTERNAL_5ded5dff_4_k_cu_c0f5ff4c_33474cuda3std6ranges3__45__cpo9iter_moveE,(_ZN39_INTERNAL_5ded5dff_4_k_cu_c0f5ff4c_33474cuda3std3__45__cpo5beginE - _ZN39_INTERNAL_5ded5dff_4_k_cu_c0f5ff4c_33474cuda3std6ranges3__45__cpo9iter_moveE)
_ZN39_INTERNAL_5ded5dff_4_k_cu_c0f5ff4c_33474cuda3std6ranges3__45__cpo9iter_moveE:
	.zero		1
	.type		_ZN39_INTERNAL_5ded5dff_4_k_cu_c0f5ff4c_33474cuda3std3__45__cpo5beginE,@object
	.size		_ZN39_INTERNAL_5ded5dff_4_k_cu_c0f5ff4c_33474cuda3std3__45__cpo5beginE,(_ZN39_INTERNAL_5ded5dff_4_k_cu_c0f5ff4c_33474cuda3std3__441_GLOBAL__N__5ded5dff_4_k_cu_c0f5ff4c_33476ignoreE - _ZN39_INTERNAL_5ded5dff_4_k_cu_c0f5ff4c_33474cuda3std3__45__cpo5beginE)
_ZN39_INTERNAL_5ded5dff_4_k_cu_c0f5ff4c_33474cuda3std3__45__cpo5beginE:
	.zero		1
	.type		_ZN39_INTERNAL_5ded5dff_4_k_cu_c0f5ff4c_33474cuda3std3__441_GLOBAL__N__5ded5dff_4_k_cu_c0f5ff4c_33476ignoreE,@object
	.size		_ZN39_INTERNAL_5ded5dff_4_k_cu_c0f5ff4c_33474cuda3std3__441_GLOBAL__N__5ded5dff_4_k_cu_c0f5ff4c_33476ignoreE,(_ZN39_INTERNAL_5ded5dff_4_k_cu_c0f5ff4c_33474cute7productE - _ZN39_INTERNAL_5ded5dff_4_k_cu_c0f5ff4c_33474cuda3std3__441_GLOBAL__N__5ded5dff_4_k_cu_c0f5ff4c_33476ignoreE)
_ZN39_INTERNAL_5ded5dff_4_k_cu_c0f5ff4c_33474cuda3std3__441_GLOBAL__N__5ded5dff_4_k_cu_c0f5ff4c_33476ignoreE:
	.zero		1
	.type		_ZN39_INTERNAL_5ded5dff_4_k_cu_c0f5ff4c_33474cute7productE,@object
	.size		_ZN39_INTERNAL_5ded5dff_4_k_cu_c0f5ff4c_33474cute7productE,(_ZN39_INTERNAL_5ded5dff_4_k_cu_c0f5ff4c_33474cuda3std3__45__cpo3endE - _ZN39_INTERNAL_5ded5dff_4_k_cu_c0f5ff4c_33474cute7productE)
_ZN39_INTERNAL_5ded5dff_4_k_cu_c0f5ff4c_33474cute7productE:
	.zero		1
	.type		_ZN39_INTERNAL_5ded5dff_4_k_cu_c0f5ff4c_33474cuda3std3__45__cpo3endE,@object
	.size		_ZN39_INTERNAL_5ded5dff_4_k_cu_c0f5ff4c_33474cuda3std3__45__cpo3endE,(_ZN39_INTERNAL_5ded5dff_4_k_cu_c0f5ff4c_33474cuda3std3__419piecewise_constructE - _ZN39_INTERNAL_5ded5dff_4_k_cu_c0f5ff4c_33474cuda3std3__45__cpo3endE)
_ZN39_INTERNAL_5ded5dff_4_k_cu_c0f5ff4c_33474cuda3std3__45__cpo3endE:
	.zero		1
	.type		_ZN39_INTERNAL_5ded5dff_4_k_cu_c0f5ff4c_33474cuda3std3__419piecewise_constructE,@object
	.size		_ZN39_INTERNAL_5ded5dff_4_k_cu_c0f5ff4c_33474cuda3std3__419piecewise_constructE,(_ZN39_INTERNAL_5ded5dff_4_k_cu_c0f5ff4c_33474cuda3std3__45__cpo4cendE - _ZN39_INTERNAL_5ded5dff_4_k_cu_c0f5ff4c_33474cuda3std3__419piecewise_constructE)
_ZN39_INTERNAL_5ded5dff_4_k_cu_c0f5ff4c_33474cuda3std3__419piecewise_constructE:
	.zero		1
	.type		_ZN39_INTERNAL_5ded5dff_4_k_cu_c0f5ff4c_33474cuda3std3__45__cpo4cendE,@object
	.size		_ZN39_INTERNAL_5ded5dff_4_k_cu_c0f5ff4c_33474cuda3std3__45__cpo4cendE,(_ZN39_INTERNAL_5ded5dff_4_k_cu_c0f5ff4c_33474cuda3std6ranges3__45__cpo4swapE - _ZN39_INTERNAL_5ded5dff_4_k_cu_c0f5ff4c_33474cuda3std3__45__cpo4cendE)
_ZN39_INTERNAL_5ded5dff_4_k_cu_c0f5ff4c_33474cuda3std3__45__cpo4cendE:
	.zero		1
	.type		_ZN39_INTERNAL_5ded5dff_4_k_cu_c0f5ff4c_33474cuda3std6ranges3__45__cpo4swapE,@object
	.size		_ZN39_INTERNAL_5ded5dff_4_k_cu_c0f5ff4c_33474cuda3std6ranges3__45__cpo4swapE,(.L_8 - _ZN39_INTERNAL_5ded5dff_4_k_cu_c0f5ff4c_33474cuda3std6ranges3__45__cpo4swapE)
_ZN39_INTERNAL_5ded5dff_4_k_cu_c0f5ff4c_33474cuda3std6ranges3__45__cpo4swapE:
	.zero		1
.L_8:


//--------------------- .nv.constant0._ZN7cutlass13device_kernelINS_4gemm6kernel13GemmUniversalINS1_17GroupProblemShapeIN4cute5tupleIJiiiEEEEENS1_10collective13CollectiveMmaINS1_39MainloopSm90ArrayTmaGmmaWarpSpecializedILi2ENS6_IJNS5_1CILi2EEENSC_ILi1EEESE_EEENS1_43KernelPtrArrayTmaWarpSpecializedCooperativeEEENS6_IJNSC_ILi256EEENSC_ILi128EEESJ_EEENS_10bfloat16_tEPNS6_IJlSE_NSC_ILi0EEEEEESL_SO_NS5_8TiledMMAINS5_8MMA_AtomIJNS5_4SM904GMMA28MMA_64x128x16_F32BF16BF16_SSILNSS_5MajorE0ELSU_0ELNSS_7ScaleInE1ELSV_1EEEEEENS5_6LayoutISF_NS6_IJSE_SM_SM_EEEEENS6_IJNS5_10UnderscoreES11_S11_EEEEENS5_13SM90_TMA_LOADENS5_14ComposedLayoutINS5_7SwizzleILi3ELi4ELi3EEENS5_18smem_ptr_flag_bitsILi16EEENSY_INS6_IJNSC_ILi8EEENSC_ILi64EEEEEENS6_IJS1B_SE_EEEEEEEvNS5_8identityENS5_23SM90_TMA_LOAD_MULTICASTES1F_vS1G_EENS_8epilogue10collective18CollectiveEpilogueINS1J_30Sm90PtrArrayTmaWarpSpecializedILi4ELi2ELi16ELb1ELb0ELi2EEEJSK_NS6_IJSJ_NSC_ILi32EEEEEENS_6half_tEPNS6_IJSE_lSM_EEES1Q_S1S_NS1J_6fusion15FusionCallbacksIS1N_NS1T_17LinearCombinationIS1Q_fS1Q_fLNS_15FloatRoundStyleE2EEESK_S1P_JEEES14_NS15_IS17_S19_NSY_INS6_IJS1B_S1A_EEENS6_IJSE_S1B_EEEEEEENS5_17SM75_U16x8_LDSM_TENS5_14SM90_TMA_STOREES22_NS5_17SM90_U16x8_STSM_TENS5_9Copy_AtomIJNS5_17SM90_U32x4_STSM_NES1Q_EEEvEEEvvEEEEvNT_6ParamsE --------------------------
	.section	.nv.constant0._ZN7cutlass13device_kernelINS_4gemm6kernel13GemmUniversalINS1_17GroupProblemShapeIN4cute5tupleIJiiiEEEEENS1_10collective13CollectiveMmaINS1_39MainloopSm90ArrayTmaGmmaWarpSpecializedILi2ENS6_IJNS5_1CILi2EEENSC_ILi1EEESE_EEENS1_43KernelPtrArrayTmaWarpSpecializedCooperativeEEENS6_IJNSC_ILi256EEENSC_ILi128EEESJ_EEENS_10bfloat16_tEPNS6_IJlSE_NSC_ILi0EEEEEESL_SO_NS5_8TiledMMAINS5_8MMA_AtomIJNS5_4SM904GMMA28MMA_64x128x16_F32BF16BF16_SSILNSS_5MajorE0ELSU_0ELNSS_7ScaleInE1ELSV_1EEEEEENS5_6LayoutISF_NS6_IJSE_SM_SM_EEEEENS6_IJNS5_10UnderscoreES11_S11_EEEEENS5_13SM90_TMA_LOADENS5_14ComposedLayoutINS5_7SwizzleILi3ELi4ELi3EEENS5_18smem_ptr_flag_bitsILi16EEENSY_INS6_IJNSC_ILi8EEENSC_ILi64EEEEEENS6_IJS1B_SE_EEEEEEEvNS5_8identityENS5_23SM90_TMA_LOAD_MULTICASTES1F_vS1G_EENS_8epilogue10collective18CollectiveEpilogueINS1J_30Sm90PtrArrayTmaWarpSpecializedILi4ELi2ELi16ELb1ELb0ELi2EEEJSK_NS6_IJSJ_NSC_ILi32EEEEEENS_6half_tEPNS6_IJSE_lSM_EEES1Q_S1S_NS1J_6fusion15FusionCallbacksIS1N_NS1T_17LinearCombinationIS1Q_fS1Q_fLNS_15FloatRoundStyleE2EEESK_S1P_JEEES14_NS15_IS17_S19_NSY_INS6_IJS1B_S1A_EEENS6_IJSE_S1B_EEEEEEENS5_17SM75_U16x8_LDSM_TENS5_14SM90_TMA_STOREES22_NS5_17SM90_U16x8_STSM_TENS5_9Copy_AtomIJNS5_17SM90_U32x4_STSM_NES1Q_EEEvEEEvvEEEEvNT_6ParamsE,"a",@progbits
	.sectionflags	@""
	.align	4
.nv.constant0._ZN7cutlass13device_kernelINS_4gemm6kernel13GemmUniversalINS1_17GroupProblemShapeIN4cute5tupleIJiiiEEEEENS1_10collective13CollectiveMmaINS1_39MainloopSm90ArrayTmaGmmaWarpSpecializedILi2ENS6_IJNS5_1CILi2EEENSC_ILi1EEESE_EEENS1_43KernelPtrArrayTmaWarpSpecializedCooperativeEEENS6_IJNSC_ILi256EEENSC_ILi128EEESJ_EEENS_10bfloat16_tEPNS6_IJlSE_NSC_ILi0EEEEEESL_SO_NS5_8TiledMMAINS5_8MMA_AtomIJNS5_4SM904GMMA28MMA_64x128x16_F32BF16BF16_SSILNSS_5MajorE0ELSU_0ELNSS_7ScaleInE1ELSV_1EEEEEENS5_6LayoutISF_NS6_IJSE_SM_SM_EEEEENS6_IJNS5_10UnderscoreES11_S11_EEEEENS5_13SM90_TMA_LOADENS5_14ComposedLayoutINS5_7SwizzleILi3ELi4ELi3EEENS5_18smem_ptr_flag_bitsILi16EEENSY_INS6_IJNSC_ILi8EEENSC_ILi64EEEEEENS6_IJS1B_SE_EEEEEEEvNS5_8identityENS5_23SM90_TMA_LOAD_MULTICASTES1F_vS1G_EENS_8epilogue10collective18CollectiveEpilogueINS1J_30Sm90PtrArrayTmaWarpSpecializedILi4ELi2ELi16ELb1ELb0ELi2EEEJSK_NS6_IJSJ_NSC_ILi32EEEEEENS_6half_tEPNS6_IJSE_lSM_EEES1Q_S1S_NS1J_6fusion15FusionCallbacksIS1N_NS1T_17LinearCombinationIS1Q_fS1Q_fLNS_15FloatRoundStyleE2EEESK_S1P_JEEES14_NS15_IS17_S19_NSY_INS6_IJS1B_S1A_EEENS6_IJSE_S1B_EEEEEEENS5_17SM75_U16x8_LDSM_TENS5_14SM90_TMA_STOREES22_NS5_17SM90_U16x8_STSM_TENS5_9Copy_AtomIJNS5_17SM90_U32x4_STSM_NES1Q_EEEvEEEvvEEEEvNT_6ParamsE:
	.zero		2432


//--------------------- SYMBOLS --------------------------

	.type		.nv.reservedSmem.offset0,@object
	.size		.nv.reservedSmem.offset0,0x4
	.type		__assertfail,@function
